	.target	sm_100a

	.elftype	@"ET_EXEC"


//--------------------- .note.nv.tkinfo           --------------------------
	.section	.note.nv.tkinfo,"",@"SHT_NOTE"
	.sectionflags	@"SHF_NOTE_NV_TKINFO"
	.tkinfo
        /*0018*/ 	.word	0x00000002
        /*0030*/ 	.string	""
        /*0030*/ 	.string	"ptxas"
        /*0030*/ 	.string	"Cuda compilation tools, release 13.0, V13.0.88"
        /*0030*/ 	.string	"Build cuda_13.0.r13.0/compiler.36424714_0"
        /*0030*/ 	.string	"-arch sm_100a -m 64 "



//--------------------- .note.nv.cuinfo           --------------------------
	.section	.note.nv.cuinfo,"",@"SHT_NOTE"
	.sectionflags	@"SHF_NOTE_NV_CUINFO"
        /*0018*/ 	.short	0x0002
        /*001a*/ 	.short	0x0064
        /*001c*/ 	.short	0x0082
	.zero		2


//--------------------- .nv.info                  --------------------------
	.section	.nv.info,"",@"SHT_CUDA_INFO"
	.align	4


	//----- nvinfo : EIATTR_REGCOUNT
	.align		4
        /*0000*/ 	.byte	0x04, 0x2f
        /*0002*/ 	.short	(.L_19 - .L_18)
	.align		4
.L_18:
        /*0004*/ 	.word	index@(_ZN7cutlass13device_kernelINS_4gemm6kernel13GemmUniversalIN4cute5tupleIJiiiiEEENS1_10collective13CollectiveMmaINS1_35MainloopSm100TmaUmmaWarpSpecializedILi4ELi2ELi2ENS5_IJNS4_1CILi2EEESB_NSA_ILi1EEEEEEEENS5_IJNSA_ILi256EEESF_NSA_ILi64EEEEEENS_10bfloat16_tENS5_IJlSC_lEEESI_SJ_NS4_8TiledMMAINS4_8MMA_AtomIJNS4_26SM100_MMA_F16BF16_2x1SM_SSISI_SI_fLi256ELi256ELNS4_4UMMA5MajorE0ELSO_0ELNSN_7ScaleInE0ELSP_0EEEEEENS4_6LayoutINS5_IJSC_SC_SC_EEENS5_IJNSA_ILi0EEESU_SU_EEEEENS5_IJNS4_10UnderscoreESX_SX_EEEEENS4_28SM100_TMA_2SM_LOAD_MULTICASTENS4_14ComposedLayoutINS4_7SwizzleILi3ELi4ELi3EEENS4_18smem_ptr_flag_bitsILi16EEENSS_INS5_IJNSA_ILi8EEESG_EEENS5_IJSG_SC_EEEEEEEvNS4_8identityENS4_18SM100_TMA_2SM_LOADES1A_vS1B_EENS_8epilogue10collective18CollectiveEpilogueINS1E_23Sm100TmaWarpSpecializedILi4ELi2ELi64ELb1ELb0EEEJNS5_IJNSA_ILi128EEESF_SG_EEENS5_IJNSS_IS1J_SC_EENSS_ISG_SC_EEEEESI_SJ_SI_SJ_NS1E_6fusion15FusionCallbacksIS1I_NS1O_17LinearCombinationISI_fSI_fLNS_15FloatRoundStyleE2EEES1K_S1N_JEEENS4_5SM1004TMEM4LOAD26SM100_TMEM_LOAD_32dp32b64xENS4_13SM90_TMA_LOADES1A_NS4_39AutoVectorizingCopyWithAssumedAlignmentILi128EEENS4_14SM90_TMA_STOREES1A_S20_S20_EEEvvEEEEvNT_6ParamsE)
        /*0008*/ 	.word	0x000000ad


	//----- nvinfo : EIATTR_FRAME_SIZE
	.align		4
.L_19:
        /*000c*/ 	.byte	0x04, 0x11
        /*000e*/ 	.short	(.L_21 - .L_20)
	.align		4
.L_20:
        /*0010*/ 	.word	index@($__internal_2_$__cuda_sm10x_tcgen05_guardrail_trap_unallocated_columns_being_dealloced)
        /*0014*/ 	.word	0x00000000


	//----- nvinfo : EIATTR_FRAME_SIZE
	.align		4
.L_21:
        /*0018*/ 	.byte	0x04, 0x11
        /*001a*/ 	.short	(.L_23 - .L_22)
	.align		4
.L_22:
        /*001c*/ 	.word	index@($__internal_1_$__cuda_sm10x_tcgen05_guardrail_trap_phase_invalid_during_alloc)
        /*0020*/ 	.word	0x00000000


	//----- nvinfo : EIATTR_FRAME_SIZE
	.align		4
.L_23:
        /*0024*/ 	.byte	0x04, 0x11
        /*0026*/ 	.short	(.L_25 - .L_24)
	.align		4
.L_24:
        /*0028*/ 	.word	index@($__internal_0_$__cuda_sm10x_tcgen05_guardrail_trap_col_being_dealloced_not_returned_by_alloc)
        /*002c*/ 	.word	0x00000000


	//----- nvinfo : EIATTR_FRAME_SIZE
	.align		4
.L_25:
        /*0030*/ 	.byte	0x04, 0x11
        /*0032*/ 	.short	(.L_27 - .L_26)
	.align		4
.L_26:
        /*0034*/ 	.word	index@(_ZN7cutlass13device_kernelINS_4gemm6kernel13GemmUniversalIN4cute5tupleIJiiiiEEENS1_10collective13CollectiveMmaINS1_35MainloopSm100TmaUmmaWarpSpecializedILi4ELi2ELi2ENS5_IJNS4_1CILi2EEESB_NSA_ILi1EEEEEEEENS5_IJNSA_ILi256EEESF_NSA_ILi64EEEEEENS_10bfloat16_tENS5_IJlSC_lEEESI_SJ_NS4_8TiledMMAINS4_8MMA_AtomIJNS4_26SM100_MMA_F16BF16_2x1SM_SSISI_SI_fLi256ELi256ELNS4_4UMMA5MajorE0ELSO_0ELNSN_7ScaleInE0ELSP_0EEEEEENS4_6LayoutINS5_IJSC_SC_SC_EEENS5_IJNSA_ILi0EEESU_SU_EEEEENS5_IJNS4_10UnderscoreESX_SX_EEEEENS4_28SM100_TMA_2SM_LOAD_MULTICASTENS4_14ComposedLayoutINS4_7SwizzleILi3ELi4ELi3EEENS4_18smem_ptr_flag_bitsILi16EEENSS_INS5_IJNSA_ILi8EEESG_EEENS5_IJSG_SC_EEEEEEEvNS4_8identityENS4_18SM100_TMA_2SM_LOADES1A_vS1B_EENS_8epilogue10collective18CollectiveEpilogueINS1E_23Sm100TmaWarpSpecializedILi4ELi2ELi64ELb1ELb0EEEJNS5_IJNSA_ILi128EEESF_SG_EEENS5_IJNSS_IS1J_SC_EENSS_ISG_SC_EEEEESI_SJ_SI_SJ_NS1E_6fusion15FusionCallbacksIS1I_NS1O_17LinearCombinationISI_fSI_fLNS_15FloatRoundStyleE2EEES1K_S1N_JEEENS4_5SM1004TMEM4LOAD26SM100_TMEM_LOAD_32dp32b64xENS4_13SM90_TMA_LOADES1A_NS4_39AutoVectorizingCopyWithAssumedAlignmentILi128EEENS4_14SM90_TMA_STOREES1A_S20_S20_EEEvvEEEEvNT_6ParamsE)
        /*0038*/ 	.word	0x00000000


	//----- nvinfo : EIATTR_MIN_STACK_SIZE
	.align		4
.L_27:
        /*003c*/ 	.byte	0x04, 0x12
        /*003e*/ 	.short	(.L_29 - .L_28)
	.align		4
.L_28:
        /*0040*/ 	.word	index@(_ZN7cutlass13device_kernelINS_4gemm6kernel13GemmUniversalIN4cute5tupleIJiiiiEEENS1_10collective13CollectiveMmaINS1_35MainloopSm100TmaUmmaWarpSpecializedILi4ELi2ELi2ENS5_IJNS4_1CILi2EEESB_NSA_ILi1EEEEEEEENS5_IJNSA_ILi256EEESF_NSA_ILi64EEEEEENS_10bfloat16_tENS5_IJlSC_lEEESI_SJ_NS4_8TiledMMAINS4_8MMA_AtomIJNS4_26SM100_MMA_F16BF16_2x1SM_SSISI_SI_fLi256ELi256ELNS4_4UMMA5MajorE0ELSO_0ELNSN_7ScaleInE0ELSP_0EEEEEENS4_6LayoutINS5_IJSC_SC_SC_EEENS5_IJNSA_ILi0EEESU_SU_EEEEENS5_IJNS4_10UnderscoreESX_SX_EEEEENS4_28SM100_TMA_2SM_LOAD_MULTICASTENS4_14ComposedLayoutINS4_7SwizzleILi3ELi4ELi3EEENS4_18smem_ptr_flag_bitsILi16EEENSS_INS5_IJNSA_ILi8EEESG_EEENS5_IJSG_SC_EEEEEEEvNS4_8identityENS4_18SM100_TMA_2SM_LOADES1A_vS1B_EENS_8epilogue10collective18CollectiveEpilogueINS1E_23Sm100TmaWarpSpecializedILi4ELi2ELi64ELb1ELb0EEEJNS5_IJNSA_ILi128EEESF_SG_EEENS5_IJNSS_IS1J_SC_EENSS_ISG_SC_EEEEESI_SJ_SI_SJ_NS1E_6fusion15FusionCallbacksIS1I_NS1O_17LinearCombinationISI_fSI_fLNS_15FloatRoundStyleE2EEES1K_S1N_JEEENS4_5SM1004TMEM4LOAD26SM100_TMEM_LOAD_32dp32b64xENS4_13SM90_TMA_LOADES1A_NS4_39AutoVectorizingCopyWithAssumedAlignmentILi128EEENS4_14SM90_TMA_STOREES1A_S20_S20_EEEvvEEEEvNT_6ParamsE)
        /*0044*/ 	.word	0x00000000
.L_29:


//--------------------- .nv.compat                --------------------------
	.section	.nv.compat,"",@"SHT_CUDA_COMPAT_INFO"
	.align	4
        /*0000*/ 	.byte	0x02, 0x09, 0x01, 0x00, 0x02, 0x02, 0x02, 0x00, 0x02, 0x05, 0x05, 0x00, 0x03, 0x07, 0x01, 0x01
        /*0010*/ 	.byte	0x02, 0x03, 0x01, 0x00, 0x02, 0x06, 0x01, 0x00, 0x04, 0x0b, 0x08, 0x00, 0x09, 0x00, 0x00, 0x00
        /*0020*/ 	.byte	0x00, 0x00, 0x00, 0x00


//--------------------- .nv.info._ZN7cutlass13device_kernelINS_4gemm6kernel13GemmUniversalIN4cute5tupleIJiiiiEEENS1_10collective13CollectiveMmaINS1_35MainloopSm100TmaUmmaWarpSpecializedILi4ELi2ELi2ENS5_IJNS4_1CILi2EEESB_NSA_ILi1EEEEEEEENS5_IJNSA_ILi256EEESF_NSA_ILi64EEEEEENS_10bfloat16_tENS5_IJlSC_lEEESI_SJ_NS4_8TiledMMAINS4_8MMA_AtomIJNS4_26SM100_MMA_F16BF16_2x1SM_SSISI_SI_fLi256ELi256ELNS4_4UMMA5MajorE0ELSO_0ELNSN_7ScaleInE0ELSP_0EEEEEENS4_6LayoutINS5_IJSC_SC_SC_EEENS5_IJNSA_ILi0EEESU_SU_EEEEENS5_IJNS4_10UnderscoreESX_SX_EEEEENS4_28SM100_TMA_2SM_LOAD_MULTICASTENS4_14ComposedLayoutINS4_7SwizzleILi3ELi4ELi3EEENS4_18smem_ptr_flag_bitsILi16EEENSS_INS5_IJNSA_ILi8EEESG_EEENS5_IJSG_SC_EEEEEEEvNS4_8identityENS4_18SM100_TMA_2SM_LOADES1A_vS1B_EENS_8epilogue10collective18CollectiveEpilogueINS1E_23Sm100TmaWarpSpecializedILi4ELi2ELi64ELb1ELb0EEEJNS5_IJNSA_ILi128EEESF_SG_EEENS5_IJNSS_IS1J_SC_EENSS_ISG_SC_EEEEESI_SJ_SI_SJ_NS1E_6fusion15FusionCallbacksIS1I_NS1O_17LinearCombinationISI_fSI_fLNS_15FloatRoundStyleE2EEES1K_S1N_JEEENS4_5SM1004TMEM4LOAD26SM100_TMEM_LOAD_32dp32b64xENS4_13SM90_TMA_LOADES1A_NS4_39AutoVectorizingCopyWithAssumedAlignmentILi128EEENS4_14SM90_TMA_STOREES1A_S20_S20_EEEvvEEEEvNT_6ParamsE --------------------------
	.section	.nv.info._ZN7cutlass13device_kernelINS_4gemm6kernel13GemmUniversalIN4cute5tupleIJiiiiEEENS1_10collective13CollectiveMmaINS1_35MainloopSm100TmaUmmaWarpSpecializedILi4ELi2ELi2ENS5_IJNS4_1CILi2EEESB_NSA_ILi1EEEEEEEENS5_IJNSA_ILi256EEESF_NSA_ILi64EEEEEENS_10bfloat16_tENS5_IJlSC_lEEESI_SJ_NS4_8TiledMMAINS4_8MMA_AtomIJNS4_26SM100_MMA_F16BF16_2x1SM_SSISI_SI_fLi256ELi256ELNS4_4UMMA5MajorE0ELSO_0ELNSN_7ScaleInE0ELSP_0EEEEEENS4_6LayoutINS5_IJSC_SC_SC_EEENS5_IJNSA_ILi0EEESU_SU_EEEEENS5_IJNS4_10UnderscoreESX_SX_EEEEENS4_28SM100_TMA_2SM_LOAD_MULTICASTENS4_14ComposedLayoutINS4_7SwizzleILi3ELi4ELi3EEENS4_18smem_ptr_flag_bitsILi16EEENSS_INS5_IJNSA_ILi8EEESG_EEENS5_IJSG_SC_EEEEEEEvNS4_8identityENS4_18SM100_TMA_2SM_LOADES1A_vS1B_EENS_8epilogue10collective18CollectiveEpilogueINS1E_23Sm100TmaWarpSpecializedILi4ELi2ELi64ELb1ELb0EEEJNS5_IJNSA_ILi128EEESF_SG_EEENS5_IJNSS_IS1J_SC_EENSS_ISG_SC_EEEEESI_SJ_SI_SJ_NS1E_6fusion15FusionCallbacksIS1I_NS1O_17LinearCombinationISI_fSI_fLNS_15FloatRoundStyleE2EEES1K_S1N_JEEENS4_5SM1004TMEM4LOAD26SM100_TMEM_LOAD_32dp32b64xENS4_13SM90_TMA_LOADES1A_NS4_39AutoVectorizingCopyWithAssumedAlignmentILi128EEENS4_14SM90_TMA_STOREES1A_S20_S20_EEEvvEEEEvNT_6ParamsE,"",@"SHT_CUDA_INFO"
	.sectionflags	@""
	.align	4


	//----- nvinfo : EIATTR_CUDA_API_VERSION
	.align		4
        /*0000*/ 	.byte	0x04, 0x37
        /*0002*/ 	.short	(.L_31 - .L_30)
.L_30:
        /*0004*/ 	.word	0x00000082


	//----- nvinfo : EIATTR_KPARAM_INFO
	.align		4
.L_31:
        /*0008*/ 	.byte	0x04, 0x17
        /*000a*/ 	.short	(.L_33 - .L_32)
.L_32:
        /*000c*/ 	.word	0x00000000
        /*0010*/ 	.short	0x0000
        /*0012*/ 	.short	0x0000
        /*0014*/ 	.byte	0x00, 0xf0, 0x01, 0x20


	//----- nvinfo : EIATTR_AT_ENTRY_FRAGMENTS
	.align		4
.L_33:
        /*0018*/ 	.byte	0x04, 0x4f
        /*001a*/ 	.short	(.L_35 - .L_34)


	//   ....[0]....
.L_34:
        /*001c*/ 	.word	0x00000007


	//----- nvinfo : EIATTR_RESERVED_SMEM_USED
	.align		4
.L_35:
        /*0020*/ 	.byte	0x01, 0x41
	.zero		2


	//----- nvinfo : EIATTR_SPARSE_MMA_MASK
	.align		4
        /*0024*/ 	.byte	0x03, 0x50
        /*0026*/ 	.short	0x0000


	//----- nvinfo : EIATTR_TCGEN05_2CTA_USED
	.align		4
        /*0028*/ 	.byte	0x01, 0x52
	.zero		2


	//----- nvinfo : EIATTR_MAXREG_COUNT
	.align		4
        /*002c*/ 	.byte	0x03, 0x1b
        /*002e*/ 	.short	0x00ff


	//----- nvinfo : EIATTR_NUM_BARRIERS
	.align		4
        /*0030*/ 	.byte	0x02, 0x4c
        /*0032*/ 	.byte	0x07
	.zero		1


	//----- nvinfo : EIATTR_EXTERNS
	.align		4
        /*0034*/ 	.byte	0x04, 0x0f
        /*0036*/ 	.short	(.L_37 - .L_36)


	//   ....[0]....
	.align		4
.L_36:
        /*0038*/ 	.word	index@(__assertfail)


	//----- nvinfo : EIATTR_MERCURY_ISA_VERSION
	.align		4
.L_37:
        /*003c*/ 	.byte	0x03, 0x5f
        /*003e*/ 	.short	0x0101


	//----- nvinfo : EIATTR_INT_WARP_WIDE_INSTR_OFFSETS
	.align		4
        /*0040*/ 	.byte	0x04, 0x31
        /*0042*/ 	.short	(.L_39 - .L_38)


	//   ....[0]....
.L_38:
        /*0044*/ 	.word	0x00000d30


	//   ....[1]....
        /*0048*/ 	.word	0x00000dd0


	//   ....[2]....
        /*004c*/ 	.word	0x00004150


	//   ....[3]....
        /*0050*/ 	.word	0x00004170


	//   ....[4]....
        /*0054*/ 	.word	0x000041a0


	//   ....[5]....
        /*0058*/ 	.word	0x00004ce0


	//   ....[6]....
        /*005c*/ 	.word	0x00004d50


	//   ....[7]....
        /*0060*/ 	.word	0x00004e30


	//   ....[8]....
        /*0064*/ 	.word	0x00004eb0


	//   ....[9]....
        /*0068*/ 	.word	0x00004fb0


	//   ....[10]....
        /*006c*/ 	.word	0x00005030


	//   ....[11]....
        /*0070*/ 	.word	0x00005120


	//   ....[12]....
        /*0074*/ 	.word	0x000051d0


	//----- nvinfo : EIATTR_COOP_GROUP_MASK_REGIDS
	.align		4
.L_39:
        /*0078*/ 	.byte	0x04, 0x29
        /*007a*/ 	.short	(.L_41 - .L_40)


	//   ....[0]....
.L_40:
        /*007c*/ 	.word	0xffffffff


	//   ....[1]....
        /*0080*/ 	.word	0xffffffff


	//   ....[2]....
        /*0084*/ 	.word	0xffffffff


	//   ....[3]....
        /*0088*/ 	.word	0xffffffff


	//   ....[4]....
        /*008c*/ 	.word	0xffffffff


	//   ....[5]....
        /*0090*/ 	.word	0xffffffff


	//   ....[6]....
        /*0094*/ 	.word	0xffffffff


	//   ....[7]....
        /*0098*/ 	.word	0xffffffff


	//   ....[8]....
        /*009c*/ 	.word	0xffffffff


	//   ....[9]....
        /*00a0*/ 	.word	0xffffffff


	//   ....[10]....
        /*00a4*/ 	.word	0xffffffff


	//   ....[11]....
        /*00a8*/ 	.word	0xffffffff


	//   ....[12]....
        /*00ac*/ 	.word	0xffffffff


	//   ....[13]....
        /*00b0*/ 	.word	0xffffffff


	//----- nvinfo : EIATTR_COOP_GROUP_INSTR_OFFSETS
	.align		4
.L_41:
        /*00b4*/ 	.byte	0x04, 0x28
        /*00b6*/ 	.short	(.L_43 - .L_42)


	//   ....[0]....
.L_42:
        /*00b8*/ 	.word	0x000000b0


	//   ....[1]....
        /*00bc*/ 	.word	0x00000520


	//   ....[2]....
        /*00c0*/ 	.word	0x000006e0


	//   ....[3]....
        /*00c4*/ 	.word	0x00000870


	//   ....[4]....
        /*00c8*/ 	.word	0x00000960


	//   ....[5]....
        /*00cc*/ 	.word	0x00000ac0


	//   ....[6]....
        /*00d0*/ 	.word	0x00000c10


	//   ....[7]....
        /*00d4*/ 	.word	0x00000e50


	//   ....[8]....
        /*00d8*/ 	.word	0x000021a0


	//   ....[9]....
        /*00dc*/ 	.word	0x00003050


	//   ....[10]....
        /*00e0*/ 	.word	0x00003520


	//   ....[11]....
        /*00e4*/ 	.word	0x00003550


	//   ....[12]....
        /*00e8*/ 	.word	0x00004050


	//   ....[13]....
        /*00ec*/ 	.word	0x00004260


	//----- nvinfo : EIATTR_VRC_CTA_INIT_COUNT
	.align		4
.L_43:
        /*00f0*/ 	.byte	0x02, 0x4a
        /*00f2*/ 	.byte	0x80
	.zero		1


	//----- nvinfo : EIATTR_SYSCALL_OFFSETS
	.align		4
        /*00f4*/ 	.byte	0x04, 0x46
        /*00f6*/ 	.short	(.L_45 - .L_44)


	//   ....[0]....
.L_44:
        /*00f8*/ 	.word	0x00005e50


	//   ....[1]....
        /*00fc*/ 	.word	0x00005f40


	//   ....[2]....
        /*0100*/ 	.word	0x00006920


	//   ....[3]....
        /*0104*/ 	.word	0x00007d70


	//   ....[4]....
        /*0108*/ 	.word	0x000091a0


	//   ....[5]....
        /*010c*/ 	.word	0x0000a5c0


	//----- nvinfo : EIATTR_MBARRIER_INSTR_OFFSETS
	.align		4
.L_45:
        /*0110*/ 	.byte	0x04, 0x39
        /*0112*/ 	.short	(.L_47 - .L_46)


	//   ....[0]....
.L_46:
        /*0114*/ 	.word	0x00000650
        /*0118*/ 	.word	0x000000ff
        /*011c*/ 	.word	0x00000000
        /*0120*/ 	.short	0x0100
        /*0122*/ 	.byte	0x04
	.zero		1


	//   ....[1]....
        /*0124*/ 	.word	0x00000660
        /*0128*/ 	.word	0x000000ff
        /*012c*/ 	.word	0x00000020
        /*0130*/ 	.short	0x0100
        /*0132*/ 	.byte	0x04
	.zero		1


	//   ....[2]....
        /*0134*/ 	.word	0x00000670
        /*0138*/ 	.word	0x000000ff
        /*013c*/ 	.word	0x00000008
        /*0140*/ 	.short	0x0100
        /*0142*/ 	.byte	0x04
	.zero		1


	//   ....[3]....
        /*0144*/ 	.word	0x00000680
        /*0148*/ 	.word	0x000000ff
        /*014c*/ 	.word	0x00000028
        /*0150*/ 	.short	0x0100
        /*0152*/ 	.byte	0x04
	.zero		1


	//   ....[4]....
        /*0154*/ 	.word	0x00000690
        /*0158*/ 	.word	0x000000ff
        /*015c*/ 	.word	0x00000010
        /*0160*/ 	.short	0x0100
        /*0162*/ 	.byte	0x04
	.zero		1


	//   ....[5]....
        /*0164*/ 	.word	0x000006a0
        /*0168*/ 	.word	0x000000ff
        /*016c*/ 	.word	0x00000030
        /*0170*/ 	.short	0x0100
        /*0172*/ 	.byte	0x04
	.zero		1


	//   ....[6]....
        /*0174*/ 	.word	0x000006b0
        /*0178*/ 	.word	0x000000ff
        /*017c*/ 	.word	0x00000018
        /*0180*/ 	.short	0x0100
        /*0182*/ 	.byte	0x04
	.zero		1


	//   ....[7]....
        /*0184*/ 	.word	0x000006c0
        /*0188*/ 	.word	0x000000ff
        /*018c*/ 	.word	0x00000038
        /*0190*/ 	.short	0x0100
        /*0192*/ 	.byte	0x04
	.zero		1


	//   ....[8]....
        /*0194*/ 	.word	0x000007e0
        /*0198*/ 	.word	0x000000ff
        /*019c*/ 	.word	0x00000040
        /*01a0*/ 	.short	0x0100
        /*01a2*/ 	.byte	0x04
	.zero		1


	//   ....[9]....
        /*01a4*/ 	.word	0x000007f0
        /*01a8*/ 	.word	0x000000ff
        /*01ac*/ 	.word	0x00000060
        /*01b0*/ 	.short	0x0100
        /*01b2*/ 	.byte	0x04
	.zero		1


	//   ....[10]....
        /*01b4*/ 	.word	0x00000800
        /*01b8*/ 	.word	0x000000ff
        /*01bc*/ 	.word	0x00000048
        /*01c0*/ 	.short	0x0100
        /*01c2*/ 	.byte	0x04
	.zero		1


	//   ....[11]....
        /*01c4*/ 	.word	0x00000810
        /*01c8*/ 	.word	0x000000ff
        /*01cc*/ 	.word	0x00000068
        /*01d0*/ 	.short	0x0100
        /*01d2*/ 	.byte	0x04
	.zero		1


	//   ....[12]....
        /*01d4*/ 	.word	0x00000820
        /*01d8*/ 	.word	0x000000ff
        /*01dc*/ 	.word	0x00000050
        /*01e0*/ 	.short	0x0100
        /*01e2*/ 	.byte	0x04
	.zero		1


	//   ....[13]....
        /*01e4*/ 	.word	0x00000830
        /*01e8*/ 	.word	0x000000ff
        /*01ec*/ 	.word	0x00000070
        /*01f0*/ 	.short	0x0100
        /*01f2*/ 	.byte	0x04
	.zero		1


	//   ....[14]....
        /*01f4*/ 	.word	0x00000840
        /*01f8*/ 	.word	0x000000ff
        /*01fc*/ 	.word	0x00000058
        /*0200*/ 	.short	0x0100
        /*0202*/ 	.byte	0x04
	.zero		1


	//   ....[15]....
        /*0204*/ 	.word	0x00000850
        /*0208*/ 	.word	0x000000ff
        /*020c*/ 	.word	0x00000078
        /*0210*/ 	.short	0x0100
        /*0212*/ 	.byte	0x04
	.zero		1


	//   ....[16]....
        /*0214*/ 	.word	0x00000930
        /*0218*/ 	.word	0x000000ff
        /*021c*/ 	.word	0x00000080
        /*0220*/ 	.short	0x0100
        /*0222*/ 	.byte	0x06
	.zero		1


	//   ....[17]....
        /*0224*/ 	.word	0x00000940
        /*0228*/ 	.word	0x000000ff
        /*022c*/ 	.word	0x00000088
        /*0230*/ 	.short	0x0100
        /*0232*/ 	.byte	0x06
	.zero		1


	//   ....[18]....
        /*0234*/ 	.word	0x00000a70
        /*0238*/ 	.word	0x000000ff
        /*023c*/ 	.word	0x00000090
        /*0240*/ 	.short	0x0100
        /*0242*/ 	.byte	0x06
	.zero		1


	//   ....[19]....
        /*0244*/ 	.word	0x00000a80
        /*0248*/ 	.word	0x000000ff
        /*024c*/ 	.word	0x000000a0
        /*0250*/ 	.short	0x0100
        /*0252*/ 	.byte	0x06
	.zero		1


	//   ....[20]....
        /*0254*/ 	.word	0x00000a90
        /*0258*/ 	.word	0x000000ff
        /*025c*/ 	.word	0x00000098
        /*0260*/ 	.short	0x0100
        /*0262*/ 	.byte	0x06
	.zero		1


	//   ....[21]....
        /*0264*/ 	.word	0x00000aa0
        /*0268*/ 	.word	0x000000ff
        /*026c*/ 	.word	0x000000a8
        /*0270*/ 	.short	0x0100
        /*0272*/ 	.byte	0x06
	.zero		1


	//   ....[22]....
        /*0274*/ 	.word	0x00000bc0
        /*0278*/ 	.word	0x000000ff
        /*027c*/ 	.word	0x000000b0
        /*0280*/ 	.short	0x0100
        /*0282*/ 	.byte	0x04
	.zero		1


	//   ....[23]....
        /*0284*/ 	.word	0x00000bd0
        /*0288*/ 	.word	0x000000ff
        /*028c*/ 	.word	0x000000c0
        /*0290*/ 	.short	0x0100
        /*0292*/ 	.byte	0x04
	.zero		1


	//   ....[24]....
        /*0294*/ 	.word	0x00000be0
        /*0298*/ 	.word	0x000000ff
        /*029c*/ 	.word	0x000000b8
        /*02a0*/ 	.short	0x0100
        /*02a2*/ 	.byte	0x04
	.zero		1


	//   ....[25]....
        /*02a4*/ 	.word	0x00000bf0
        /*02a8*/ 	.word	0x000000ff
        /*02ac*/ 	.word	0x000000c8
        /*02b0*/ 	.short	0x0100
        /*02b2*/ 	.byte	0x04
	.zero		1


	//   ....[26]....
        /*02b4*/ 	.word	0x00000ce0
        /*02b8*/ 	.word	0x000000ff
        /*02bc*/ 	.word	0x000000d0
        /*02c0*/ 	.short	0x0100
        /*02c2*/ 	.byte	0x04
	.zero		1


	//   ....[27]....
        /*02c4*/ 	.word	0x00000cf0
        /*02c8*/ 	.word	0x000000ff
        /*02cc*/ 	.word	0x000000e0
        /*02d0*/ 	.short	0x0100
        /*02d2*/ 	.byte	0x04
	.zero		1


	//   ....[28]....
        /*02d4*/ 	.word	0x00000d00
        /*02d8*/ 	.word	0x000000ff
        /*02dc*/ 	.word	0x000000d8
        /*02e0*/ 	.short	0x0100
        /*02e2*/ 	.byte	0x04
	.zero		1


	//   ....[29]....
        /*02e4*/ 	.word	0x00000d10
        /*02e8*/ 	.word	0x000000ff
        /*02ec*/ 	.word	0x000000e8
        /*02f0*/ 	.short	0x0100
        /*02f2*/ 	.byte	0x04
	.zero		1


	//   ....[30]....
        /*02f4*/ 	.word	0x00000e10
        /*02f8*/ 	.word	0x000000ff
        /*02fc*/ 	.word	0x000000f0
        /*0300*/ 	.short	0x0100
        /*0302*/ 	.byte	0x06
	.zero		1


	//   ....[31]....
        /*0304*/ 	.word	0x000019c0
        /*0308*/ 	.word	0x00000003
        /*030c*/ 	.word	0x000000e0
        /*0310*/ 	.short	0x010a
        /*0312*/ 	.byte	0xff
	.zero		1


	//   ....[32]....
        /*0314*/ 	.word	0x000019f0
        /*0318*/ 	.word	0x00000003
        /*031c*/ 	.word	0x000000d0
        /*0320*/ 	.short	0x0101
        /*0322*/ 	.byte	0xff
	.zero		1


	//   ....[33]....
        /*0324*/ 	.word	0x00001ab0
        /*0328*/ 	.word	0x000000ff
        /*032c*/ 	.word	0x00000020
        /*0330*/ 	.short	0x010a
        /*0332*/ 	.byte	0x04
	.zero		1


	//   ....[34]....
        /*0334*/ 	.word	0x00001b80
        /*0338*/ 	.word	0x000000ff
        /*033c*/ 	.word	0x00000020
        /*0340*/ 	.short	0x010a
        /*0342*/ 	.byte	0x21
	.zero		1


	//   ....[35]....
        /*0344*/ 	.word	0x00001d30
        /*0348*/ 	.word	0x000000ff
        /*034c*/ 	.word	0x00000020
        /*0350*/ 	.short	0x010a
        /*0352*/ 	.byte	0x05
	.zero		1


	//   ....[36]....
        /*0354*/ 	.word	0x00001e40
        /*0358*/ 	.word	0x000000ff
        /*035c*/ 	.word	0x00000088
        /*0360*/ 	.short	0x0101
        /*0362*/ 	.byte	0x06
	.zero		1


	//   ....[37]....
        /*0364*/ 	.word	0x00001e60
        /*0368*/ 	.word	0x000000ff
        /*036c*/ 	.word	0x00000020
        /*0370*/ 	.short	0x010a
        /*0372*/ 	.byte	0x04
	.zero		1


	//   ....[38]....
        /*0374*/ 	.word	0x00001ee0
        /*0378*/ 	.word	0x000000ff
        /*037c*/ 	.word	0x00000020
        /*0380*/ 	.short	0x010a
        /*0382*/ 	.byte	0x11
	.zero		1


	//   ....[39]....
        /*0384*/ 	.word	0x00002070
        /*0388*/ 	.word	0x000000ff
        /*038c*/ 	.word	0x00000020
        /*0390*/ 	.short	0x010a
        /*0392*/ 	.byte	0x05
	.zero		1


	//   ....[40]....
        /*0394*/ 	.word	0x000021d0
        /*0398*/ 	.word	0x00000003
        /*039c*/ 	.word	0x00000090
        /*03a0*/ 	.short	0x010a
        /*03a2*/ 	.byte	0xff
	.zero		1


	//   ....[41]....
        /*03a4*/ 	.word	0x00002320
        /*03a8*/ 	.word	0x00000000
        /*03ac*/ 	.word	0x00000000
        /*03b0*/ 	.short	0x0101
        /*03b2*/ 	.byte	0xff
	.zero		1


	//   ....[42]....
        /*03b4*/ 	.word	0x000028d0
        /*03b8*/ 	.word	0x000000ff
        /*03bc*/ 	.word	0x00000000
        /*03c0*/ 	.short	0x010a
        /*03c2*/ 	.byte	0x04
	.zero		1


	//   ....[43]....
        /*03c4*/ 	.word	0x00002960
        /*03c8*/ 	.word	0x000000ff
        /*03cc*/ 	.word	0x00000000
        /*03d0*/ 	.short	0x010a
        /*03d2*/ 	.byte	0x05
	.zero		1


	//   ....[44]....
        /*03d4*/ 	.word	0x000029f0
        /*03d8*/ 	.word	0x000000ff
        /*03dc*/ 	.word	0x00000000
        /*03e0*/ 	.short	0x010a
        /*03e2*/ 	.byte	0x05
	.zero		1


	//   ....[45]....
        /*03e4*/ 	.word	0x00002a90
        /*03e8*/ 	.word	0x00000000
        /*03ec*/ 	.word	0x00000000
        /*03f0*/ 	.short	0x010a
        /*03f2*/ 	.byte	0xff
	.zero		1


	//   ....[46]....
        /*03f4*/ 	.word	0x00002bb0
        /*03f8*/ 	.word	0x00000002
        /*03fc*/ 	.word	0x000000d0
        /*0400*/ 	.short	0x010a
        /*0402*/ 	.byte	0xff
	.zero		1


	//   ....[47]....
        /*0404*/ 	.word	0x00002c10
        /*0408*/ 	.word	0x00000004
        /*040c*/ 	.word	0x00000000
        /*0410*/ 	.short	0x0101
        /*0412*/ 	.byte	0xff
	.zero		1


	//   ....[48]....
        /*0414*/ 	.word	0x00002c30
        /*0418*/ 	.word	0x000000ff
        /*041c*/ 	.word	0x000000a0
        /*0420*/ 	.short	0x010a
        /*0422*/ 	.byte	0x04
	.zero		1


	//   ....[49]....
        /*0424*/ 	.word	0x00002d50
        /*0428*/ 	.word	0x00000002
        /*042c*/ 	.word	0x00000090
        /*0430*/ 	.short	0x010a
        /*0432*/ 	.byte	0xff
	.zero		1


	//   ....[50]....
        /*0434*/ 	.word	0x00002e60
        /*0438*/ 	.word	0x00000002
        /*043c*/ 	.word	0x00000000
        /*0440*/ 	.short	0x0101
        /*0442*/ 	.byte	0xff
	.zero		1


	//   ....[51]....
        /*0444*/ 	.word	0x00002ef0
        /*0448*/ 	.word	0x000000ff
        /*044c*/ 	.word	0x000000a0
        /*0450*/ 	.short	0x0106
        /*0452*/ 	.byte	0x04
	.zero		1


	//   ....[52]....
        /*0454*/ 	.word	0x00002f10
        /*0458*/ 	.word	0x000000ff
        /*045c*/ 	.word	0x000000a0
        /*0460*/ 	.short	0x010a
        /*0462*/ 	.byte	0x04
	.zero		1


	//   ....[53]....
        /*0464*/ 	.word	0x00002fa0
        /*0468*/ 	.word	0x000000ff
        /*046c*/ 	.word	0x000000a0
        /*0470*/ 	.short	0x0106
        /*0472*/ 	.byte	0x07
	.zero		1


	//   ....[54]....
        /*0474*/ 	.word	0x00002fe0
        /*0478*/ 	.word	0x00000000
        /*047c*/ 	.word	0x000000a0
        /*0480*/ 	.short	0x010a
        /*0482*/ 	.byte	0xff
	.zero		1


	//   ....[55]....
        /*0484*/ 	.word	0x00003220
        /*0488*/ 	.word	0x000000ff
        /*048c*/ 	.word	0x00000008
        /*0490*/ 	.short	0x010a
        /*0492*/ 	.byte	0x05
	.zero		1


	//   ....[56]....
        /*0494*/ 	.word	0x00003240
        /*0498*/ 	.word	0x000000ff
        /*049c*/ 	.word	0x00000008
        /*04a0*/ 	.short	0x010a
        /*04a2*/ 	.byte	0x05
	.zero		1


	//   ....[57]....
        /*04a4*/ 	.word	0x000033d0
        /*04a8*/ 	.word	0x000000ff
        /*04ac*/ 	.word	0x00000008
        /*04b0*/ 	.short	0x010a
        /*04b2*/ 	.byte	0x05
	.zero		1


	//   ....[58]....
        /*04b4*/ 	.word	0x000033f0
        /*04b8*/ 	.word	0x000000ff
        /*04bc*/ 	.word	0x00000008
        /*04c0*/ 	.short	0x010a
        /*04c2*/ 	.byte	0x05
	.zero		1


	//   ....[59]....
        /*04c4*/ 	.word	0x000034b0
        /*04c8*/ 	.word	0x000000ff
        /*04cc*/ 	.word	0x00000000
        /*04d0*/ 	.short	0x0101
        /*04d2*/ 	.byte	0x04
	.zero		1


	//   ....[60]....
        /*04d4*/ 	.word	0x000037f0
        /*04d8*/ 	.word	0x00000000
        /*04dc*/ 	.word	0x00000090
        /*04e0*/ 	.short	0x010a
        /*04e2*/ 	.byte	0xff
	.zero		1


	//   ....[61]....
        /*04e4*/ 	.word	0x000038b0
        /*04e8*/ 	.word	0x00000000
        /*04ec*/ 	.word	0x00000000
        /*04f0*/ 	.short	0x0101
        /*04f2*/ 	.byte	0xff
	.zero		1


	//   ....[62]....
        /*04f4*/ 	.word	0x00003970
        /*04f8*/ 	.word	0x000000ff
        /*04fc*/ 	.word	0x00000000
        /*0500*/ 	.short	0x010a
        /*0502*/ 	.byte	0x04
	.zero		1


	//   ....[63]....
        /*0504*/ 	.word	0x00003980
        /*0508*/ 	.word	0x000000ff
        /*050c*/ 	.word	0x000000c0
        /*0510*/ 	.short	0x010a
        /*0512*/ 	.byte	0x1f
	.zero		1


	//   ....[64]....
        /*0514*/ 	.word	0x00003a30
        /*0518*/ 	.word	0x000000ff
        /*051c*/ 	.word	0x00000000
        /*0520*/ 	.short	0x010a
        /*0522*/ 	.byte	0x05
	.zero		1


	//   ....[65]....
        /*0524*/ 	.word	0x00003b60
        /*0528*/ 	.word	0x000000ff
        /*052c*/ 	.word	0x00000000
        /*0530*/ 	.short	0x010a
        /*0532*/ 	.byte	0x04
	.zero		1


	//   ....[66]....
        /*0534*/ 	.word	0x00003e60
        /*0538*/ 	.word	0x000000ff
        /*053c*/ 	.word	0x00000000
        /*0540*/ 	.short	0x010a
        /*0542*/ 	.byte	0x04
	.zero		1


	//   ....[67]....
        /*0544*/ 	.word	0x00003f00
        /*0548*/ 	.word	0x00000000
        /*054c*/ 	.word	0x00000000
        /*0550*/ 	.short	0x010a
        /*0552*/ 	.byte	0xff
	.zero		1


	//   ....[68]....
        /*0554*/ 	.word	0x00003f40
        /*0558*/ 	.word	0x00000000
        /*055c*/ 	.word	0x00000000
        /*0560*/ 	.short	0x010a
        /*0562*/ 	.byte	0xff
	.zero		1


	//   ....[69]....
        /*0564*/ 	.word	0x00003fb0
        /*0568*/ 	.word	0x000000ff
        /*056c*/ 	.word	0x00000000
        /*0570*/ 	.short	0x0101
        /*0572*/ 	.byte	0x04
	.zero		1


	//   ....[70]....
        /*0574*/ 	.word	0x00003ff0
        /*0578*/ 	.word	0x000000ff
        /*057c*/ 	.word	0x000000f0
        /*0580*/ 	.short	0x010a
        /*0582*/ 	.byte	0x1a
	.zero		1


	//   ....[71]....
        /*0584*/ 	.word	0x00004040
        /*0588*/ 	.word	0x000000ff
        /*058c*/ 	.word	0x00000000
        /*0590*/ 	.short	0x0101
        /*0592*/ 	.byte	0x04
	.zero		1


	//   ....[72]....
        /*0594*/ 	.word	0x000044e0
        /*0598*/ 	.word	0x0000000c
        /*059c*/ 	.word	0x00000090
        /*05a0*/ 	.short	0x010a
        /*05a2*/ 	.byte	0xff
	.zero		1


	//   ....[73]....
        /*05a4*/ 	.word	0x00004650
        /*05a8*/ 	.word	0x00000000
        /*05ac*/ 	.word	0x00000000
        /*05b0*/ 	.short	0x0101
        /*05b2*/ 	.byte	0xff
	.zero		1


	//   ....[74]....
        /*05b4*/ 	.word	0x00004ae0
        /*05b8*/ 	.word	0x000000ff
        /*05bc*/ 	.word	0x00000088
        /*05c0*/ 	.short	0x010a
        /*05c2*/ 	.byte	0x15
	.zero		1


	//   ....[75]....
        /*05c4*/ 	.word	0x00004c60
        /*05c8*/ 	.word	0x000000ff
        /*05cc*/ 	.word	0x00000060
        /*05d0*/ 	.short	0x010a
        /*05d2*/ 	.byte	0x15
	.zero		1


	//   ....[76]....
        /*05d4*/ 	.word	0x00004de0
        /*05d8*/ 	.word	0x000000ff
        /*05dc*/ 	.word	0x00000040
        /*05e0*/ 	.short	0x010b
        /*05e2*/ 	.byte	0x15
	.zero		1


	//   ....[77]....
        /*05e4*/ 	.word	0x00004df0
        /*05e8*/ 	.word	0x000000ff
        /*05ec*/ 	.word	0x00000000
        /*05f0*/ 	.short	0x0101
        /*05f2*/ 	.byte	0x06
	.zero		1


	//   ....[78]....
        /*05f4*/ 	.word	0x00004e00
        /*05f8*/ 	.word	0x000000ff
        /*05fc*/ 	.word	0x00000068
        /*0600*/ 	.short	0x010a
        /*0602*/ 	.byte	0x15
	.zero		1


	//   ....[79]....
        /*0604*/ 	.word	0x00004f60
        /*0608*/ 	.word	0x000000ff
        /*060c*/ 	.word	0x00000048
        /*0610*/ 	.short	0x010b
        /*0612*/ 	.byte	0x15
	.zero		1


	//   ....[80]....
        /*0614*/ 	.word	0x00004f70
        /*0618*/ 	.word	0x000000ff
        /*061c*/ 	.word	0x00000000
        /*0620*/ 	.short	0x0101
        /*0622*/ 	.byte	0x06
	.zero		1


	//   ....[81]....
        /*0624*/ 	.word	0x00004f80
        /*0628*/ 	.word	0x000000ff
        /*062c*/ 	.word	0x00000070
        /*0630*/ 	.short	0x010a
        /*0632*/ 	.byte	0x15
	.zero		1


	//   ....[82]....
        /*0634*/ 	.word	0x000050d0
        /*0638*/ 	.word	0x000000ff
        /*063c*/ 	.word	0x00000050
        /*0640*/ 	.short	0x010b
        /*0642*/ 	.byte	0x15
	.zero		1


	//   ....[83]....
        /*0644*/ 	.word	0x000050e0
        /*0648*/ 	.word	0x000000ff
        /*064c*/ 	.word	0x00000000
        /*0650*/ 	.short	0x0101
        /*0652*/ 	.byte	0x06
	.zero		1


	//   ....[84]....
        /*0654*/ 	.word	0x000050f0
        /*0658*/ 	.word	0x000000ff
        /*065c*/ 	.word	0x00000078
        /*0660*/ 	.short	0x010a
        /*0662*/ 	.byte	0x15
	.zero		1


	//   ....[85]....
        /*0664*/ 	.word	0x000052e0
        /*0668*/ 	.word	0x000000ff
        /*066c*/ 	.word	0x00000058
        /*0670*/ 	.short	0x010b
        /*0672*/ 	.byte	0x15
	.zero		1


	//   ....[86]....
        /*0674*/ 	.word	0x000052f0
        /*0678*/ 	.word	0x000000ff
        /*067c*/ 	.word	0x00000000
        /*0680*/ 	.short	0x0101
        /*0682*/ 	.byte	0x25
	.zero		1


	//   ....[87]....
        /*0684*/ 	.word	0x00005320
        /*0688*/ 	.word	0x000000ff
        /*068c*/ 	.word	0x00000060
        /*0690*/ 	.short	0x010a
        /*0692*/ 	.byte	0x15
	.zero		1


	//   ....[88]....
        /*0694*/ 	.word	0x00005340
        /*0698*/ 	.word	0x000000ff
        /*069c*/ 	.word	0x00000068
        /*06a0*/ 	.short	0x010a
        /*06a2*/ 	.byte	0x15
	.zero		1


	//   ....[89]....
        /*06a4*/ 	.word	0x00005360
        /*06a8*/ 	.word	0x000000ff
        /*06ac*/ 	.word	0x00000070
        /*06b0*/ 	.short	0x010a
        /*06b2*/ 	.byte	0x15
	.zero		1


	//   ....[90]....
        /*06b4*/ 	.word	0x000053a0
        /*06b8*/ 	.word	0x00000000
        /*06bc*/ 	.word	0x00000078
        /*06c0*/ 	.short	0x010a
        /*06c2*/ 	.byte	0xff
	.zero		1


	//   ....[91]....
        /*06c4*/ 	.word	0x000056e0
        /*06c8*/ 	.word	0x00000003
        /*06cc*/ 	.word	0x00000090
        /*06d0*/ 	.short	0x010a
        /*06d2*/ 	.byte	0xff
	.zero		1


	//   ....[92]....
        /*06d4*/ 	.word	0x00005860
        /*06d8*/ 	.word	0x00000000
        /*06dc*/ 	.word	0x00000000
        /*06e0*/ 	.short	0x0101
        /*06e2*/ 	.byte	0xff
	.zero		1


	//   ....[93]....
        /*06e4*/ 	.word	0x00006430
        /*06e8*/ 	.word	0x000000ff
        /*06ec*/ 	.word	0x00000040
        /*06f0*/ 	.short	0x010a
        /*06f2*/ 	.byte	0x2c
	.zero		1


	//   ....[94]....
        /*06f4*/ 	.word	0x00006510
        /*06f8*/ 	.word	0x000000aa
        /*06fc*/ 	.word	0x000000b0
        /*0700*/ 	.short	0x010a
        /*0702*/ 	.byte	0xff
	.zero		1


	//   ....[95]....
        /*0704*/ 	.word	0x000066d0
        /*0708*/ 	.word	0x000000ff
        /*070c*/ 	.word	0x00000040
        /*0710*/ 	.short	0x010a
        /*0712*/ 	.byte	0x2c
	.zero		1


	//   ....[96]....
        /*0714*/ 	.word	0x00006800
        /*0718*/ 	.word	0x000000aa
        /*071c*/ 	.word	0x000000b0
        /*0720*/ 	.short	0x010a
        /*0722*/ 	.byte	0xff
	.zero		1


	//   ....[97]....
        /*0724*/ 	.word	0x00007a10
        /*0728*/ 	.word	0x00000000
        /*072c*/ 	.word	0x00000000
        /*0730*/ 	.short	0x0101
        /*0732*/ 	.byte	0xff
	.zero		1


	//   ....[98]....
        /*0734*/ 	.word	0x00007a20
        /*0738*/ 	.word	0x00000003
        /*073c*/ 	.word	0x00000040
        /*0740*/ 	.short	0x010a
        /*0742*/ 	.byte	0xff
	.zero		1


	//   ....[99]....
        /*0744*/ 	.word	0x00007b00
        /*0748*/ 	.word	0x00000003
        /*074c*/ 	.word	0x00000040
        /*0750*/ 	.short	0x010a
        /*0752*/ 	.byte	0xff
	.zero		1


	//   ....[100]....
        /*0754*/ 	.word	0x00008e40
        /*0758*/ 	.word	0x0000004d
        /*075c*/ 	.word	0x00000000
        /*0760*/ 	.short	0x0101
        /*0762*/ 	.byte	0xff
	.zero		1


	//   ....[101]....
        /*0764*/ 	.word	0x00008e60
        /*0768*/ 	.word	0x00000000
        /*076c*/ 	.word	0x00000040
        /*0770*/ 	.short	0x010a
        /*0772*/ 	.byte	0xff
	.zero		1


	//   ....[102]....
        /*0774*/ 	.word	0x00008f30
        /*0778*/ 	.word	0x00000000
        /*077c*/ 	.word	0x00000040
        /*0780*/ 	.short	0x010a
        /*0782*/ 	.byte	0xff
	.zero		1


	//   ....[103]....
        /*0784*/ 	.word	0x0000a270
        /*0788*/ 	.word	0x0000004a
        /*078c*/ 	.word	0x00000000
        /*0790*/ 	.short	0x0101
        /*0792*/ 	.byte	0xff
	.zero		1


	//   ....[104]....
        /*0794*/ 	.word	0x0000a290
        /*0798*/ 	.word	0x00000003
        /*079c*/ 	.word	0x00000040
        /*07a0*/ 	.short	0x010a
        /*07a2*/ 	.byte	0xff
	.zero		1


	//   ....[105]....
        /*07a4*/ 	.word	0x0000a360
        /*07a8*/ 	.word	0x00000003
        /*07ac*/ 	.word	0x00000040
        /*07b0*/ 	.short	0x010a
        /*07b2*/ 	.byte	0xff
	.zero		1


	//   ....[106]....
        /*07b4*/ 	.word	0x0000a7f0
        /*07b8*/ 	.word	0x000000aa
        /*07bc*/ 	.word	0x00000000
        /*07c0*/ 	.short	0x0101
        /*07c2*/ 	.byte	0xff
	.zero		1


	//   ....[107]....
        /*07c4*/ 	.word	0x0000b6e0
        /*07c8*/ 	.word	0x00000000
        /*07cc*/ 	.word	0x00000000
        /*07d0*/ 	.short	0x0101
        /*07d2*/ 	.byte	0xff
	.zero		1


	//   ....[108]....
        /*07d4*/ 	.word	0x0000b970
        /*07d8*/ 	.word	0x000000ff
        /*07dc*/ 	.word	0x00000000
        /*07e0*/ 	.short	0x0101
        /*07e2*/ 	.byte	0x04
	.zero		1


	//   ....[109]....
        /*07e4*/ 	.word	0x0000b990
        /*07e8*/ 	.word	0x00000003
        /*07ec*/ 	.word	0x000000e0
        /*07f0*/ 	.short	0x010a
        /*07f2*/ 	.byte	0xff
	.zero		1


	//   ....[110]....
        /*07f4*/ 	.word	0x0000b9f0
        /*07f8*/ 	.word	0x00000000
        /*07fc*/ 	.word	0x00000020
        /*0800*/ 	.short	0x010a
        /*0802*/ 	.byte	0xff
	.zero		1


	//   ....[111]....
        /*0804*/ 	.word	0x0000ba50
        /*0808*/ 	.word	0x00000000
        /*080c*/ 	.word	0x00000020
        /*0810*/ 	.short	0x010a
        /*0812*/ 	.byte	0xff
	.zero		1


	//   ....[112]....
        /*0814*/ 	.word	0x0000baa0
        /*0818*/ 	.word	0x00000003
        /*081c*/ 	.word	0x00000090
        /*0820*/ 	.short	0x010a
        /*0822*/ 	.byte	0xff
	.zero		1


	//   ....[113]....
        /*0824*/ 	.word	0x0000bb00
        /*0828*/ 	.word	0x00000000
        /*082c*/ 	.word	0x00000000
        /*0830*/ 	.short	0x010a
        /*0832*/ 	.byte	0xff
	.zero		1


	//   ....[114]....
        /*0834*/ 	.word	0x0000bb60
        /*0838*/ 	.word	0x00000000
        /*083c*/ 	.word	0x00000000
        /*0840*/ 	.short	0x010a
        /*0842*/ 	.byte	0xff
	.zero		1


	//   ....[115]....
        /*0844*/ 	.word	0x0000bbc0
        /*0848*/ 	.word	0x00000000
        /*084c*/ 	.word	0x00000000
        /*0850*/ 	.short	0x010a
        /*0852*/ 	.byte	0xff
	.zero		1


	//   ....[116]....
        /*0854*/ 	.word	0x0000bc10
        /*0858*/ 	.word	0x00000002
        /*085c*/ 	.word	0x000000d0
        /*0860*/ 	.short	0x010a
        /*0862*/ 	.byte	0xff
	.zero		1


	//   ....[117]....
        /*0864*/ 	.word	0x0000bc70
        /*0868*/ 	.word	0x00000002
        /*086c*/ 	.word	0x000000a0
        /*0870*/ 	.short	0x010a
        /*0872*/ 	.byte	0xff
	.zero		1


	//   ....[118]....
        /*0874*/ 	.word	0x0000bcc0
        /*0878*/ 	.word	0x00000002
        /*087c*/ 	.word	0x00000090
        /*0880*/ 	.short	0x010a
        /*0882*/ 	.byte	0xff
	.zero		1


	//   ....[119]....
        /*0884*/ 	.word	0x0000bd20
        /*0888*/ 	.word	0x00000000
        /*088c*/ 	.word	0x000000a0
        /*0890*/ 	.short	0x010a
        /*0892*/ 	.byte	0xff
	.zero		1


	//   ....[120]....
        /*0894*/ 	.word	0x0000bd80
        /*0898*/ 	.word	0x00000000
        /*089c*/ 	.word	0x00000008
        /*08a0*/ 	.short	0x010a
        /*08a2*/ 	.byte	0xff
	.zero		1


	//   ....[121]....
        /*08a4*/ 	.word	0x0000be60
        /*08a8*/ 	.word	0x00000000
        /*08ac*/ 	.word	0x00000008
        /*08b0*/ 	.short	0x010a
        /*08b2*/ 	.byte	0xff
	.zero		1


	//   ....[122]....
        /*08b4*/ 	.word	0x0000beb0
        /*08b8*/ 	.word	0x00000000
        /*08bc*/ 	.word	0x00000090
        /*08c0*/ 	.short	0x010a
        /*08c2*/ 	.byte	0xff
	.zero		1


	//   ....[123]....
        /*08c4*/ 	.word	0x0000bf10
        /*08c8*/ 	.word	0x00000000
        /*08cc*/ 	.word	0x000000c0
        /*08d0*/ 	.short	0x010a
        /*08d2*/ 	.byte	0xff
	.zero		1


	//   ....[124]....
        /*08d4*/ 	.word	0x0000bf70
        /*08d8*/ 	.word	0x00000000
        /*08dc*/ 	.word	0x00000000
        /*08e0*/ 	.short	0x010a
        /*08e2*/ 	.byte	0xff
	.zero		1


	//   ....[125]....
        /*08e4*/ 	.word	0x0000bfd0
        /*08e8*/ 	.word	0x00000000
        /*08ec*/ 	.word	0x00000000
        /*08f0*/ 	.short	0x010a
        /*08f2*/ 	.byte	0xff
	.zero		1


	//   ....[126]....
        /*08f4*/ 	.word	0x0000c030
        /*08f8*/ 	.word	0x00000000
        /*08fc*/ 	.word	0x000000f0
        /*0900*/ 	.short	0x010a
        /*0902*/ 	.byte	0xff
	.zero		1


	//   ....[127]....
        /*0904*/ 	.word	0x0000c080
        /*0908*/ 	.word	0x0000000c
        /*090c*/ 	.word	0x00000090
        /*0910*/ 	.short	0x010a
        /*0912*/ 	.byte	0xff
	.zero		1


	//   ....[128]....
        /*0914*/ 	.word	0x0000c0e0
        /*0918*/ 	.word	0x00000000
        /*091c*/ 	.word	0x00000088
        /*0920*/ 	.short	0x010a
        /*0922*/ 	.byte	0xff
	.zero		1


	//   ....[129]....
        /*0924*/ 	.word	0x0000c140
        /*0928*/ 	.word	0x00000000
        /*092c*/ 	.word	0x00000060
        /*0930*/ 	.short	0x010a
        /*0932*/ 	.byte	0xff
	.zero		1


	//   ....[130]....
        /*0934*/ 	.word	0x0000c1a0
        /*0938*/ 	.word	0x00000000
        /*093c*/ 	.word	0x00000068
        /*0940*/ 	.short	0x010a
        /*0942*/ 	.byte	0xff
	.zero		1


	//   ....[131]....
        /*0944*/ 	.word	0x0000c200
        /*0948*/ 	.word	0x00000000
        /*094c*/ 	.word	0x00000070
        /*0950*/ 	.short	0x010a
        /*0952*/ 	.byte	0xff
	.zero		1


	//   ....[132]....
        /*0954*/ 	.word	0x0000c260
        /*0958*/ 	.word	0x00000000
        /*095c*/ 	.word	0x00000078
        /*0960*/ 	.short	0x010a
        /*0962*/ 	.byte	0xff
	.zero		1


	//   ....[133]....
        /*0964*/ 	.word	0x0000c2c0
        /*0968*/ 	.word	0x00000000
        /*096c*/ 	.word	0x00000060
        /*0970*/ 	.short	0x010a
        /*0972*/ 	.byte	0xff
	.zero		1


	//   ....[134]....
        /*0974*/ 	.word	0x0000c320
        /*0978*/ 	.word	0x00000000
        /*097c*/ 	.word	0x00000068
        /*0980*/ 	.short	0x010a
        /*0982*/ 	.byte	0xff
	.zero		1


	//   ....[135]....
        /*0984*/ 	.word	0x0000c380
        /*0988*/ 	.word	0x00000000
        /*098c*/ 	.word	0x00000070
        /*0990*/ 	.short	0x010a
        /*0992*/ 	.byte	0xff
	.zero		1


	//   ....[136]....
        /*0994*/ 	.word	0x0000c3d0
        /*0998*/ 	.word	0x00000003
        /*099c*/ 	.word	0x00000090
        /*09a0*/ 	.short	0x010a
        /*09a2*/ 	.byte	0xff
	.zero		1


	//   ....[137]....
        /*09a4*/ 	.word	0x0000c430
        /*09a8*/ 	.word	0x00000000
        /*09ac*/ 	.word	0x00000040
        /*09b0*/ 	.short	0x010a
        /*09b2*/ 	.byte	0xff
	.zero		1


	//   ....[138]....
        /*09b4*/ 	.word	0x0000c480
        /*09b8*/ 	.word	0x000000aa
        /*09bc*/ 	.word	0x000000b0
        /*09c0*/ 	.short	0x010a
        /*09c2*/ 	.byte	0xff
	.zero		1


	//   ....[139]....
        /*09c4*/ 	.word	0x0000c4d0
        /*09c8*/ 	.word	0x00000003
        /*09cc*/ 	.word	0x00000040
        /*09d0*/ 	.short	0x010a
        /*09d2*/ 	.byte	0xff
	.zero		1


	//   ....[140]....
        /*09d4*/ 	.word	0x0000c520
        /*09d8*/ 	.word	0x00000000
        /*09dc*/ 	.word	0x00000040
        /*09e0*/ 	.short	0x010a
        /*09e2*/ 	.byte	0xff
	.zero		1


	//   ....[141]....
        /*09e4*/ 	.word	0x0000c570
        /*09e8*/ 	.word	0x00000003
        /*09ec*/ 	.word	0x00000040
        /*09f0*/ 	.short	0x010a
        /*09f2*/ 	.byte	0xff
	.zero		1


	//----- nvinfo : EIATTR_NUM_MBARRIERS
	.align		4
.L_47:
        /*09f4*/ 	.byte	0x03, 0x38
        /*09f6*/ 	.short	0x001f


	//----- nvinfo : EIATTR_EXIT_INSTR_OFFSETS
	.align		4
        /*09f8*/ 	.byte	0x04, 0x1c
        /*09fa*/ 	.short	(.L_49 - .L_48)


	//   ....[0]....
.L_48:
        /*09fc*/ 	.word	0x00002ac0


	//   ....[1]....
        /*0a00*/ 	.word	0x00002fb0


	//   ....[2]....
        /*0a04*/ 	.word	0x00003010


	//   ....[3]....
        /*0a08*/ 	.word	0x00004270


	//   ....[4]....
        /*0a0c*/ 	.word	0x000053d0


	//   ....[5]....
        /*0a10*/ 	.word	0x00005410


	//   ....[6]....
        /*0a14*/ 	.word	0x0000b860


	//   ....[7]....
        /*0a18*/ 	.word	0x0000b8e0


	//   ....[8]....
        /*0a1c*/ 	.word	0x0000b910


	//   ....[9]....
        /*0a20*/ 	.word	0x0000b980


	//----- nvinfo : EIATTR_MAX_THREADS
	.align		4
.L_49:
        /*0a24*/ 	.byte	0x04, 0x05
        /*0a26*/ 	.short	(.L_51 - .L_50)
.L_50:
        /*0a28*/ 	.word	0x00000100
        /*0a2c*/ 	.word	0x00000001
        /*0a30*/ 	.word	0x00000001


	//----- nvinfo : EIATTR_CRS_STACK_SIZE
	.align		4
.L_51:
        /*0a34*/ 	.byte	0x04, 0x1e
        /*0a36*/ 	.short	(.L_53 - .L_52)
.L_52:
        /*0a38*/ 	.word	0x00000000


	//----- nvinfo : EIATTR_CBANK_PARAM_SIZE
	.align		4
.L_53:
        /*0a3c*/ 	.byte	0x03, 0x19
        /*0a3e*/ 	.short	0x0800


	//----- nvinfo : EIATTR_PARAM_CBANK
	.align		4
        /*0a40*/ 	.byte	0x04, 0x0a
        /*0a42*/ 	.short	(.L_55 - .L_54)
	.align		4
.L_54:
        /*0a44*/ 	.word	index@(.nv.constant0._ZN7cutlass13device_kernelINS_4gemm6kernel13GemmUniversalIN4cute5tupleIJiiiiEEENS1_10collective13CollectiveMmaINS1_35MainloopSm100TmaUmmaWarpSpecializedILi4ELi2ELi2ENS5_IJNS4_1CILi2EEESB_NSA_ILi1EEEEEEEENS5_IJNSA_ILi256EEESF_NSA_ILi64EEEEEENS_10bfloat16_tENS5_IJlSC_lEEESI_SJ_NS4_8TiledMMAINS4_8MMA_AtomIJNS4_26SM100_MMA_F16BF16_2x1SM_SSISI_SI_fLi256ELi256ELNS4_4UMMA5MajorE0ELSO_0ELNSN_7ScaleInE0ELSP_0EEEEEENS4_6LayoutINS5_IJSC_SC_SC_EEENS5_IJNSA_ILi0EEESU_SU_EEEEENS5_IJNS4_10UnderscoreESX_SX_EEEEENS4_28SM100_TMA_2SM_LOAD_MULTICASTENS4_14ComposedLayoutINS4_7SwizzleILi3ELi4ELi3EEENS4_18smem_ptr_flag_bitsILi16EEENSS_INS5_IJNSA_ILi8EEESG_EEENS5_IJSG_SC_EEEEEEEvNS4_8identityENS4_18SM100_TMA_2SM_LOADES1A_vS1B_EENS_8epilogue10collective18CollectiveEpilogueINS1E_23Sm100TmaWarpSpecializedILi4ELi2ELi64ELb1ELb0EEEJNS5_IJNSA_ILi128EEESF_SG_EEENS5_IJNSS_IS1J_SC_EENSS_ISG_SC_EEEEESI_SJ_SI_SJ_NS1E_6fusion15FusionCallbacksIS1I_NS1O_17LinearCombinationISI_fSI_fLNS_15FloatRoundStyleE2EEES1K_S1N_JEEENS4_5SM1004TMEM4LOAD26SM100_TMEM_LOAD_32dp32b64xENS4_13SM90_TMA_LOADES1A_NS4_39AutoVectorizingCopyWithAssumedAlignmentILi128EEENS4_14SM90_TMA_STOREES1A_S20_S20_EEEvvEEEEvNT_6ParamsE)
        /*0a48*/ 	.short	0x0380
        /*0a4a*/ 	.short	0x0800


	//----- nvinfo : EIATTR_SW_WAR
	.align		4
.L_55:
        /*0a4c*/ 	.byte	0x04, 0x36
        /*0a4e*/ 	.short	(.L_57 - .L_56)
.L_56:
        /*0a50*/ 	.word	0x00000008
.L_57:


//--------------------- .nv.callgraph             --------------------------
	.section	.nv.callgraph,"",@"SHT_CUDA_CALLGRAPH"
	.align	4
	.sectionentsize	8
	.align		4
        /*0000*/ 	.word	0x00000000
	.align		4
        /*0004*/ 	.word	0xffffffff
	.align		4
        /*0008*/ 	.word	index@(_ZN7cutlass13device_kernelINS_4gemm6kernel13GemmUniversalIN4cute5tupleIJiiiiEEENS1_10collective13CollectiveMmaINS1_35MainloopSm100TmaUmmaWarpSpecializedILi4ELi2ELi2ENS5_IJNS4_1CILi2EEESB_NSA_ILi1EEEEEEEENS5_IJNSA_ILi256EEESF_NSA_ILi64EEEEEENS_10bfloat16_tENS5_IJlSC_lEEESI_SJ_NS4_8TiledMMAINS4_8MMA_AtomIJNS4_26SM100_MMA_F16BF16_2x1SM_SSISI_SI_fLi256ELi256ELNS4_4UMMA5MajorE0ELSO_0ELNSN_7ScaleInE0ELSP_0EEEEEENS4_6LayoutINS5_IJSC_SC_SC_EEENS5_IJNSA_ILi0EEESU_SU_EEEEENS5_IJNS4_10UnderscoreESX_SX_EEEEENS4_28SM100_TMA_2SM_LOAD_MULTICASTENS4_14ComposedLayoutINS4_7SwizzleILi3ELi4ELi3EEENS4_18smem_ptr_flag_bitsILi16EEENSS_INS5_IJNSA_ILi8EEESG_EEENS5_IJSG_SC_EEEEEEEvNS4_8identityENS4_18SM100_TMA_2SM_LOADES1A_vS1B_EENS_8epilogue10collective18CollectiveEpilogueINS1E_23Sm100TmaWarpSpecializedILi4ELi2ELi64ELb1ELb0EEEJNS5_IJNSA_ILi128EEESF_SG_EEENS5_IJNSS_IS1J_SC_EENSS_ISG_SC_EEEEESI_SJ_SI_SJ_NS1E_6fusion15FusionCallbacksIS1I_NS1O_17LinearCombinationISI_fSI_fLNS_15FloatRoundStyleE2EEES1K_S1N_JEEENS4_5SM1004TMEM4LOAD26SM100_TMEM_LOAD_32dp32b64xENS4_13SM90_TMA_LOADES1A_NS4_39AutoVectorizingCopyWithAssumedAlignmentILi128EEENS4_14SM90_TMA_STOREES1A_S20_S20_EEEvvEEEEvNT_6ParamsE)
	.align		4
        /*000c*/ 	.word	index@(__assertfail)
	.align		4
        /*0010*/ 	.word	0x00000000
	.align		4
        /*0014*/ 	.word	0xfffffffe
	.align		4
        /*0018*/ 	.word	0x00000000
	.align		4
        /*001c*/ 	.word	0xfffffffd
	.align		4
        /*0020*/ 	.word	0x00000000
	.align		4
        /*0024*/ 	.word	0xfffffffc


//--------------------- .nv.constant4             --------------------------
	.section	.nv.constant4,"a",@progbits
	.align	8
	.align		8
.nv.constant4:
        /*0000*/ 	.dword	__assertfail
	.align		8
        /*0008*/ 	.dword	__unnamed_1
	.align		8
        /*0010*/ 	.dword	__unnamed_2
	.align		8
        /*0018*/ 	.dword	_ZN39_INTERNAL_798fb2da_4_k_cu_d965a708_80714cuda3std3__45__cpo5beginE
	.align		8
        /*0020*/ 	.dword	_ZN39_INTERNAL_798fb2da_4_k_cu_d965a708_80714cuda3std3__45__cpo3endE
	.align		8
        /*0028*/ 	.dword	_ZN39_INTERNAL_798fb2da_4_k_cu_d965a708_80714cuda3std3__45__cpo6cbeginE
	.align		8
        /*0030*/ 	.dword	_ZN39_INTERNAL_798fb2da_4_k_cu_d965a708_80714cuda3std3__45__cpo4cendE
	.align		8
        /*0038*/ 	.dword	_ZN39_INTERNAL_798fb2da_4_k_cu_d965a708_80714cuda3std3__441_GLOBAL__N__798fb2da_4_k_cu_d965a708_80716ignoreE
	.align		8
        /*0040*/ 	.dword	_ZN39_INTERNAL_798fb2da_4_k_cu_d965a708_80714cuda3std3__419piecewise_constructE
	.align		8
        /*0048*/ 	.dword	_ZN39_INTERNAL_798fb2da_4_k_cu_d965a708_80714cuda3std3__48in_placeE
	.align		8
        /*0050*/ 	.dword	_ZN39_INTERNAL_798fb2da_4_k_cu_d965a708_80714cuda3std6ranges3__45__cpo4swapE
	.align		8
        /*0058*/ 	.dword	_ZN39_INTERNAL_798fb2da_4_k_cu_d965a708_80714cuda3std6ranges3__45__cpo9iter_moveE
	.align		8
        /*0060*/ 	.dword	_ZN39_INTERNAL_798fb2da_4_k_cu_d965a708_80714cute7productE
	.align		8
        /*0068*/ 	.dword	_ZN39_INTERNAL_798fb2da_4_k_cu_d965a708_80714cute1_E
	.align		8
        /*0070*/ 	.dword	$str$25
	.align		8
        /*0078*/ 	.dword	$str$26
	.align		8
        /*0080*/ 	.dword	$str$27
	.align		8
        /*0088*/ 	.dword	$str$28


//--------------------- .text._ZN7cutlass13device_kernelINS_4gemm6kernel13GemmUniversalIN4cute5tupleIJiiiiEEENS1_10collective13CollectiveMmaINS1_35MainloopSm100TmaUmmaWarpSpecializedILi4ELi2ELi2ENS5_IJNS4_1CILi2EEESB_NSA_ILi1EEEEEEEENS5_IJNSA_ILi256EEESF_NSA_ILi64EEEEEENS_10bfloat16_tENS5_IJlSC_lEEESI_SJ_NS4_8TiledMMAINS4_8MMA_AtomIJNS4_26SM100_MMA_F16BF16_2x1SM_SSISI_SI_fLi256ELi256ELNS4_4UMMA5MajorE0ELSO_0ELNSN_7ScaleInE0ELSP_0EEEEEENS4_6LayoutINS5_IJSC_SC_SC_EEENS5_IJNSA_ILi0EEESU_SU_EEEEENS5_IJNS4_10UnderscoreESX_SX_EEEEENS4_28SM100_TMA_2SM_LOAD_MULTICASTENS4_14ComposedLayoutINS4_7SwizzleILi3ELi4ELi3EEENS4_18smem_ptr_flag_bitsILi16EEENSS_INS5_IJNSA_ILi8EEESG_EEENS5_IJSG_SC_EEEEEEEvNS4_8identityENS4_18SM100_TMA_2SM_LOADES1A_vS1B_EENS_8epilogue10collective18CollectiveEpilogueINS1E_23Sm100TmaWarpSpecializedILi4ELi2ELi64ELb1ELb0EEEJNS5_IJNSA_ILi128EEESF_SG_EEENS5_IJNSS_IS1J_SC_EENSS_ISG_SC_EEEEESI_SJ_SI_SJ_NS1E_6fusion15FusionCallbacksIS1I_NS1O_17LinearCombinationISI_fSI_fLNS_15FloatRoundStyleE2EEES1K_S1N_JEEENS4_5SM1004TMEM4LOAD26SM100_TMEM_LOAD_32dp32b64xENS4_13SM90_TMA_LOADES1A_NS4_39AutoVectorizingCopyWithAssumedAlignmentILi128EEENS4_14SM90_TMA_STOREES1A_S20_S20_EEEvvEEEEvNT_6ParamsE --------------------------
	.section	.text._ZN7cutlass13device_kernelINS_4gemm6kernel13GemmUniversalIN4cute5tupleIJiiiiEEENS1_10collective13CollectiveMmaINS1_35MainloopSm100TmaUmmaWarpSpecializedILi4ELi2ELi2ENS5_IJNS4_1CILi2EEESB_NSA_ILi1EEEEEEEENS5_IJNSA_ILi256EEESF_NSA_ILi64EEEEEENS_10bfloat16_tENS5_IJlSC_lEEESI_SJ_NS4_8TiledMMAINS4_8MMA_AtomIJNS4_26SM100_MMA_F16BF16_2x1SM_SSISI_SI_fLi256ELi256ELNS4_4UMMA5MajorE0ELSO_0ELNSN_7ScaleInE0ELSP_0EEEEEENS4_6LayoutINS5_IJSC_SC_SC_EEENS5_IJNSA_ILi0EEESU_SU_EEEEENS5_IJNS4_10UnderscoreESX_SX_EEEEENS4_28SM100_TMA_2SM_LOAD_MULTICASTENS4_14ComposedLayoutINS4_7SwizzleILi3ELi4ELi3EEENS4_18smem_ptr_flag_bitsILi16EEENSS_INS5_IJNSA_ILi8EEESG_EEENS5_IJSG_SC_EEEEEEEvNS4_8identityENS4_18SM100_TMA_2SM_LOADES1A_vS1B_EENS_8epilogue10collective18CollectiveEpilogueINS1E_23Sm100TmaWarpSpecializedILi4ELi2ELi64ELb1ELb0EEEJNS5_IJNSA_ILi128EEESF_SG_EEENS5_IJNSS_IS1J_SC_EENSS_ISG_SC_EEEEESI_SJ_SI_SJ_NS1E_6fusion15FusionCallbacksIS1I_NS1O_17LinearCombinationISI_fSI_fLNS_15FloatRoundStyleE2EEES1K_S1N_JEEENS4_5SM1004TMEM4LOAD26SM100_TMEM_LOAD_32dp32b64xENS4_13SM90_TMA_LOADES1A_NS4_39AutoVectorizingCopyWithAssumedAlignmentILi128EEENS4_14SM90_TMA_STOREES1A_S20_S20_EEEvvEEEEvNT_6ParamsE,"ax",@progbits
	.align	128
.text._ZN7cutlass13device_kernelINS_4gemm6kernel13GemmUniversalIN4cute5tupleIJiiiiEEENS1_10collective13CollectiveMmaINS1_35MainloopSm100TmaUmmaWarpSpecializedILi4ELi2ELi2ENS5_IJNS4_1CILi2EEESB_NSA_ILi1EEEEEEEENS5_IJNSA_ILi256EEESF_NSA_ILi64EEEEEENS_10bfloat16_tENS5_IJlSC_lEEESI_SJ_NS4_8TiledMMAINS4_8MMA_AtomIJNS4_26SM100_MMA_F16BF16_2x1SM_SSISI_SI_fLi256ELi256ELNS4_4UMMA5MajorE0ELSO_0ELNSN_7ScaleInE0ELSP_0EEEEEENS4_6LayoutINS5_IJSC_SC_SC_EEENS5_IJNSA_ILi0EEESU_SU_EEEEENS5_IJNS4_10UnderscoreESX_SX_EEEEENS4_28SM100_TMA_2SM_LOAD_MULTICASTENS4_14ComposedLayoutINS4_7SwizzleILi3ELi4ELi3EEENS4_18smem_ptr_flag_bitsILi16EEENSS_INS5_IJNSA_ILi8EEESG_EEENS5_IJSG_SC_EEEEEEEvNS4_8identityENS4_18SM100_TMA_2SM_LOADES1A_vS1B_EENS_8epilogue10collective18CollectiveEpilogueINS1E_23Sm100TmaWarpSpecializedILi4ELi2ELi64ELb1ELb0EEEJNS5_IJNSA_ILi128EEESF_SG_EEENS5_IJNSS_IS1J_SC_EENSS_ISG_SC_EEEEESI_SJ_SI_SJ_NS1E_6fusion15FusionCallbacksIS1I_NS1O_17LinearCombinationISI_fSI_fLNS_15FloatRoundStyleE2EEES1K_S1N_JEEENS4_5SM1004TMEM4LOAD26SM100_TMEM_LOAD_32dp32b64xENS4_13SM90_TMA_LOADES1A_NS4_39AutoVectorizingCopyWithAssumedAlignmentILi128EEENS4_14SM90_TMA_STOREES1A_S20_S20_EEEvvEEEEvNT_6ParamsE:
        .type           _ZN7cutlass13device_kernelINS_4gemm6kernel13GemmUniversalIN4cute5tupleIJiiiiEEENS1_10collective13CollectiveMmaINS1_35MainloopSm100TmaUmmaWarpSpecializedILi4ELi2ELi2ENS5_IJNS4_1CILi2EEESB_NSA_ILi1EEEEEEEENS5_IJNSA_ILi256EEESF_NSA_ILi64EEEEEENS_10bfloat16_tENS5_IJlSC_lEEESI_SJ_NS4_8TiledMMAINS4_8MMA_AtomIJNS4_26SM100_MMA_F16BF16_2x1SM_SSISI_SI_fLi256ELi256ELNS4_4UMMA5MajorE0ELSO_0ELNSN_7ScaleInE0ELSP_0EEEEEENS4_6LayoutINS5_IJSC_SC_SC_EEENS5_IJNSA_ILi0EEESU_SU_EEEEENS5_IJNS4_10UnderscoreESX_SX_EEEEENS4_28SM100_TMA_2SM_LOAD_MULTICASTENS4_14ComposedLayoutINS4_7SwizzleILi3ELi4ELi3EEENS4_18smem_ptr_flag_bitsILi16EEENSS_INS5_IJNSA_ILi8EEESG_EEENS5_IJSG_SC_EEEEEEEvNS4_8identityENS4_18SM100_TMA_2SM_LOADES1A_vS1B_EENS_8epilogue10collective18CollectiveEpilogueINS1E_23Sm100TmaWarpSpecializedILi4ELi2ELi64ELb1ELb0EEEJNS5_IJNSA_ILi128EEESF_SG_EEENS5_IJNSS_IS1J_SC_EENSS_ISG_SC_EEEEESI_SJ_SI_SJ_NS1E_6fusion15FusionCallbacksIS1I_NS1O_17LinearCombinationISI_fSI_fLNS_15FloatRoundStyleE2EEES1K_S1N_JEEENS4_5SM1004TMEM4LOAD26SM100_TMEM_LOAD_32dp32b64xENS4_13SM90_TMA_LOADES1A_NS4_39AutoVectorizingCopyWithAssumedAlignmentILi128EEENS4_14SM90_TMA_STOREES1A_S20_S20_EEEvvEEEEvNT_6ParamsE,@function
        .size           _ZN7cutlass13device_kernelINS_4gemm6kernel13GemmUniversalIN4cute5tupleIJiiiiEEENS1_10collective13CollectiveMmaINS1_35MainloopSm100TmaUmmaWarpSpecializedILi4ELi2ELi2ENS5_IJNS4_1CILi2EEESB_NSA_ILi1EEEEEEEENS5_IJNSA_ILi256EEESF_NSA_ILi64EEEEEENS_10bfloat16_tENS5_IJlSC_lEEESI_SJ_NS4_8TiledMMAINS4_8MMA_AtomIJNS4_26SM100_MMA_F16BF16_2x1SM_SSISI_SI_fLi256ELi256ELNS4_4UMMA5MajorE0ELSO_0ELNSN_7ScaleInE0ELSP_0EEEEEENS4_6LayoutINS5_IJSC_SC_SC_EEENS5_IJNSA_ILi0EEESU_SU_EEEEENS5_IJNS4_10UnderscoreESX_SX_EEEEENS4_28SM100_TMA_2SM_LOAD_MULTICASTENS4_14ComposedLayoutINS4_7SwizzleILi3ELi4ELi3EEENS4_18smem_ptr_flag_bitsILi16EEENSS_INS5_IJNSA_ILi8EEESG_EEENS5_IJSG_SC_EEEEEEEvNS4_8identityENS4_18SM100_TMA_2SM_LOADES1A_vS1B_EENS_8epilogue10collective18CollectiveEpilogueINS1E_23Sm100TmaWarpSpecializedILi4ELi2ELi64ELb1ELb0EEEJNS5_IJNSA_ILi128EEESF_SG_EEENS5_IJNSS_IS1J_SC_EENSS_ISG_SC_EEEEESI_SJ_SI_SJ_NS1E_6fusion15FusionCallbacksIS1I_NS1O_17LinearCombinationISI_fSI_fLNS_15FloatRoundStyleE2EEES1K_S1N_JEEENS4_5SM1004TMEM4LOAD26SM100_TMEM_LOAD_32dp32b64xENS4_13SM90_TMA_LOADES1A_NS4_39AutoVectorizingCopyWithAssumedAlignmentILi128EEENS4_14SM90_TMA_STOREES1A_S20_S20_EEEvvEEEEvNT_6ParamsE,(.L_x_191 - _ZN7cutlass13device_kernelINS_4gemm6kernel13GemmUniversalIN4cute5tupleIJiiiiEEENS1_10collective13CollectiveMmaINS1_35MainloopSm100TmaUmmaWarpSpecializedILi4ELi2ELi2ENS5_IJNS4_1CILi2EEESB_NSA_ILi1EEEEEEEENS5_IJNSA_ILi256EEESF_NSA_ILi64EEEEEENS_10bfloat16_tENS5_IJlSC_lEEESI_SJ_NS4_8TiledMMAINS4_8MMA_AtomIJNS4_26SM100_MMA_F16BF16_2x1SM_SSISI_SI_fLi256ELi256ELNS4_4UMMA5MajorE0ELSO_0ELNSN_7ScaleInE0ELSP_0EEEEEENS4_6LayoutINS5_IJSC_SC_SC_EEENS5_IJNSA_ILi0EEESU_SU_EEEEENS5_IJNS4_10UnderscoreESX_SX_EEEEENS4_28SM100_TMA_2SM_LOAD_MULTICASTENS4_14ComposedLayoutINS4_7SwizzleILi3ELi4ELi3EEENS4_18smem_ptr_flag_bitsILi16EEENSS_INS5_IJNSA_ILi8EEESG_EEENS5_IJSG_SC_EEEEEEEvNS4_8identityENS4_18SM100_TMA_2SM_LOADES1A_vS1B_EENS_8epilogue10collective18CollectiveEpilogueINS1E_23Sm100TmaWarpSpecializedILi4ELi2ELi64ELb1ELb0EEEJNS5_IJNSA_ILi128EEESF_SG_EEENS5_IJNSS_IS1J_SC_EENSS_ISG_SC_EEEEESI_SJ_SI_SJ_NS1E_6fusion15FusionCallbacksIS1I_NS1O_17LinearCombinationISI_fSI_fLNS_15FloatRoundStyleE2EEES1K_S1N_JEEENS4_5SM1004TMEM4LOAD26SM100_TMEM_LOAD_32dp32b64xENS4_13SM90_TMA_LOADES1A_NS4_39AutoVectorizingCopyWithAssumedAlignmentILi128EEENS4_14SM90_TMA_STOREES1A_S20_S20_EEEvvEEEEvNT_6ParamsE)
        .other          _ZN7cutlass13device_kernelINS_4gemm6kernel13GemmUniversalIN4cute5tupleIJiiiiEEENS1_10collective13CollectiveMmaINS1_35MainloopSm100TmaUmmaWarpSpecializedILi4ELi2ELi2ENS5_IJNS4_1CILi2EEESB_NSA_ILi1EEEEEEEENS5_IJNSA_ILi256EEESF_NSA_ILi64EEEEEENS_10bfloat16_tENS5_IJlSC_lEEESI_SJ_NS4_8TiledMMAINS4_8MMA_AtomIJNS4_26SM100_MMA_F16BF16_2x1SM_SSISI_SI_fLi256ELi256ELNS4_4UMMA5MajorE0ELSO_0ELNSN_7ScaleInE0ELSP_0EEEEEENS4_6LayoutINS5_IJSC_SC_SC_EEENS5_IJNSA_ILi0EEESU_SU_EEEEENS5_IJNS4_10UnderscoreESX_SX_EEEEENS4_28SM100_TMA_2SM_LOAD_MULTICASTENS4_14ComposedLayoutINS4_7SwizzleILi3ELi4ELi3EEENS4_18smem_ptr_flag_bitsILi16EEENSS_INS5_IJNSA_ILi8EEESG_EEENS5_IJSG_SC_EEEEEEEvNS4_8identityENS4_18SM100_TMA_2SM_LOADES1A_vS1B_EENS_8epilogue10collective18CollectiveEpilogueINS1E_23Sm100TmaWarpSpecializedILi4ELi2ELi64ELb1ELb0EEEJNS5_IJNSA_ILi128EEESF_SG_EEENS5_IJNSS_IS1J_SC_EENSS_ISG_SC_EEEEESI_SJ_SI_SJ_NS1E_6fusion15FusionCallbacksIS1I_NS1O_17LinearCombinationISI_fSI_fLNS_15FloatRoundStyleE2EEES1K_S1N_JEEENS4_5SM1004TMEM4LOAD26SM100_TMEM_LOAD_32dp32b64xENS4_13SM90_TMA_LOADES1A_NS4_39AutoVectorizingCopyWithAssumedAlignmentILi128EEENS4_14SM90_TMA_STOREES1A_S20_S20_EEEvvEEEEvNT_6ParamsE,@"STO_CUDA_ENTRY STV_DEFAULT"
_ZN7cutlass13device_kernelINS_4gemm6kernel13GemmUniversalIN4cute5tupleIJiiiiEEENS1_10collective13CollectiveMmaINS1_35MainloopSm100TmaUmmaWarpSpecializedILi4ELi2ELi2ENS5_IJNS4_1CILi2EEESB_NSA_ILi1EEEEEEEENS5_IJNSA_ILi256EEESF_NSA_ILi64EEEEEENS_10bfloat16_tENS5_IJlSC_lEEESI_SJ_NS4_8TiledMMAINS4_8MMA_AtomIJNS4_26SM100_MMA_F16BF16_2x1SM_SSISI_SI_fLi256ELi256ELNS4_4UMMA5MajorE0ELSO_0ELNSN_7ScaleInE0ELSP_0EEEEEENS4_6LayoutINS5_IJSC_SC_SC_EEENS5_IJNSA_ILi0EEESU_SU_EEEEENS5_IJNS4_10UnderscoreESX_SX_EEEEENS4_28SM100_TMA_2SM_LOAD_MULTICASTENS4_14ComposedLayoutINS4_7SwizzleILi3ELi4ELi3EEENS4_18smem_ptr_flag_bitsILi16EEENSS_INS5_IJNSA_ILi8EEESG_EEENS5_IJSG_SC_EEEEEEEvNS4_8identityENS4_18SM100_TMA_2SM_LOADES1A_vS1B_EENS_8epilogue10collective18CollectiveEpilogueINS1E_23Sm100TmaWarpSpecializedILi4ELi2ELi64ELb1ELb0EEEJNS5_IJNSA_ILi128EEESF_SG_EEENS5_IJNSS_IS1J_SC_EENSS_ISG_SC_EEEEESI_SJ_SI_SJ_NS1E_6fusion15FusionCallbacksIS1I_NS1O_17LinearCombinationISI_fSI_fLNS_15FloatRoundStyleE2EEES1K_S1N_JEEENS4_5SM1004TMEM4LOAD26SM100_TMEM_LOAD_32dp32b64xENS4_13SM90_TMA_LOADES1A_NS4_39AutoVectorizingCopyWithAssumedAlignmentILi128EEENS4_14SM90_TMA_STOREES1A_S20_S20_EEEvvEEEEvNT_6ParamsE:
[----:B------:R-:W1:Y:S01]  /*0000*/  LDC R1, c[0x0][0x37c] ;  /* 0x0000df00ff017b82 */ /* 0x000e620000000800 */
[----:B------:R-:W2:Y:S01]  /*0010*/  S2R R163, SR_TID.X ;  /* 0x0000000000a37919 */ /* 0x000ea20000002100 */
[----:B------:R-:W3:Y:S06]  /*0020*/  LDCU.64 UR8, c[0x0][0x890] ;  /* 0x00011200ff0877ac */ /* 0x000eec0008000a00 */
[----:B------:R-:W4:Y:S01]  /*0030*/  S2UR UR47, SR_CgaCtaId ;  /* 0x00000000002f79c3 */ /* 0x000f220000008800 */
[----:B------:R-:W-:Y:S02]  /*0040*/  PRMT R146, RZ, 0x7610, R146 ;  /* 0x00007610ff927816 */ /* 0x000fe40000000092 */
[----:B------:R-:W-:Y:S01]  /*0050*/  ELECT P1, URZ, PT ;  /* 0x0000000000ff782f */ /* 0x000fe20003820000 */
[----:B---3--:R-:W-:-:S04]  /*0060*/  UISETP.NE.U32.AND UP0, UPT, UR8, URZ, UPT ;  /* 0x000000ff0800728c */ /* 0x008fc8000bf05070 */
[----:B------:R-:W-:Y:S02]  /*0070*/  UISETP.NE.AND.EX UP0, UPT, UR9, URZ, UPT, UP0 ;  /* 0x000000ff0900728c */ /* 0x000fe4000bf05300 */
[----:B----4-:R-:W-:Y:S02]  /*0080*/  ULOP3.LUT UR46, UR47, 0x1, URZ, 0xc0, !UPT ;  /* 0x000000012f2e7892 */ /* 0x010fe4000f8ec0ff */
[----:B------:R-:W-:Y:S01]  /*0090*/  ULOP3.LUT UR48, UR47, 0x1, URZ, 0x3c, !UPT ;  /* 0x000000012f307892 */ /* 0x000fe2000f8e3cff */
[----:B--2---:R-:W-:-:S05]  /*00a0*/  SHF.R.U32.HI R147, RZ, 0x5, R163 ;  /* 0x00000005ff937819 */ /* 0x004fca00000116a3 */
[----:B------:R-:W2:Y:S02]  /*00b0*/  SHFL.IDX PT, R0, R147, RZ, 0x1f ;  /* 0x00001fff93007589 */ /* 0x000ea400000e0000 */
[----:B--2---:R-:W-:Y:S01]  /*00c0*/  R2UR UR17, R0 ;  /* 0x00000000001172ca */ /* 0x004fe200000e0000 */
[----:B-1----:R-:W-:-:S14]  /*00d0*/  BRA.U UP0, `(.L_x_0) ;  /* 0x0000000100307547 */ /* 0x002fdc000b800000 */
[----:B------:R-:W1:Y:S02]  /*00e0*/  LDCU.64 UR4, c[0x0][0x888] ;  /* 0x00011100ff0477ac */ /* 0x000e640008000a00 */
[----:B-1----:R-:W-:-:S04]  /*00f0*/  UISETP.NE.U32.AND UP0, UPT, UR4, URZ, UPT ;  /* 0x000000ff0400728c */ /* 0x002fc8000bf05070 */
[----:B------:R-:W-:-:S09]  /*0100*/  UISETP.NE.AND.EX UP0, UPT, UR5, URZ, UPT, UP0 ;  /* 0x000000ff0500728c */ /* 0x000fd2000bf05300 */
[----:B------:R-:W-:Y:S05]  /*0110*/  BRA.U !UP0, `(.L_x_1) ;  /* 0x0000000108147547 */ /* 0x000fea000b800000 */
[----:B------:R-:W1:Y:S01]  /*0120*/  LDC.64 R2, c[0x0][0x888] ;  /* 0x00022200ff027b82 */ /* 0x000e620000000a00 */
[----:B------:R-:W1:Y:S02]  /*0130*/  LDCU.64 UR4, c[0x0][0x358] ;  /* 0x00006b00ff0477ac */ /* 0x000e640008000a00 */
[----:B-1----:R1:W5:Y:S01]  /*0140*/  LDG.E R73, desc[UR4][R2.64] ;  /* 0x0000000402497981 */ /* 0x002362000c1e1900 */
[----:B------:R-:W-:Y:S01]  /*0150*/  HFMA2 R146, -RZ, RZ, 0, 5.9604644775390625e-08 ;  /* 0x00000001ff927431 */ /* 0x000fe200000001ff */
[----:B------:R-:W-:Y:S05]  /*0160*/  BRA `(.L_x_0) ;  /* 0x00000000000c7947 */ /* 0x000fea0003800000 */
.L_x_1:
[----:B------:R-:W1:Y:S01]  /*0170*/  LDCU UR4, c[0x0][0x880] ;  /* 0x00011000ff0477ac */ /* 0x000e620008000800 */
[----:B------:R-:W-:Y:S01]  /*0180*/  HFMA2 R146, -RZ, RZ, 0, 5.9604644775390625e-08 ;  /* 0x00000001ff927431 */ /* 0x000fe200000001ff */
[----:B-1----:R-:W-:-:S07]  /*0190*/  MOV R73, UR4 ;  /* 0x0000000400497c02 */ /* 0x002fce0008000f00 */
.L_x_0:
[----:B------:R-:W2:Y:S02]  /*01a0*/  LDCU.64 UR4, c[0x0][0x8b0] ;  /* 0x00011600ff0477ac */ /* 0x000ea40008000a00 */
[----:B--2---:R-:W-:-:S04]  /*01b0*/  UISETP.NE.U32.AND UP0, UPT, UR4, URZ, UPT ;  /* 0x000000ff0400728c */ /* 0x004fc8000bf05070 */
[----:B------:R-:W-:-:S09]  /*01c0*/  UISETP.NE.AND.EX UP0, UPT, UR5, URZ, UPT, UP0 ;  /* 0x000000ff0500728c */ /* 0x000fd2000bf05300 */
[----:B------:R-:W-:Y:S05]  /*01d0*/  BRA.U UP0, `(.L_x_2) ;  /* 0x0000000100287547 */ /* 0x000fea000b800000 */
[----:B------:R-:W2:Y:S02]  /*01e0*/  LDCU.64 UR4, c[0x0][0x8a8] ;  /* 0x00011500ff0477ac */ /* 0x000ea40008000a00 */
[----:B--2---:R-:W-:-:S04]  /*01f0*/  UISETP.NE.U32.AND UP0, UPT, UR4, URZ, UPT ;  /* 0x000000ff0400728c */ /* 0x004fc8000bf05070 */
[----:B------:R-:W-:-:S09]  /*0200*/  UISETP.NE.AND.EX UP0, UPT, UR5, URZ, UPT, UP0 ;  /* 0x000000ff0500728c */ /* 0x000fd2000bf05300 */
[----:B------:R-:W-:Y:S05]  /*0210*/  BRA.U !UP0, `(.L_x_3) ;  /* 0x0000000108107547 */ /* 0x000fea000b800000 */
[----:B------:R-:W2:Y:S01]  /*0220*/  LDC.64 R70, c[0x0][0x8a8] ;  /* 0x00022a00ff467b82 */ /* 0x000ea20000000a00 */
[----:B------:R-:W2:Y:S02]  /*0230*/  LDCU.64 UR4, c[0x0][0x358] ;  /* 0x00006b00ff0477ac */ /* 0x000ea40008000a00 */
[----:B--2---:R2:W5:Y:S01]  /*0240*/  LDG.E R70, desc[UR4][R70.64] ;  /* 0x0000000446467981 */ /* 0x004562000c1e1900 */
[----:B------:R-:W-:Y:S05]  /*0250*/  BRA `(.L_x_2) ;  /* 0x0000000000087947 */ /* 0x000fea0003800000 */
.L_x_3:
[----:B------:R-:W2:Y:S02]  /*0260*/  LDCU UR4, c[0x0][0x8a0] ;  /* 0x00011400ff0477ac */ /* 0x000ea40008000800 */
[----:B--2---:R-:W-:Y:S02]  /*0270*/  MOV R70, UR4 ;  /* 0x0000000400467c02 */ /* 0x004fe40008000f00 */
.L_x_2:
[----:B------:R-:W-:Y:S01]  /*0280*/  IMAD.U32 R0, RZ, RZ, UR17 ;  /* 0x00000011ff007e24 */ /* 0x000fe2000f8e00ff */
[----:B------:R-:W-:Y:S04]  /*0290*/  BSSY.RECONVERGENT B0, `(.L_x_4) ;  /* 0x000000c000007945 */ /* 0x000fe80003800200 */
[C---:B------:R-:W-:Y:S02]  /*02a0*/  ISETP.NE.OR P2, PT, R0.reuse, 0x1, !P1 ;  /* 0x000000010000780c */ /* 0x040fe40004f45670 */
[----:B------:R-:W-:-:S11]  /*02b0*/  ISETP.NE.OR P0, PT, R0, 0x3, !P1 ;  /* 0x000000030000780c */ /* 0x000fd60004f05670 */
[----:B------:R-:W-:Y:S05]  /*02c0*/  @P2 BRA `(.L_x_5) ;  /* 0x0000000000202947 */ /* 0x000fea0003800000 */
[----:B------:R-:W3:Y:S02]  /*02d0*/  LDCU.64 UR4, c[0x0][0x348] ;  /* 0x00006900ff0477ac */ /* 0x000ee40008000a00 */
[----:B---3--:R-:W-:Y:S02]  /*02e0*/  UIADD3 UR6, UP1, UPT, UR4, 0x80, URZ ;  /* 0x0000008004067890 */ /* 0x008fe4000ff3e0ff */
[----:B------:R-:W-:Y:S02]  /*02f0*/  UIADD3 UR4, UP0, UPT, UR4, 0x180, URZ ;  /* 0x0000018004047890 */ /* 0x000fe4000ff1e0ff */
[----:B------:R-:W-:Y:S02]  /*0300*/  UIADD3.X UR7, UPT, UPT, URZ, UR5, URZ, UP1, !UPT ;  /* 0x00000005ff077290 */ /* 0x000fe40008ffe4ff */
[----:B------:R-:W-:-:S07]  /*0310*/  UIADD3.X UR5, UPT, UPT, URZ, UR5, URZ, UP0, !UPT ;  /* 0x00000005ff057290 */ /* 0x000fce00087fe4ff */
[----:B------:R3:W-:Y:S02]  /*0320*/  UTMACCTL.PF [UR6] ;  /* 0x00000000060079b9 */ /* 0x0007e40008040000 */
[----:B------:R3:W-:Y:S02]  /*0330*/  UTMACCTL.PF [UR4] ;  /* 0x00000000040079b9 */ /* 0x0007e40008040000 */
[----:B---3--:R-:W-:Y:S01]  /*0340*/  NOP ;  /* 0x0000000000007918 */ /* 0x008fe20000000000 */
.L_x_5:
[----:B------:R-:W-:Y:S05]  /*0350*/  BSYNC.RECONVERGENT B0 ;  /* 0x0000000000007941 */ /* 0x000fea0003800200 */
.L_x_4:
[----:B------:R-:W-:Y:S04]  /*0360*/  BSSY.RECONVERGENT B0, `(.L_x_6) ;  /* 0x000000a000007945 */ /* 0x000fe80003800200 */
        /* <DEDUP_REMOVED lines=9> */
.L_x_7:
[----:B------:R-:W-:Y:S05]  /*0400*/  BSYNC.RECONVERGENT B0 ;  /* 0x0000000000007941 */ /* 0x000fea0003800200 */
.L_x_6:
[----:B------:R-:W3:Y:S01]  /*0410*/  LDCU.64 UR4, c[0x0][0x888] ;  /* 0x00011100ff0477ac */ /* 0x000ee20008000a00 */
[----:B------:R-:W-:Y:S02]  /*0420*/  UISETP.EQ.U32.AND UP1, UPT, UR8, URZ, UPT ;  /* 0x000000ff0800728c */ /* 0x000fe4000bf22070 */
[----:B------:R-:W-:Y:S02]  /*0430*/  UPLOP3.LUT UP3, UPT, UPT, UPT, UPT, 0x80, 0x8 ;  /* 0x000000000008789c */ /* 0x000fe40003f6f070 */
[----:B---3--:R-:W-:-:S04]  /*0440*/  UISETP.NE.U32.AND UP0, UPT, UR4, URZ, UPT ;  /* 0x000000ff0400728c */ /* 0x008fc8000bf05070 */
[----:B------:R-:W-:-:S04]  /*0450*/  UISETP.NE.AND.EX UP0, UPT, UR5, URZ, UPT, UP0 ;  /* 0x000000ff0500728c */ /* 0x000fc8000bf05300 */
[----:B------:R-:W-:-:S04]  /*0460*/  UISETP.EQ.OR.EX UP2, UPT, UR9, URZ, !UP0, UP1 ;  /* 0x000000ff0900728c */ /* 0x000fc8000c742710 */
[----:B------:R-:W-:-:S06]  /*0470*/  UP2UR UR4, UPR, URZ, 0x4 ;  /* 0x00000004ff047883 */ /* 0x000fcc0008000000 */
[----:B------:R-:W-:Y:S01]  /*0480*/  MOV R149, UR4 ;  /* 0x0000000400957c02 */ /* 0x000fe20008000f00 */
[----:B------:R-:W-:Y:S06]  /*0490*/  BRA.U !UP2, `(.L_x_8) ;  /* 0x000000010a207547 */ /* 0x000fec000b800000 */
[----:B------:R-:W-:Y:S01]  /*04a0*/  UISETP.NE.U32.AND UP1, UPT, UR8, URZ, UPT ;  /* 0x000000ff0800728c */ /* 0x000fe2000bf25070 */
[----:B-----5:R-:W-:Y:S01]  /*04b0*/  FSETP.NEU.AND P0, PT, R73, RZ, PT ;  /* 0x000000ff4900720b */ /* 0x020fe20003f0d000 */
[----:B------:R-:W-:Y:S02]  /*04c0*/  USEL UR4, URZ, 0xffffffff, UP0 ;  /* 0xffffffffff047887 */ /* 0x000fe40008000000 */
[----:B------:R-:W-:-:S10]  /*04d0*/  UISETP.NE.AND.EX UP1, UPT, UR9, URZ, UPT, UP1 ;  /* 0x000000ff0900728c */ /* 0x000fd4000bf25310 */
[----:B------:R-:W-:Y:S01]  /*04e0*/  VOTEU.ANY UP0, P0 ;  /* 0x0000000000ff7886 */ /* 0x000fe20000000100 */
[----:B------:R-:W-:-:S04]  /*04f0*/  @!UP1 USEL UR4, URZ, 0xffffffff, UP0 ;  /* 0xffffffffff049887 */ /* 0x000fc80008000000 */
[----:B------:R-:W-:-:S04]  /*0500*/  ULOP3.LUT UR4, UR4, 0x1, URZ, 0xc0, !UPT ;  /* 0x0000000104047892 */ /* 0x000fc8000f8ec0ff */
[----:B------:R-:W-:-:S11]  /*0510*/  UISETP.NE.U32.AND UP3, UPT, UR4, 0x1, UPT ;  /* 0x000000010400788c */ /* 0x000fd6000bf65070 */
.L_x_8:
[----:B------:R-:W3:Y:S01]  /*0520*/  SHFL.IDX PT, R0, R147, RZ, 0x1f ;  /* 0x00001fff93007589 */ /* 0x000ee200000e0000 */
[----:B------:R-:W-:-:S04]  /*0530*/  UISETP.NE.AND UP0, UPT, UR17, 0x2, UPT ;  /* 0x000000021100788c */ /* 0x000fc8000bf05270 */
[----:B------:R-:W-:Y:S02]  /*0540*/  UISETP.EQ.AND UP1, UPT, UR46, URZ, !UP0 ;  /* 0x000000ff2e00728c */ /* 0x000fe4000c722270 */
[----:B------:R-:W-:-:S04]  /*0550*/  USEL UR41, URZ, 0x1, UP0 ;  /* 0x00000001ff297887 */ /* 0x000fc80008000000 */
[----:B------:R-:W-:Y:S02]  /*0560*/  PLOP3.LUT P3, PT, P1, PT, UP1, 0x80, 0x8 ;  /* 0x000000000008781c */ /* 0x000fe40000f6f018 */
[----:B---3--:R-:W-:-:S13]  /*0570*/  ISETP.NE.AND P0, PT, R0, RZ, PT ;  /* 0x000000ff0000720c */ /* 0x008fda0003f05270 */
[----:B------:R-:W-:Y:S05]  /*0580*/  @P0 BRA `(.L_x_9) ;  /* 0x0000000000540947 */ /* 0x000fea0003800000 */
[----:B------:R-:W-:Y:S01]  /*0590*/  UMOV UR4, 0x400 ;  /* 0x0000040000047882 */ /* 0x000fe20000000000 */
[----:B------:R-:W-:Y:S01]  /*05a0*/  UMOV UR8, 0x1 ;  /* 0x0000000100087882 */ /* 0x000fe20000000000 */
[----:B------:R-:W-:Y:S01]  /*05b0*/  UMOV UR6, 0x2 ;  /* 0x0000000200067882 */ /* 0x000fe20000000000 */
[----:B------:R-:W-:Y:S02]  /*05c0*/  ULEA UR4, UR47, UR4, 0x18 ;  /* 0x000000042f047291 */ /* 0x000fe4000f8ec0ff */
[----:B------:R-:W-:-:S04]  /*05d0*/  UIADD3 UR8, UPT, UPT, -UR8, 0x100000, URZ ;  /* 0x0010000008087890 */ /* 0x000fc8000fffe1ff */
[----:B------:R-:W-:Y:S02]  /*05e0*/  USHF.L.U32 UR9, UR8, 0xb, URZ ;  /* 0x0000000b08097899 */ /* 0x000fe400080006ff */
[----:B------:R-:W-:Y:S02]  /*05f0*/  USHF.L.U32 UR8, UR8, 0x1, URZ ;  /* 0x0000000108087899 */ /* 0x000fe400080006ff */
[----:B------:R-:W-:-:S04]  /*0600*/  UIADD3 UR6, UPT, UPT, -UR6, 0x100000, URZ ;  /* 0x0010000006067890 */ /* 0x000fc8000fffe1ff */
[----:B------:R-:W-:Y:S02]  /*0610*/  USHF.L.U32 UR7, UR6, 0xb, URZ ;  /* 0x0000000b06077899 */ /* 0x000fe400080006ff */
[----:B------:R-:W-:Y:S01]  /*0620*/  USHF.L.U32 UR6, UR6, 0x1, URZ ;  /* 0x0000000106067899 */ /* 0x000fe200080006ff */
[----:B------:R-:W-:Y:S01]  /*0630*/  ELECT P0, URZ, PT ;  /* 0x0000000000ff782f */ /* 0x000fe20003800000 */
[----:B------:R-:W3:Y:S02]  /*0640*/  FENCE.VIEW.ASYNC.S ;  /* 0x00000000000073c6 */ /* 0x000ee40000000000 */
[----:B---3--:R3:W4:Y:S08]  /*0650*/  SYNCS.EXCH.64 URZ, [UR4], UR8 ;  /* 0x0000000804ff75b2 */ /* 0x0087300008000100 */
[----:B------:R3:W1:Y:S01]  /*0660*/  SYNCS.EXCH.64 URZ, [UR4+0x20], UR6 ;  /* 0x0000200604ff75b2 */ /* 0x0006620008000100 */
[----:B------:R3:W1:Y:S01]  /*0670*/  SYNCS.EXCH.64 URZ, [UR4+0x8], UR8 ;  /* 0x0000080804ff75b2 */ /* 0x0006620008000100 */
[----:B------:R3:W1:Y:S01]  /*0680*/  SYNCS.EXCH.64 URZ, [UR4+0x28], UR6 ;  /* 0x0000280604ff75b2 */ /* 0x0006620008000100 */
[----:B------:R3:W1:Y:S01]  /*0690*/  SYNCS.EXCH.64 URZ, [UR4+0x10], UR8 ;  /* 0x0000100804ff75b2 */ /* 0x0006620008000100 */
[----:B------:R3:W1:Y:S01]  /*06a0*/  SYNCS.EXCH.64 URZ, [UR4+0x30], UR6 ;  /* 0x0000300604ff75b2 */ /* 0x0006620008000100 */
[----:B------:R3:W1:Y:S01]  /*06b0*/  SYNCS.EXCH.64 URZ, [UR4+0x18], UR8 ;  /* 0x0000180804ff75b2 */ /* 0x0006620008000100 */
[----:B------:R3:W1:Y:S01]  /*06c0*/  SYNCS.EXCH.64 URZ, [UR4+0x38], UR6 ;  /* 0x0000380604ff75b2 */ /* 0x0006620008000100 */
[----:B------:R-:W-:Y:S01]  /*06d0*/  NOP ;  /* 0x0000000000007918 */ /* 0x000fe20000000000 */
.L_x_9:
[----:B------:R-:W2:Y:S01]  /*06e0*/  SHFL.IDX PT, R0, R147, RZ, 0x1f ;  /* 0x00001fff93007589 */ /* 0x000ea200000e0000 */
[----:B------:R-:W-:Y:S01]  /*06f0*/  NOP ;  /* 0x0000000000007918 */ /* 0x000fe20000000000 */
[----:B--2---:R-:W-:-:S13]  /*0700*/  ISETP.NE.AND P0, PT, R0, 0x1, PT ;  /* 0x000000010000780c */ /* 0x004fda0003f05270 */
[----:B------:R-:W-:Y:S05]  /*0710*/  @P0 BRA `(.L_x_10) ;  /* 0x0000000000540947 */ /* 0x000fea0003800000 */
[----:B---3--:R-:W-:Y:S01]  /*0720*/  UMOV UR4, 0x400 ;  /* 0x0000040000047882 */ /* 0x008fe20000000000 */
        /* <DEDUP_REMOVED lines=10> */
[----:B------:R-:W2:Y:S02]  /*07d0*/  FENCE.VIEW.ASYNC.S ;  /* 0x00000000000073c6 */ /* 0x000ea40000000000 */
[----:B--2---:R2:W3:Y:S08]  /*07e0*/  SYNCS.EXCH.64 URZ, [UR4+0x40], UR8 ;  /* 0x0000400804ff75b2 */ /* 0x0044f00008000100 */
        /* <DEDUP_REMOVED lines=8> */
.L_x_10:
[----:B------:R-:W4:Y:S01]  /*0870*/  SHFL.IDX PT, R0, R147, RZ, 0x1f ;  /* 0x00001fff93007589 */ /* 0x000f2200000e0000 */
[----:B------:R-:W-:Y:S01]  /*0880*/  NOP ;  /* 0x0000000000007918 */ /* 0x000fe20000000000 */
[----:B----4-:R-:W-:-:S13]  /*0890*/  ISETP.NE.AND P0, PT, R0, 0x3, PT ;  /* 0x000000030000780c */ /* 0x010fda0003f05270 */
[----:B------:R-:W-:Y:S05]  /*08a0*/  @P0 BRA `(.L_x_11) ;  /* 0x00000000002c0947 */ /* 0x000fea0003800000 */
[----:B--23--:R-:W-:Y:S01]  /*08b0*/  UMOV UR6, 0x400 ;  /* 0x0000040000067882 */ /* 0x00cfe20000000000 */
[----:B------:R-:W-:Y:S01]  /*08c0*/  UMOV UR4, 0x20 ;  /* 0x0000002000047882 */ /* 0x000fe20000000000 */
[----:B------:R-:W-:Y:S02]  /*08d0*/  ULEA UR6, UR47, UR6, 0x18 ;  /* 0x000000062f067291 */ /* 0x000fe4000f8ec0ff */
[----:B------:R-:W-:-:S04]  /*08e0*/  UIADD3 UR4, UPT, UPT, -UR4, 0x100000, URZ ;  /* 0x0010000004047890 */ /* 0x000fc8000fffe1ff */
[----:B------:R-:W-:Y:S02]  /*08f0*/  USHF.L.U32 UR5, UR4, 0xb, URZ ;  /* 0x0000000b04057899 */ /* 0x000fe400080006ff */
[----:B------:R-:W-:Y:S01]  /*0900*/  USHF.L.U32 UR4, UR4, 0x1, URZ ;  /* 0x0000000104047899 */ /* 0x000fe200080006ff */
[----:B------:R-:W-:Y:S01]  /*0910*/  ELECT P0, URZ, PT ;  /* 0x0000000000ff782f */ /* 0x000fe20003800000 */
[----:B------:R-:W2:Y:S10]  /*0920*/  FENCE.VIEW.ASYNC.S ;  /* 0x00000000000073c6 */ /* 0x000eb40000000000 */
[----:B--2---:R4:W2:Y:S01]  /*0930*/  SYNCS.EXCH.64 URZ, [UR6+0x80], UR4 ;  /* 0x0000800406ff75b2 */ /* 0x0048a20008000100 */
[----:B------:R4:W3:Y:S02]  /*0940*/  SYNCS.EXCH.64 URZ, [UR6+0x88], UR4 ;  /* 0x0000880406ff75b2 */ /* 0x0008e40008000100 */
[----:B----4-:R-:W-:Y:S01]  /*0950*/  NOP ;  /* 0x0000000000007918 */ /* 0x010fe20000000000 */
.L_x_11:
[----:B------:R-:W4:Y:S01]  /*0960*/  SHFL.IDX PT, R0, R147, RZ, 0x1f ;  /* 0x00001fff93007589 */ /* 0x000f2200000e0000 */
[----:B------:R-:W-:Y:S01]  /*0970*/  NOP ;  /* 0x0000000000007918 */ /* 0x000fe20000000000 */
[----:B----4-:R-:W-:-:S13]  /*0980*/  ISETP.NE.AND P0, PT, R0, 0x4, PT ;  /* 0x000000040000780c */ /* 0x010fda0003f05270 */
[----:B------:R-:W-:Y:S05]  /*0990*/  @P0 BRA `(.L_x_12) ;  /* 0x0000000000480947 */ /* 0x000fea0003800000 */
[----:B--23--:R-:W-:Y:S01]  /*09a0*/  UMOV UR4, 0x3a0 ;  /* 0x000003a000047882 */ /* 0x00cfe20000000000 */
[----:B------:R-:W-:Y:S01]  /*09b0*/  UMOV UR6, 0x400 ;  /* 0x0000040000067882 */ /* 0x000fe20000000000 */
[----:B------:R-:W-:Y:S01]  /*09c0*/  USEL UR4, UR4, 0x320, UP3 ;  /* 0x0000032004047887 */ /* 0x000fe20009800000 */
        /* <DEDUP_REMOVED lines=10> */
[----:B--2---:R4:W2:Y:S08]  /*0a70*/  SYNCS.EXCH.64 URZ, [UR6+0x90], UR8 ;  /* 0x0000900806ff75b2 */ /* 0x0048b00008000100 */
[----:B------:R4:W3:Y:S01]  /*0a80*/  SYNCS.EXCH.64 URZ, [UR6+0xa0], UR4 ;  /* 0x0000a00406ff75b2 */ /* 0x0008e20008000100 */
[----:B------:R4:W1:Y:S01]  /*0a90*/  SYNCS.EXCH.64 URZ, [UR6+0x98], UR8 ;  /* 0x0000980806ff75b2 */ /* 0x0008620008000100 */
[----:B------:R4:W1:Y:S02]  /*0aa0*/  SYNCS.EXCH.64 URZ, [UR6+0xa8], UR4 ;  /* 0x0000a80406ff75b2 */ /* 0x0008640008000100 */
[----:B----4-:R-:W-:Y:S01]  /*0ab0*/  NOP ;  /* 0x0000000000007918 */ /* 0x010fe20000000000 */
.L_x_12:
[----:B------:R-:W4:Y:S01]  /*0ac0*/  SHFL.IDX PT, R0, R147, RZ, 0x1f ;  /* 0x00001fff93007589 */ /* 0x000f2200000e0000 */
[----:B------:R-:W-:Y:S01]  /*0ad0*/  NOP ;  /* 0x0000000000007918 */ /* 0x000fe20000000000 */
[----:B----4-:R-:W-:-:S13]  /*0ae0*/  ISETP.NE.AND P0, PT, R0, 0x5, PT ;  /* 0x000000050000780c */ /* 0x010fda0003f05270 */
[----:B------:R-:W-:Y:S05]  /*0af0*/  @P0 BRA `(.L_x_13) ;  /* 0x0000000000440947 */ /* 0x000fea0003800000 */
[----:B--23--:R-:W-:Y:S01]  /*0b00*/  UMOV UR4, 0x400 ;  /* 0x0000040000047882 */ /* 0x00cfe20000000000 */
        /* <DEDUP_REMOVED lines=16> */
.L_x_13:
[----:B------:R-:W4:Y:S01]  /*0c10*/  SHFL.IDX PT, R0, R147, RZ, 0x1f ;  /* 0x00001fff93007589 */ /* 0x000f2200000e0000 */
[----:B------:R-:W-:Y:S01]  /*0c20*/  ISETP.NE.OR P1, PT, RZ, UR17, !P1 ;  /* 0x00000011ff007c0c */ /* 0x000fe2000cf25670 */
        /* <DEDUP_REMOVED lines=12> */
[----:B------:R4:W3:Y:S01]  /*0cf0*/  SYNCS.EXCH.64 URZ, [UR4+0xe0], UR6 ;  /* 0x0000e00604ff75b2 */ /* 0x0008e20008000100 */
[----:B------:R4:W1:Y:S01]  /*0d00*/  SYNCS.EXCH.64 URZ, [UR4+0xd8], UR6 ;  /* 0x0000d80604ff75b2 */ /* 0x0008620008000100 */
[----:B------:R4:W1:Y:S02]  /*0d10*/  SYNCS.EXCH.64 URZ, [UR4+0xe8], UR6 ;  /* 0x0000e80604ff75b2 */ /* 0x0008640008000100 */
[----:B----4-:R-:W-:Y:S01]  /*0d20*/  NOP ;  /* 0x0000000000007918 */ /* 0x010fe20000000000 */
.L_x_14:
[----:B------:R-:W-:Y:S01]  /*0d30*/  VOTEU.ALL UP0, P1 ;  /* 0x0000000000ff7886 */ /* 0x000fe20000800000 */
[----:B--23--:R-:W-:Y:S01]  /*0d40*/  UMOV UR4, 0x20 ;  /* 0x0000002000047882 */ /* 0x00cfe20000000000 */
[----:B------:R-:W2:Y:S01]  /*0d50*/  LDCU UR7, c[0x0][0x36c] ;  /* 0x00006d80ff0777ac */ /* 0x000ea20008000800 */
[----:B------:R-:W-:Y:S01]  /*0d60*/  NOP ;  /* 0x0000000000007918 */ /* 0x000fe20000000000 */
[----:B------:R-:W-:Y:S01]  /*0d70*/  LOP3.LUT R0, R163, 0x1f, RZ, 0xc0, !PT ;  /* 0x0000001fa3007812 */ /* 0x000fe200078ec0ff */
[----:B------:R-:W-:Y:S01]  /*0d80*/  @!UP0 UMOV UR6, 0x400 ;  /* 0x0000040000068882 */ /* 0x000fe20000000000 */
[----:B------:R-:W-:-:S04]  /*0d90*/  @!UP0 UIADD3 UR4, UPT, UPT, -UR4, 0x100000, URZ ;  /* 0x0010000004048890 */ /* 0x000fc8000fffe1ff */
[----:B------:R-:W-:Y:S02]  /*0da0*/  @!UP0 USHF.L.U32 UR5, UR4, 0xb, URZ ;  /* 0x0000000b04058899 */ /* 0x000fe400080006ff */
[----:B------:R-:W-:Y:S02]  /*0db0*/  @!UP0 USHF.L.U32 UR4, UR4, 0x1, URZ ;  /* 0x0000000104048899 */ /* 0x000fe400080006ff */
[----:B------:R-:W-:Y:S01]  /*0dc0*/  @!UP0 ULEA UR6, UR47, UR6, 0x18 ;  /* 0x000000062f068291 */ /* 0x000fe2000f8ec0ff */
[----:B------:R-:W-:Y:S01]  /*0dd0*/  VOTEU.ALL UP0, P1 ;  /* 0x0000000000ff7886 */ /* 0x000fe20000800000 */
[----:B------:R-:W-:Y:S02]  /*0de0*/  UISETP.NE.AND UP4, UPT, UR17, URZ, UPT ;  /* 0x000000ff1100728c */ /* 0x000fe4000bf85270 */
[----:B--2---:R-:W-:Y:S01]  /*0df0*/  UISETP.EQ.U32.AND UP5, UPT, UR7, 0x1, UPT ;  /* 0x000000010700788c */ /* 0x004fe2000bfa2070 */
[----:B------:R-:W2:Y:S07]  /*0e00*/  FENCE.VIEW.ASYNC.S ;  /* 0x00000000000073c6 */ /* 0x000eae0000000000 */
[----:B--2---:R2:W3:Y:S01]  /*0e10*/  @!UP0 SYNCS.EXCH.64 URZ, [UR6+0xf0], UR4 ;  /* 0x0000f00406ff85b2 */ /* 0x0044e20008000100 */
[----:B------:R-:W-:Y:S05]  /*0e20*/  BRA.U !UP5, `(.L_x_15) ;  /* 0x000000010d087547 */ /* 0x000fea000b800000 */
[----:B-1-3--:R-:W-:Y:S01]  /*0e30*/  UCGABAR_ARV ;  /* 0x00000000000079c7 */ /* 0x00afe20008000000 */
[----:B------:R-:W-:Y:S05]  /*0e40*/  BRA `(.L_x_16) ;  /* 0x0000000000047947 */ /* 0x000fea0003800000 */
.L_x_15:
[----:B-1-3--:R-:W-:Y:S01]  /*0e50*/  NOP ;  /* 0x0000000000007918 */ /* 0x00afe20000000000 */
.L_x_16:
[----:B------:R-:W1:Y:S01]  /*0e60*/  S2UR UR16, SR_CTAID.X ;  /* 0x00000000001079c3 */ /* 0x000e620000002500 */
[----:B------:R-:W-:-:S05]  /*0e70*/  CS2R.32 R148, SR_CgaSize ;  /* 0x0000000000947805 */ /* 0x000fca0000008a00 */
[----:B------:R-:W-:-:S05]  /*0e80*/  IMAD R148, R148, -0xa0, RZ ;  /* 0xffffff6094947824 */ /* 0x000fca00078e02ff */
[----:B--2---:R-:W-:-:S14]  /*0e90*/  R2UR UR5, R148 ;  /* 0x00000000940572ca */ /* 0x004fdc00000e0000 */
[----:B------:R-:W2:Y:S01]  /*0ea0*/  LDCU UR5, c[0x0][UR5+0x2b0] ;  /* 0x00005600050577ac */ /* 0x000ea20008000800 */
[----:B------:R-:W-:-:S05]  /*0eb0*/  CS2R.32 R148, SR_CgaSize ;  /* 0x0000000000947805 */ /* 0x000fca0000008a00 */
[----:B------:R-:W-:-:S05]  /*0ec0*/  IMAD R148, R148, -0xa0, RZ ;  /* 0xffffff6094947824 */ /* 0x000fca00078e02ff */
[----:B------:R-:W-:-:S14]  /*0ed0*/  R2UR UR4, R148 ;  /* 0x00000000940472ca */ /* 0x000fdc00000e0000 */
[----:B------:R-:W3:Y:S01]  /*0ee0*/  LDCU UR4, c[0x0][UR4+0x2b4] ;  /* 0x00005680040477ac */ /* 0x000ee20008000800 */
[----:B------:R-:W4:Y:S01]  /*0ef0*/  S2UR UR7, SR_CTAID.Y ;  /* 0x00000000000779c3 */ /* 0x000f220000002600 */
[----:B------:R-:W-:-:S05]  /*0f00*/  CS2R.32 R148, SR_CgaSize ;  /* 0x0000000000947805 */ /* 0x000fca0000008a00 */
[----:B------:R-:W-:-:S05]  /*0f10*/  IMAD R148, R148, -0xa0, RZ ;  /* 0xffffff6094947824 */ /* 0x000fca00078e02ff */
[----:B------:R-:W-:-:S14]  /*0f20*/  R2UR UR8, R148 ;  /* 0x00000000940872ca */ /* 0x000fdc00000e0000 */
[----:B------:R-:W3:Y:S01]  /*0f30*/  LDCU UR8, c[0x0][UR8+0x2a0] ;  /* 0x00005400080877ac */ /* 0x000ee20008000800 */
[----:B------:R-:W3:Y:S01]  /*0f40*/  LDCU UR21, c[0x0][0xb24] ;  /* 0x00016480ff1577ac */ /* 0x000ee20008000800 */
[----:B------:R-:W1:Y:S01]  /*0f50*/  S2UR UR36, SR_CTAID.Z ;  /* 0x00000000002479c3 */ /* 0x000e620000002700 */
[----:B------:R-:W-:-:S05]  /*0f60*/  CS2R.32 R148, SR_CgaSize ;  /* 0x0000000000947805 */ /* 0x000fca0000008a00 */
[----:B------:R-:W-:-:S05]  /*0f70*/  IMAD R148, R148, -0xa0, RZ ;  /* 0xffffff6094947824 */ /* 0x000fca00078e02ff */
[----:B------:R-:W-:-:S14]  /*0f80*/  R2UR UR63, R148 ;  /* 0x00000000943f72ca */ /* 0x000fdc00000e0000 */
[----:B------:R-:W3:Y:S01]  /*0f90*/  LDCU UR63, c[0x0][UR63+0x2a4] ;  /* 0x000054803f3f77ac */ /* 0x000ee20008000800 */
[----:B------:R-:W-:Y:S02]  /*0fa0*/  UISETP.GT.U32.AND UP0, UPT, UR46, 0xffff, UPT ;  /* 0x0000ffff2e00788c */ /* 0x000fe4000bf04070 */
[----:B------:R-:W-:Y:S01]  /*0fb0*/  USHF.L.U32 UR27, UR47, 0xb, URZ ;  /* 0x0000000b2f1b7899 */ /* 0x000fe200080006ff */
[----:B-1----:R-:W-:Y:S01]  /*0fc0*/  I2FP.F32.U32 R3, UR16 ;  /* 0x0000001000037c45 */ /* 0x002fe20008201000 */
[----:B------:R-:W-:Y:S01]  /*0fd0*/  UMOV UR30, 0x5 ;  /* 0x00000005001e7882 */ /* 0x000fe20000000000 */
[----:B------:R-:W1:Y:S03]  /*0fe0*/  LDCU UR42, c[0x0][0xb24] ;  /* 0x00016480ff2a77ac */ /* 0x000e660008000800 */
[----:B--2---:R-:W-:Y:S01]  /*0ff0*/  FMUL R3, R3, UR5 ;  /* 0x0000000503037c20 */ /* 0x004fe20008400000 */
[----:B------:R-:W2:Y:S01]  /*1000*/  LDCU UR29, c[0x0][0xb30] ;  /* 0x00016600ff1d77ac */ /* 0x000ea20008000800 */
[----:B----4-:R-:W-:Y:S01]  /*1010*/  I2FP.F32.U32 R2, UR7 ;  /* 0x0000000700027c45 */ /* 0x010fe20008201000 */
[----:B------:R-:W-:-:S03]  /*1020*/  USHF.L.U32 UR45, UR16, 0x7, URZ ;  /* 0x00000007102d7899 */ /* 0x000fc600080006ff */
[----:B------:R-:W4:Y:S01]  /*1030*/  F2I.U32.TRUNC.NTZ R3, R3 ;  /* 0x0000000300037305 */ /* 0x000f22000020f000 */
[----:B------:R-:W-:Y:S01]  /*1040*/  USEL UR26, UR46, 0xffff, !UP0 ;  /* 0x0000ffff2e1a7887 */ /* 0x000fe2000c000000 */
[----:B---3--:R-:W-:Y:S01]  /*1050*/  FMUL R2, R2, UR4 ;  /* 0x0000000402027c20 */ /* 0x008fe20008400000 */
[----:B------:R-:W-:Y:S01]  /*1060*/  UISETP.GE.AND UP2, UPT, UR21, 0x1, UPT ;  /* 0x000000011500788c */ /* 0x000fe2000bf46270 */
[----:B------:R-:W-:-:S04]  /*1070*/  UMOV UR20, UR7 ;  /* 0x0000000700147c82 */ /* 0x000fc80008000000 */
[----:B------:R-:W3:Y:S01]  /*1080*/  F2I.U32.TRUNC.NTZ R2, R2 ;  /* 0x0000000200027305 */ /* 0x000ee2000020f000 */
[----:B----4-:R-:W-:Y:S02]  /*1090*/  R2UR UR4, R3 ;  /* 0x00000000030472ca */ /* 0x010fe400000e0000 */
[----:B------:R-:W-:Y:S02]  /*10a0*/  PRMT R3, RZ, 0x7610, R3 ;  /* 0x00007610ff037816 */ /* 0x000fe40000000003 */
[----:B---3--:R-:W-:Y:S02]  /*10b0*/  R2UR UR6, R2 ;  /* 0x00000000020672ca */ /* 0x008fe400000e0000 */
[----:B------:R-:W-:-:S07]  /*10c0*/  PRMT R2, RZ, 0x7610, R2 ;  /* 0x00007610ff027816 */ /* 0x000fce0000000002 */
[----:B------:R-:W-:-:S04]  /*10d0*/  UIADD3 UR5, UPT, UPT, -UR4, URZ, URZ ;  /* 0x000000ff04057290 */ /* 0x000fc8000fffe1ff */
[----:B------:R-:W-:Y:S02]  /*10e0*/  UIMAD UR5, UR8, UR5, UR16 ;  /* 0x00000005080572a4 */ /* 0x000fe4000f8e0210 */
[----:B------:R-:W-:-:S04]  /*10f0*/  UIADD3 UR4, UPT, UPT, -UR6, URZ, URZ ;  /* 0x000000ff06047290 */ /* 0x000fc8000fffe1ff */
[----:B------:R-:W-:Y:S01]  /*1100*/  IMAD.U32 R148, RZ, RZ, UR5 ;  /* 0x00000005ff947e24 */ /* 0x000fe2000f8e00ff */
[----:B------:R-:W-:Y:S01]  /*1110*/  UIMAD UR63, UR63, UR4, UR7 ;  /* 0x000000043f3f72a4 */ /* 0x000fe2000f8e0207 */
[----:B-12---:R-:W-:Y:S11]  /*1120*/  BRA.U UP4, `(.L_x_17) ;  /* 0x0000000104407547 */ /* 0x006ff6000b800000 */
[----:B------:R-:W-:-:S13]  /*1130*/  R2UR UR4, R148 ;  /* 0x00000000940472ca */ /* 0x000fda00000e0000 */
[----:B------:R-:W-:Y:S02]  /*1140*/  UISETP.GT.U32.AND UP0, UPT, UR4, 0x1, UPT ;  /* 0x000000010400788c */ /* 0x000fe4000bf04070 */
[----:B------:R-:W-:Y:S02]  /*1150*/  ULOP3.LUT UR4, UR4, 0xfffffffe, URZ, 0xc0, !UPT ;  /* 0xfffffffe04047892 */ /* 0x000fe4000f8ec0ff */
[----:B------:R-:W-:Y:S02]  /*1160*/  UISETP.NE.AND UP1, UPT, UR63, URZ, UP0 ;  /* 0x000000ff3f00728c */ /* 0x000fe40008725270 */
[----:B------:R-:W-:Y:S02]  /*1170*/  UISETP.NE.AND UP0, UPT, UR63, 0x1, UP0 ;  /* 0x000000013f00788c */ /* 0x000fe40008705270 */
[----:B------:R-:W-:Y:S02]  /*1180*/  USEL UR7, URZ, 0x1, UP1 ;  /* 0x00000001ff077887 */ /* 0x000fe40008800000 */
[----:B------:R-:W-:-:S02]  /*1190*/  USEL UR6, URZ, 0x4, UP0 ;  /* 0x00000004ff067887 */ /* 0x000fc40008000000 */
[----:B------:R-:W-:Y:S02]  /*11a0*/  USEL UR5, URZ, 0x2, UP1 ;  /* 0x00000002ff057887 */ /* 0x000fe40008800000 */
[----:B------:R-:W-:Y:S02]  /*11b0*/  ULEA UR4, UR63, UR4, 0x1 ;  /* 0x000000043f047291 */ /* 0x000fe4000f8e08ff */
[----:B------:R-:W-:Y:S02]  /*11c0*/  USEL UR8, URZ, 0x8, UP0 ;  /* 0x00000008ff087887 */ /* 0x000fe40008000000 */
[----:B------:R-:W-:-:S03]  /*11d0*/  UIADD3 UR5, UPT, UPT, UR5, UR6, UR7 ;  /* 0x0000000605057290 */ /* 0x000fc6000fffe007 */
[----:B------:R-:W-:Y:S01]  /*11e0*/  UMOV UR6, 0x3 ;  /* 0x0000000300067882 */ /* 0x000fe20000000000 */
[----:B------:R-:W-:Y:S02]  /*11f0*/  UIADD3 UR5, UPT, UPT, UR5, UR8, URZ ;  /* 0x0000000805057290 */ /* 0x000fe4000fffe0ff */
[----:B------:R-:W-:-:S04]  /*1200*/  USHF.L.U32 UR4, UR6, UR4, URZ ;  /* 0x0000000406047299 */ /* 0x000fc800080006ff */
[----:B------:R-:W-:Y:S02]  /*1210*/  MOV R3, UR5 ;  /* 0x0000000500037c02 */ /* 0x000fe40008000f00 */
[----:B------:R-:W-:Y:S02]  /*1220*/  IMAD.U32 R2, RZ, RZ, UR4 ;  /* 0x00000004ff027e24 */ /* 0x000fe4000f8e00ff */
.L_x_17:
[----:B------:R-:W-:Y:S05]  /*1230*/  BRA.U !UP2, `(.L_x_18) ;  /* 0x000000010ad47547 */ /* 0x000fea000b800000 */
[----:B------:R-:W1:Y:S01]  /*1240*/  LDCU.128 UR12, c[0x0][0xb10] ;  /* 0x00016200ff0c77ac */ /* 0x000e620008000c00 */
[----:B------:R-:W2:Y:S01]  /*1250*/  LDCU UR6, c[0x0][0x370] ;  /* 0x00006e00ff0677ac */ /* 0x000ea20008000800 */
[----:B------:R-:W3:Y:S01]  /*1260*/  LDCU UR5, c[0x0][0x374] ;  /* 0x00006e80ff0577ac */ /* 0x000ee20008000800 */
[----:B------:R-:W4:Y:S01]  /*1270*/  LDCU UR28, c[0x0][0xb0c] ;  /* 0x00016180ff1c77ac */ /* 0x000f220008000800 */
[----:B------:R-:W4:Y:S01]  /*1280*/  LDCU UR4, c[0x0][0xb20] ;  /* 0x00016400ff0477ac */ /* 0x000f220008000800 */
[----:B------:R-:W4:Y:S01]  /*1290*/  LDCU.64 UR8, c[0x0][0xb28] ;  /* 0x00016500ff0877ac */ /* 0x000f220008000a00 */
[----:B-1----:R-:W-:Y:S02]  /*12a0*/  UISETP.NE.AND UP0, UPT, UR14, 0x1, UPT ;  /* 0x000000010e00788c */ /* 0x002fe4000bf05270 */
[----:B---3--:R-:W-:Y:S02]  /*12b0*/  UIMAD.WIDE.U32 UR10, UR5, UR15, URZ ;  /* 0x0000000f050a72a5 */ /* 0x008fe4000f8e00ff */
[----:B--2---:R-:W-:-:S02]  /*12c0*/  UIMAD.WIDE.U32 UR22, UR6, UR12, URZ ;  /* 0x0000000c061672a5 */ /* 0x004fc4000f8e00ff */
[----:B----4-:R-:W-:Y:S02]  /*12d0*/  UISETP.NE.AND UP1, UPT, UR28, 0x1, UPT ;  /* 0x000000011c00788c */ /* 0x010fe4000bf25270 */
[----:B------:R-:W-:Y:S01]  /*12e0*/  UISETP.NE.AND UP2, UPT, UR21, 0x1, UPT ;  /* 0x000000011500788c */ /* 0x000fe2000bf45270 */
[----:B------:R-:W-:Y:S02]  /*12f0*/  UMOV UR10, UR11 ;  /* 0x0000000b000a7c82 */ /* 0x000fe40008000000 */
[----:B------:R-:W-:Y:S01]  /*1300*/  UMOV UR22, UR23 ;  /* 0x0000001700167c82 */ /* 0x000fe20008000000 */
[----:B------:R-:W-:Y:S02]  /*1310*/  @UP0 USHF.R.U32.HI UR5, URZ, UR4, UR10 ;  /* 0x00000004ff050299 */ /* 0x000fe4000801160a */
[----:B------:R-:W-:Y:S02]  /*1320*/  UIMAD.WIDE.U32 UR24, UR20, UR15, URZ ;  /* 0x0000000f141872a5 */ /* 0x000fe4000f8e00ff */
[----:B------:R-:W-:-:S02]  /*1330*/  UIMAD.WIDE.U32 UR10, UR5, UR8, URZ ;  /* 0x00000008050a72a5 */ /* 0x000fc4000f8e00ff */
[----:B------:R-:W-:Y:S02]  /*1340*/  @UP1 USHF.R.U32.HI UR6, URZ, UR13, UR22 ;  /* 0x0000000dff061299 */ /* 0x000fe40008011616 */
[----:B------:R-:W-:Y:S02]  /*1350*/  UIMAD.WIDE.U32 UR18, UR16, UR12, URZ ;  /* 0x0000000c101272a5 */ /* 0x000fe4000f8e00ff */
[----:B------:R-:W-:Y:S01]  /*1360*/  UIMAD.WIDE.U32 UR22, UR6, UR8, URZ ;  /* 0x00000008061672a5 */ /* 0x000fe2000f8e00ff */
[----:B------:R-:W-:Y:S01]  /*1370*/  UMOV UR24, UR25 ;  /* 0x0000001900187c82 */ /* 0x000fe20008000000 */
[----:B------:R-:W-:Y:S01]  /*1380*/  UMOV UR10, UR11 ;  /* 0x0000000b000a7c82 */ /* 0x000fe20008000000 */
[----:B------:R-:W-:Y:S02]  /*1390*/  USHF.R.U32.HI UR24, URZ, UR4, UR24 ;  /* 0x00000004ff187299 */ /* 0x000fe40008011618 */
[----:B------:R-:W-:Y:S02]  /*13a0*/  @UP2 USHF.R.U32.HI UR5, URZ, UR9, UR10 ;  /* 0x00000009ff052299 */ /* 0x000fe4000801160a */
[----:B------:R-:W-:Y:S01]  /*13b0*/  UMOV UR7, UR23 ;  /* 0x0000001700077c82 */ /* 0x000fe20008000000 */
[----:B------:R-:W-:Y:S01]  /*13c0*/  UMOV UR18, UR19 ;  /* 0x0000001300127c82 */ /* 0x000fe20008000000 */
[----:B------:R-:W-:-:S02]  /*13d0*/  @UP2 USHF.R.U32.HI UR6, URZ, UR9, UR7 ;  /* 0x00000009ff062299 */ /* 0x000fc40008011607 */
[----:B------:R-:W-:Y:S02]  /*13e0*/  USHF.R.U32.HI UR13, URZ, UR13, UR18 ;  /* 0x0000000dff0d7299 */ /* 0x000fe40008011612 */
[----:B------:R-:W-:Y:S02]  /*13f0*/  USEL UR4, UR20, UR24, !UP0 ;  /* 0x0000001814047287 */ /* 0x000fe4000c000000 */
[----:B------:R-:W-:Y:S02]  /*1400*/  UIMAD UR7, UR5, UR21, URZ ;  /* 0x00000015050772a4 */ /* 0x000fe4000f8e02ff */
[----:B------:R-:W-:Y:S02]  /*1410*/  USEL UR5, UR16, UR13, !UP1 ;  /* 0x0000000d10057287 */ /* 0x000fe4000c800000 */
[----:B------:R-:W-:Y:S02]  /*1420*/  UIMAD UR12, UR6, UR21, URZ ;  /* 0x00000015060c72a4 */ /* 0x000fe4000f8e02ff */
[----:B------:R-:W-:-:S02]  /*1430*/  UISETP.GE.AND UP0, UPT, UR4, UR7, UPT ;  /* 0x000000070400728c */ /* 0x000fc4000bf06270 */
[----:B------:R-:W-:Y:S02]  /*1440*/  UIMAD.WIDE.U32 UR10, UR4, UR8, URZ ;  /* 0x00000008040a72a5 */ /* 0x000fe4000f8e00ff */
[----:B------:R-:W-:Y:S02]  /*1450*/  UISETP.GE.OR UP0, UPT, UR5, UR12, UP0 ;  /* 0x0000000c0500728c */ /* 0x000fe40008706670 */
[----:B------:R-:W-:Y:S02]  /*1460*/  UIMAD.WIDE.U32 UR12, UR5, UR8, URZ ;  /* 0x00000008050c72a5 */ /* 0x000fe4000f8e00ff */
[----:B------:R-:W-:Y:S01]  /*1470*/  UIADD3 UR10, UPT, UPT, -UR4, URZ, URZ ;  /* 0x000000ff040a7290 */ /* 0x000fe2000fffe1ff */
[----:B------:R-:W-:Y:S01]  /*1480*/  UMOV UR8, UR11 ;  /* 0x0000000b00087c82 */ /* 0x000fe20008000000 */
[----:B------:R-:W-:Y:S02]  /*1490*/  UIADD3 UR11, UPT, UPT, -UR5, URZ, URZ ;  /* 0x000000ff050b7290 */ /* 0x000fe4000fffe1ff */
[----:B------:R-:W-:-:S03]  /*14a0*/  USHF.R.U32.HI UR8, URZ, UR9, UR8 ;  /* 0x00000009ff087299 */ /* 0x000fc60008011608 */
[----:B------:R-:W-:Y:S01]  /*14b0*/  @!UP0 UMOV UR7, UR13 ;  /* 0x0000000d00078c82 */ /* 0x000fe20008000000 */
[----:B------:R-:W-:Y:S02]  /*14c0*/  UIMAD UR20, UR14, UR10, UR20 ;  /* 0x0000000a0e1472a4 */ /* 0x000fe4000f8e0214 */
[----:B------:R-:W-:Y:S02]  /*14d0*/  USEL UR8, UR4, UR8, !UP2 ;  /* 0x0000000804087287 */ /* 0x000fe4000d000000 */
[----:B------:R-:W-:Y:S02]  /*14e0*/  @!UP0 USHF.R.U32.HI UR7, URZ, UR9, UR7 ;  /* 0x00000009ff078299 */ /* 0x000fe40008011607 */
[----:B------:R-:W-:Y:S02]  /*14f0*/  UIADD3 UR9, UPT, UPT, -UR8, URZ, URZ ;  /* 0x000000ff08097290 */ /* 0x000fe4000fffe1ff */
[----:B------:R-:W-:Y:S02]  /*1500*/  @!UP0 USEL UR7, UR5, UR7, !UP2 ;  /* 0x0000000705078287 */ /* 0x000fe4000d000000 */
[----:B------:R-:W-:-:S02]  /*1510*/  UIMAD UR9, UR21, UR9, UR4 ;  /* 0x00000009150972a4 */ /* 0x000fc4000f8e0204 */
[----:B------:R-:W-:Y:S02]  /*1520*/  @!UP0 UIADD3 UR8, UPT, UPT, UR8, -UR7, URZ ;  /* 0x8000000708088290 */ /* 0x000fe4000fffe0ff */
[----:B------:R-:W-:Y:S02]  /*1530*/  @!UP0 UIMAD UR6, UR9, UR6, UR7 ;  /* 0x00000006090682a4 */ /* 0x000fe4000f8e0207 */
[----:B------:R-:W-:Y:S02]  /*1540*/  @!UP0 UIMAD UR4, UR8, UR21, UR5 ;  /* 0x00000015080482a4 */ /* 0x000fe4000f8e0205 */
[----:B------:R-:W-:Y:S02]  /*1550*/  UIMAD UR16, UR28, UR11, UR16 ;  /* 0x0000000b1c1072a4 */ /* 0x000fe4000f8e0210 */
[----:B------:R-:W-:Y:S01]  /*1560*/  UIMAD UR20, UR4, UR14, UR20 ;  /* 0x0000000e041472a4 */ /* 0x000fe2000f8e0214 */
[----:B------:R-:W-:Y:S02]  /*1570*/  @!UP0 UMOV UR5, UR6 ;  /* 0x0000000600058c82 */ /* 0x000fe40008000000 */
[----:B------:R-:W-:-:S12]  /*1580*/  UIMAD UR16, UR5, UR28, UR16 ;  /* 0x0000001c051072a4 */ /* 0x000fd8000f8e0210 */
.L_x_18:
[----:B------:R-:W-:Y:S02]  /*1590*/  UISETP.NE.AND UP1, UPT, UR29, 0x1, UPT ;  /* 0x000000011d00788c */ /* 0x000fe4000bf25270 */
[----:B------:R-:W-:Y:S02]  /*15a0*/  ULOP3.LUT UR21, UR26, 0xffff, URZ, 0xc0, !UPT ;  /* 0x0000ffff1a157892 */ /* 0x000fe4000f8ec0ff */
[----:B------:R-:W-:Y:S02]  /*15b0*/  UISETP.NE.AND UP0, UPT, UR17, 0x2, UPT ;  /* 0x000000021100788c */ /* 0x000fe4000bf05270 */
[----:B------:R-:W-:Y:S02]  /*15c0*/  ULOP3.LUT UR22, UR27, 0x1000, URZ, 0xc0, !UPT ;  /* 0x000010001b167892 */ /* 0x000fe4000f8ec0ff */
[----:B------:R-:W-:Y:S02]  /*15d0*/  ULOP3.LUT UR45, UR45, 0x80, URZ, 0xc0, !UPT ;  /* 0x000000802d2d7892 */ /* 0x000fe4000f8ec0ff */
[----:B------:R-:W-:Y:S01]  /*15e0*/  USHF.L.U32 UR21, UR30, UR21, URZ ;  /* 0x000000151e157299 */ /* 0x000fe200080006ff */
[----:B------:R-:W-:Y:S11]  /*15f0*/  BRA.U UP1, `(.L_x_19) ;  /* 0x0000000101447547 */ /* 0x000ff6000b800000 */
[----:B------:R-:W1:Y:S01]  /*1600*/  LDCU.128 UR8, c[0x0][0xb10] ;  /* 0x00016200ff0877ac */ /* 0x000e620008000c00 */
[----:B------:R-:W2:Y:S01]  /*1610*/  LDCU UR12, c[0x0][0xb0c] ;  /* 0x00016180ff0c77ac */ /* 0x000ea20008000800 */
[----:B------:R-:W3:Y:S01]  /*1620*/  LDCU UR13, c[0x0][0xb20] ;  /* 0x00016400ff0d77ac */ /* 0x000ee20008000800 */
[----:B-1----:R-:W-:Y:S02]  /*1630*/  UIMAD.WIDE.U32 UR6, UR16, UR8, URZ ;  /* 0x00000008100672a5 */ /* 0x002fe4000f8e00ff */
[----:B------:R-:W-:Y:S02]  /*1640*/  UIMAD.WIDE.U32 UR4, UR20, UR11, URZ ;  /* 0x0000000b140472a5 */ /* 0x000fe4000f8e00ff */
[----:B--2---:R-:W-:Y:S02]  /*1650*/  UISETP.NE.AND UP2, UPT, UR12, 0x1, UPT ;  /* 0x000000010c00788c */ /* 0x004fe4000bf45270 */
[----:B------:R-:W-:Y:S01]  /*1660*/  UISETP.NE.AND UP1, UPT, UR10, 0x1, UPT ;  /* 0x000000010a00788c */ /* 0x000fe2000bf25270 */
[----:B------:R-:W-:-:S02]  /*1670*/  UMOV UR6, UR7 ;  /* 0x0000000700067c82 */ /* 0x000fc40008000000 */
[----:B------:R-:W-:Y:S01]  /*1680*/  UMOV UR4, UR5 ;  /* 0x0000000500047c82 */ /* 0x000fe20008000000 */
[----:B------:R-:W-:Y:S02]  /*1690*/  USHF.R.U32.HI UR6, URZ, UR9, UR6 ;  /* 0x00000009ff067299 */ /* 0x000fe40008011606 */
[----:B---3--:R-:W-:Y:S02]  /*16a0*/  USHF.R.U32.HI UR4, URZ, UR13, UR4 ;  /* 0x0000000dff047299 */ /* 0x008fe40008011604 */
[----:B------:R-:W-:Y:S02]  /*16b0*/  USEL UR5, UR16, UR6, !UP2 ;  /* 0x0000000610057287 */ /* 0x000fe4000d000000 */
[----:B------:R-:W-:-:S04]  /*16c0*/  USEL UR4, UR20, UR4, !UP1 ;  /* 0x0000000414047287 */ /* 0x000fc8000c800000 */
[----:B------:R-:W-:Y:S02]  /*16d0*/  UIADD3 UR6, UPT, UPT, UR5, -UR4, URZ ;  /* 0x8000000405067290 */ /* 0x000fe4000fffe0ff */
[----:B------:R-:W-:Y:S02]  /*16e0*/  UIADD3 UR4, UPT, UPT, -UR5, UR4, URZ ;  /* 0x0000000405047290 */ /* 0x000fe4000fffe1ff */
[----:B------:R-:W-:Y:S02]  /*16f0*/  UIMAD UR20, UR6, UR10, UR20 ;  /* 0x0000000a061472a4 */ /* 0x000fe4000f8e0214 */
[----:B------:R-:W-:-:S12]  /*1700*/  UIMAD UR16, UR4, UR12, UR16 ;  /* 0x0000000c041072a4 */ /* 0x000fd8000f8e0210 */
.L_x_19:
[----:B------:R-:W-:Y:S05]  /*1710*/  BRA.U !UP5, `(.L_x_20) ;  /* 0x000000010d0c7547 */ /* 0x000fea000b800000 */
[----:B------:R-:W-:Y:S01]  /*1720*/  UCGABAR_WAIT ;  /* 0x0000000000007dc7 */ /* 0x000fe20008000000 */
[----:B------:R-:W-:Y:S01]  /*1730*/  CCTL.IVALL ;  /* 0x00000000ff00798f */ /* 0x000fe20002000000 */
[----:B------:R-:W-:Y:S05]  /*1740*/  BRA `(.L_x_21) ;  /* 0x0000000000047947 */ /* 0x000fea0003800000 */
.L_x_20:
[----:B------:R-:W-:Y:S06]  /*1750*/  BAR.SYNC.DEFER_BLOCKING 0x0 ;  /* 0x0000000000007b1d */ /* 0x000fec0000010000 */
.L_x_21:
[----:B------:R-:W-:Y:S05]  /*1760*/  BRA.U UP0, `(.L_x_22) ;  /* 0x0000001100dc7547 */ /* 0x000fea000b800000 */
[----:B------:R-:W1:Y:S01]  /*1770*/  LDCU UR6, c[0x0][0x38c] ;  /* 0x00007180ff0677ac */ /* 0x000e620008000800 */
[----:B------:R-:W-:Y:S01]  /*1780*/  PLOP3.LUT P1, PT, PT, PT, UP3, 0x80, 0x8 ;  /* 0x000000000008781c */ /* 0x000fe20003f2f038 */
[----:B------:R-:W-:Y:S01]  /*1790*/  IMAD.MOV.U32 R12, RZ, RZ, 0x1 ;  /* 0x00000001ff0c7424 */ /* 0x000fe200078e00ff */
[----:B------:R-:W-:Y:S02]  /*17a0*/  ISETP.NE.AND P2, PT, R0, RZ, P3 ;  /* 0x000000ff0000720c */ /* 0x000fe40001f45270 */
[----:B------:R-:W-:Y:S02]  /*17b0*/  CS2R R10, SRZ ;  /* 0x00000000000a7805 */ /* 0x000fe4000001ff00 */
[----:B------:R-:W-:Y:S01]  /*17c0*/  PLOP3.LUT P1, PT, P1, PT, PT, 0x8, 0x80 ;  /* 0x000000000080781c */ /* 0x000fe20000f2e170 */
[----:B------:R-:W-:Y:S01]  /*17d0*/  IMAD.MOV.U32 R9, RZ, RZ, RZ ;  /* 0x000000ffff097224 */ /* 0x000fe200078e00ff */
[----:B------:R-:W2:Y:S01]  /*17e0*/  LDCU UR38, c[0x0][0x370] ;  /* 0x00006e00ff2677ac */ /* 0x000ea20008000800 */
[----:B------:R-:W-:Y:S01]  /*17f0*/  IMAD.MOV.U32 R8, RZ, RZ, 0x1 ;  /* 0x00000001ff087424 */ /* 0x000fe200078e00ff */
[----:B------:R-:W3:Y:S01]  /*1800*/  LDCU.64 UR26, c[0x0][0x348] ;  /* 0x00006900ff1a77ac */ /* 0x000ee20008000a00 */
[----:B------:R-:W-:Y:S01]  /*1810*/  ULEA.HI UR43, UR22, UR45, URZ, 0x1a ;  /* 0x0000002d162b7291 */ /* 0x000fe2000f8fd0ff */
[----:B------:R-:W4:Y:S01]  /*1820*/  LDCU UR37, c[0x0][0x374] ;  /* 0x00006e80ff2577ac */ /* 0x000f220008000800 */
[----:B-1----:R-:W-:-:S02]  /*1830*/  UIADD3 UR5, UPT, UPT, UR6, 0x3f, URZ ;  /* 0x0000003f06057890 */ /* 0x002fc4000fffe0ff */
[----:B------:R-:W-:Y:S02]  /*1840*/  UIADD3 UR46, UPT, UPT, UR6, 0x7e, URZ ;  /* 0x0000007e062e7890 */ /* 0x000fe4000fffe0ff */
[----:B------:R-:W-:Y:S01]  /*1850*/  USHF.R.S32.HI UR4, URZ, 0x1f, UR5 ;  /* 0x0000001fff047899 */ /* 0x000fe20008011405 */
[----:B------:R-:W-:-:S03]  /*1860*/  UMOV UR7, URZ ;  /* 0x000000ff00077c82 */ /* 0x000fc60008000000 */
[----:B------:R-:W-:Y:S02]  /*1870*/  ULEA.HI UR4, UR4, UR5, URZ, 0x6 ;  /* 0x0000000504047291 */ /* 0x000fe4000f8f30ff */
[----:B------:R-:W-:Y:S02]  /*1880*/  UIADD3 UR5, UPT, UPT, UR6, -0x1, URZ ;  /* 0xffffffff06057890 */ /* 0x000fe4000fffe0ff */
[----:B------:R-:W-:Y:S02]  /*1890*/  USHF.R.S32.HI UR40, URZ, 0x6, UR4 ;  /* 0x00000006ff287899 */ /* 0x000fe40008011404 */
[----:B------:R-:W-:Y:S02]  /*18a0*/  UISETP.GE.U32.AND UP1, UPT, UR5, -0x7f, UPT ;  /* 0xffffff810500788c */ /* 0x000fe4000bf26070 */
[----:B------:R-:W-:-:S04]  /*18b0*/  UISETP.LT.U32.AND UP0, UPT, UR40, 0x4, UPT ;  /* 0x000000042800788c */ /* 0x000fc8000bf01070 */
[----:B------:R-:W-:Y:S02]  /*18c0*/  USEL UR39, UR40, 0x4, UP0 ;  /* 0x0000000428277887 */ /* 0x000fe40008000000 */
[----:B------:R-:W-:Y:S02]  /*18d0*/  UISETP.NE.AND UP0, UPT, UR17, URZ, UPT ;  /* 0x000000ff1100728c */ /* 0x000fe4000bf05270 */
[----:B------:R-:W-:Y:S02]  /*18e0*/  UIADD3 UR4, UPT, UPT, UR39, -0x1, URZ ;  /* 0xffffffff27047890 */ /* 0x000fe4000fffe0ff */
[----:B------:R-:W-:Y:S02]  /*18f0*/  @UP1 UIADD3 UR4, UPT, UPT, UR39, URZ, URZ ;  /* 0x000000ff27041290 */ /* 0x000fe4000fffe0ff */
[----:B------:R-:W-:Y:S02]  /*1900*/  USEL UR23, UR41, 0x2, UP0 ;  /* 0x0000000229177887 */ /* 0x000fe40008000000 */
[----:B------:R-:W-:-:S02]  /*1910*/  UIADD3 UR44, UPT, UPT, UR40, -UR39, URZ ;  /* 0x80000027282c7290 */ /* 0x000fc4000fffe0ff */
[----:B------:R-:W-:Y:S02]  /*1920*/  UIADD3 UR25, UPT, UPT, UR4, 0x1, URZ ;  /* 0x0000000104197890 */ /* 0x000fe4000fffe0ff */
[----:B--234-:R-:W-:-:S12]  /*1930*/  UIADD3 UR41, UPT, UPT, -UR4, URZ, URZ ;  /* 0x000000ff04297290 */ /* 0x01cfd8000fffe1ff */
.L_x_42:
[----:B------:R-:W-:Y:S01]  /*1940*/  UISETP.NE.AND UP0, UPT, UR47, URZ, UPT ;  /* 0x000000ff2f00728c */ /* 0x000fe2000bf05270 */
[----:B-1----:R-:W1:Y:S08]  /*1950*/  S2UR UR47, SR_CgaCtaId ;  /* 0x00000000002f79c3 */ /* 0x002e700000008800 */
[----:B------:R-:W-:Y:S05]  /*1960*/  BRA.U UP0, `(.L_x_23) ;  /* 0x0000000100347547 */ /* 0x000fea000b800000 */
[----:B------:R-:W2:Y:S01]  /*1970*/  S2R R0, SR_CgaCtaId ;  /* 0x0000000000007919 */ /* 0x000ea20000008800 */
[----:B------:R-:W-:Y:S02]  /*1980*/  MOV R3, 0x400 ;  /* 0x0000040000037802 */ /* 0x000fe40000000f00 */
[----:B------:R-:W-:Y:S02]  /*1990*/  SHF.L.U32 R2, R8, 0x1f, RZ ;  /* 0x0000001f08027819 */ /* 0x000fe400000006ff */
[----:B--2---:R-:W-:-:S05]  /*19a0*/  LEA R0, R0, R3, 0x18 ;  /* 0x0000000300007211 */ /* 0x004fca00078ec0ff */
[----:B------:R-:W-:-:S04]  /*19b0*/  IMAD R3, R9, 0x8, R0 ;  /* 0x0000000809037824 */ /* 0x000fc800078e0200 */
[----:B------:R-:W2:Y:S02]  /*19c0*/  SYNCS.PHASECHK.TRANS64.TRYWAIT P0, [R3+URZ+0xe0], R2 ;  /* 0x0000e002030075a7 */ /* 0x000ea400080011ff */
[----:B--2---:R-:W-:Y:S05]  /*19d0*/  @!P0 BRA `(.L_x_24) ;  /* 0x0000009c00ec8947 */ /* 0x004fea0003800000 */
.L_x_147:
[----:B------:R-:W-:Y:S01]  /*19e0*/  VIADD R9, R9, 0x1 ;  /* 0x0000000109097836 */ /* 0x000fe20000000000 */
[----:B------:R2:W-:Y:S04]  /*19f0*/  SYNCS.ARRIVE.TRANS64.A1T0 RZ, [R3+URZ+0xd0], RZ ;  /* 0x0000d0ff03ff79a7 */ /* 0x0005e800081000ff */
[----:B------:R-:W-:-:S04]  /*1a00*/  ISETP.NE.AND P0, PT, R9, 0x2, PT ;  /* 0x000000020900780c */ /* 0x000fc80003f05270 */
[----:B------:R-:W-:Y:S02]  /*1a10*/  SEL R9, R9, RZ, P0 ;  /* 0x000000ff09097207 */ /* 0x000fe40000000000 */
[----:B--2---:R-:W-:-:S04]  /*1a20*/  SEL R3, RZ, 0x1, P0 ;  /* 0x00000001ff037807 */ /* 0x004fc80000000000 */
[----:B------:R-:W-:-:S07]  /*1a30*/  LOP3.LUT R8, R8, R3, RZ, 0x3c, !PT ;  /* 0x0000000308087212 */ /* 0x000fce00078e3cff */
.L_x_23:
[----:B------:R-:W-:Y:S01]  /*1a40*/  UMOV UR6, 0x400 ;  /* 0x0000040000067882 */ /* 0x000fe20000000000 */
[----:B------:R-:W-:Y:S01]  /*1a50*/  SHF.L.U32 R0, R12, 0x1f, RZ ;  /* 0x0000001f0c007819 */ /* 0x000fe200000006ff */
[----:B-1----:R-:W-:Y:S02]  /*1a60*/  ULEA UR6, UR47, UR6, 0x18 ;  /* 0x000000062f067291 */ /* 0x002fe4000f8ec0ff */
[----:B------:R-:W-:Y:S02]  /*1a70*/  UISETP.GE.U32.AND UP0, UPT, UR46, 0x7f, UPT ;  /* 0x0000007f2e00788c */ /* 0x000fe4000bf06070 */
[----:B------:R-:W-:Y:S02]  /*1a80*/  ULEA UR4, UR7, UR6, 0x3 ;  /* 0x0000000607047291 */ /* 0x000fe4000f8e18ff */
[----:B------:R-:W-:Y:S01]  /*1a90*/  ULEA UR11, UR20, UR45, 0x8 ;  /* 0x0000002d140b7291 */ /* 0x000fe2000f8e40ff */
[----:B------:R-:W-:-:S06]  /*1aa0*/  UMOV UR13, URZ ;  /* 0x000000ff000d7c82 */ /* 0x000fcc0008000000 */
[----:B------:R1:W2:Y:S01]  /*1ab0*/  SYNCS.PHASECHK.TRANS64.TRYWAIT P0, [UR4+0x20], R0 ;  /* 0x00002000ff0075a7 */ /* 0x0002a20008001104 */
[----:B------:R-:W-:-:S04]  /*1ac0*/  ULEA.HI UR4, UR16, UR16, URZ, 0x1 ;  /* 0x0000001010047291 */ /* 0x000fc8000f8f08ff */
[----:B------:R-:W-:-:S04]  /*1ad0*/  USHF.L.U32 UR4, UR4, 0x7, URZ ;  /* 0x0000000704047899 */ /* 0x000fc800080006ff */
[----:B------:R-:W-:-:S04]  /*1ae0*/  ULOP3.LUT UR35, UR4, 0xffffff00, URZ, 0xc0, !UPT ;  /* 0xffffff0004237892 */ /* 0x000fc8000f8ec0ff */
[----:B------:R-:W-:Y:S01]  /*1af0*/  UIADD3 UR35, UPT, UPT, UR43, UR35, URZ ;  /* 0x000000232b237290 */ /* 0x000fe2000fffe0ff */
[----:B------:R-:W-:Y:S11]  /*1b00*/  BRA.U !UP0, `(.L_x_25) ;  /* 0x0000000108c47547 */ /* 0x000ff6000b800000 */
[----:B------:R-:W-:Y:S01]  /*1b10*/  UMOV UR16, UR41 ;  /* 0x0000002900107c82 */ /* 0x000fe20008000000 */
[----:B------:R-:W-:Y:S01]  /*1b20*/  UMOV UR4, UR7 ;  /* 0x0000000700047c82 */ /* 0x000fe20008000000 */
[----:B------:R-:W-:-:S05]  /*1b30*/  UMOV UR34, URZ ;  /* 0x000000ff00227c82 */ /* 0x000fca0008000000 */
.L_x_31:
[----:B------:R-:W-:Y:S01]  /*1b40*/  ULEA UR33, UR4, UR6, 0x3 ;  /* 0x0000000604217291 */ /* 0x000fe2000f8e18ff */
[----:B------:R-:W-:Y:S01]  /*1b50*/  @P3 MOV R2, 0x10000 ;  /* 0x0001000000023802 */ /* 0x000fe20000000f00 */
[----:B--234-:R-:W-:Y:S10]  /*1b60*/  @P0 BRA `(.L_x_26) ;  /* 0x00000000000c0947 */ /* 0x01cff40003800000 */
[----:B------:R-:W-:-:S04]  /*1b70*/  SHF.L.U32 R3, R12, 0x1f, RZ ;  /* 0x0000001f0c037819 */ /* 0x000fc800000006ff */
[----:B------:R-:W2:Y:S02]  /*1b80*/  SYNCS.PHASECHK.TRANS64.TRYWAIT P0, [UR33+0x20], R3 ;  /* 0x00002003ff0075a7 */ /* 0x000ea40008001121 */
[----:B--2---:R-:W-:Y:S05]  /*1b90*/  @!P0 BRA `(.L_x_27) ;  /* 0x0000009c00908947 */ /* 0x004fea0003800000 */
.L_x_26:
[----:B------:R2:W-:Y:S01]  /*1ba0*/  @P3 SYNCS.ARRIVE.TRANS64 RZ, [UR33], R2 ;  /* 0x00000002ffff39a7 */ /* 0x0005e20008000021 */
[----:B------:R-:W-:Y:S02]  /*1bb0*/  ULOP3.LUT UR5, UR23, 0x2, URZ, 0xfc, !UPT ;  /* 0x0000000217057892 */ /* 0x000fe4000f8efcff */
[----:B------:R-:W-:Y:S02]  /*1bc0*/  UIADD3 UR16, UPT, UPT, UR16, 0x1, URZ ;  /* 0x0000000110107890 */ /* 0x000fe4000fffe0ff */
[----:B------:R-:W-:Y:S02]  /*1bd0*/  UISETP.NE.AND UP0, UPT, UR5, 0x2, UPT ;  /* 0x000000020500788c */ /* 0x000fe4000bf05270 */
[----:B------:R-:W-:-:S07]  /*1be0*/  UISETP.NE.AND UP2, UPT, UR16, 0x1, UPT ;  /* 0x000000011000788c */ /* 0x000fce000bf45270 */
[----:B------:R-:W-:Y:S05]  /*1bf0*/  BRA.U UP0, `(.L_x_28) ;  /* 0x0000000100047547 */ /* 0x000fea000b800000 */
[----:B------:R-:W-:Y:S05]  /*1c00*/  BPT.TRAP 0x1 ;  /* 0x000000040000795c */ /* 0x000fea0000300000 */
.L_x_28:
[----:B------:R-:W-:Y:S04]  /*1c10*/  BSSY.RECONVERGENT B0, `(.L_x_29) ;  /* 0x0000003000007945 */ /* 0x000fe80003800200 */
[----:B------:R-:W-:Y:S05]  /*1c20*/  @!P2 BRA `(.L_x_30) ;  /* 0x000000000004a947 */ /* 0x000fea0003800000 */
[----:B------:R-:W-:Y:S05]  /*1c30*/  BPT.TRAP 0x1 ;  /* 0x000000040000795c */ /* 0x000fea0000300000 */
.L_x_30:
[----:B------:R-:W-:Y:S05]  /*1c40*/  BSYNC.RECONVERGENT B0 ;  /* 0x0000000000007941 */ /* 0x000fea0003800200 */
.L_x_29:
[----:B------:R-:W-:Y:S02]  /*1c50*/  UIADD3 UR5, UPT, UPT, UR4, 0x1, URZ ;  /* 0x0000000104057890 */ /* 0x000fe4000fffe0ff */
[----:B------:R-:W-:Y:S02]  /*1c60*/  UIADD3 UR14, UP1, UPT, UR26, 0x80, URZ ;  /* 0x000000801a0e7890 */ /* 0x000fe4000ff3e0ff */
[----:B------:R-:W-:Y:S02]  /*1c70*/  UISETP.NE.AND UP0, UPT, UR5, 0x4, UPT ;  /* 0x000000040500788c */ /* 0x000fe4000bf05270 */
[----:B------:R-:W-:Y:S02]  /*1c80*/  ULOP3.LUT UR33, UR33, 0xfefffff8, URZ, 0xc0, !UPT ;  /* 0xfefffff821217892 */ /* 0x000fe4000f8ec0ff */
[----:B------:R-:W-:Y:S02]  /*1c90*/  USEL UR8, URZ, 0x1, UP0 ;  /* 0x00000001ff087887 */ /* 0x000fe40008000000 */
[----:B------:R-:W-:-:S02]  /*1ca0*/  USEL UR7, UR5, URZ, UP0 ;  /* 0x000000ff05077287 */ /* 0x000fc40008000000 */
[----:B------:R-:W-:Y:S02]  /*1cb0*/  UIADD3.X UR15, UPT, UPT, URZ, UR27, URZ, UP1, !UPT ;  /* 0x0000001bff0f7290 */ /* 0x000fe40008ffe4ff */
[----:B------:R-:W-:Y:S01]  /*1cc0*/  ULEA UR5, UR7, UR6, 0x3 ;  /* 0x0000000607057291 */ /* 0x000fe2000f8e18ff */
[----:B------:R-:W-:Y:S01]  /*1cd0*/  LOP3.LUT R12, R12, UR8, RZ, 0x3c, !PT ;  /* 0x000000080c0c7c12 */ /* 0x000fe2000f8e3cff */
[----:B------:R-:W-:Y:S02]  /*1ce0*/  USHF.L.U32 UR8, UR4, 0xe, URZ ;  /* 0x0000000e04087899 */ /* 0x000fe400080006ff */
[----:B------:R-:W-:Y:S01]  /*1cf0*/  UIADD3 UR4, UP0, UPT, UR26, 0x180, URZ ;  /* 0x000001801a047890 */ /* 0x000fe2000ff1e0ff */
[----:B-1----:R-:W-:Y:S01]  /*1d00*/  SHF.L.U32 R0, R12, 0x1f, RZ ;  /* 0x0000001f0c007819 */ /* 0x002fe200000006ff */
[----:B------:R-:W-:Y:S02]  /*1d10*/  ULEA UR32, UR22, UR8, 0x1 ;  /* 0x0000000816207291 */ /* 0x000fe4000f8e08ff */
[----:B------:R-:W-:Y:S01]  /*1d20*/  UPRMT UR13, URZ, 0x5410, UR21 ;  /* 0x00005410ff0d7896 */ /* 0x000fe20008000015 */
[----:B------:R3:W4:Y:S01]  /*1d30*/  SYNCS.PHASECHK.TRANS64.TRYWAIT P0, [UR5+0x20], R0 ;  /* 0x00002000ff0075a7 */ /* 0x0007220008001105 */
[----:B------:R-:W-:-:S02]  /*1d40*/  UIADD3 UR32, UPT, UPT, UR6, 0x10800, UR32 ;  /* 0x0001080006207890 */ /* 0x000fc4000fffe020 */
[----:B------:R-:W-:Y:S02]  /*1d50*/  UIADD3 UR8, UPT, UPT, UR6, 0x20800, UR8 ;  /* 0x0002080006087890 */ /* 0x000fe4000fffe008 */
[----:B------:R-:W-:Y:S01]  /*1d60*/  UIADD3.X UR5, UPT, UPT, URZ, UR27, URZ, UP0, !UPT ;  /* 0x0000001bff057290 */ /* 0x000fe200087fe4ff */
[----:B------:R-:W-:Y:S01]  /*1d70*/  UMOV UR18, 0x0 ;  /* 0x0000000000127882 */ /* 0x000fe20000000000 */
[----:B------:R-:W-:Y:S01]  /*1d80*/  UMOV UR19, 0x10000000 ;  /* 0x1000000000137882 */ /* 0x000fe20000000000 */
[----:B------:R-:W-:Y:S01]  /*1d90*/  UMOV UR10, UR34 ;  /* 0x00000022000a7c82 */ /* 0x000fe20008000000 */
[----:B------:R-:W-:Y:S01]  /*1da0*/  UMOV UR12, UR36 ;  /* 0x00000024000c7c82 */ /* 0x000fe20008000000 */
[----:B------:R-:W-:Y:S01]  /*1db0*/  UMOV UR9, UR33 ;  /* 0x0000002100097c82 */ /* 0x000fe20008000000 */
[----:B------:R1:W-:Y:S03]  /*1dc0*/  UTMALDG.3D.MULTICAST.2CTA [UR32], [UR14], UR13, desc[UR18] ;  /* 0x000012200e0073b4 */ /* 0x0003e6000821180d */
[----:B------:R2:W-:Y:S01]  /*1dd0*/  UTMALDG.3D.2CTA [UR8], [UR4], desc[UR18] ;  /* 0x00001208040075b4 */ /* 0x0005e20008211000 */
[----:B-1----:R-:W-:Y:S01]  /*1de0*/  UIADD3 UR34, UPT, UPT, UR34, 0x40, URZ ;  /* 0x0000004022227890 */ /* 0x002fe2000fffe0ff */
[----:B------:R-:W-:Y:S01]  /*1df0*/  UMOV UR13, UR25 ;  /* 0x00000019000d7c82 */ /* 0x000fe20008000000 */
[----:B--2---:R-:W-:Y:S01]  /*1e00*/  UMOV UR4, UR7 ;  /* 0x0000000700047c82 */ /* 0x004fe20008000000 */
[----:B------:R-:W-:Y:S09]  /*1e10*/  BRA.U UP2, `(.L_x_31) ;  /* 0xfffffffd02487547 */ /* 0x000ff2000b83ffff */
.L_x_25:
[----:B------:R-:W-:Y:S01]  /*1e20*/  ULEA UR4, UR7, UR6, 0x3 ;  /* 0x0000000607047291 */ /* 0x000fe2000f8e18ff */
[----:B-1-3--:R-:W-:Y:S01]  /*1e30*/  SHF.L.U32 R0, R12, 0x1f, RZ ;  /* 0x0000001f0c007819 */ /* 0x00afe200000006ff */
[----:B------:R-:W-:Y:S01]  /*1e40*/  @!P1 SYNCS.ARRIVE.TRANS64.A1T0 RZ, [UR6+0x88], RZ ;  /* 0x000088ffffff99a7 */ /* 0x000fe20008100006 */
[----:B------:R-:W-:-:S06]  /*1e50*/  UISETP.GT.AND UP0, UPT, UR40, UR39, UPT ;  /* 0x000000272800728c */ /* 0x000fcc000bf04270 */
[----:B--2-4-:R1:W2:Y:S03]  /*1e60*/  SYNCS.PHASECHK.TRANS64.TRYWAIT P0, [UR4+0x20], R0 ;  /* 0x00002000ff0075a7 */ /* 0x0142a60008001104 */
[----:B------:R-:W-:Y:S05]  /*1e70*/  BRA.U !UP0, `(.L_x_32) ;  /* 0x0000000108c47547 */ /* 0x000fea000b800000 */
[----:B------:R-:W-:Y:S01]  /*1e80*/  UIADD3 UR24, UPT, UPT, UR44, UR13, URZ ;  /* 0x0000000d2c187290 */ /* 0x000fe2000fffe0ff */
[----:B------:R-:W-:-:S11]  /*1e90*/  UMOV UR4, UR7 ;  /* 0x0000000700047c82 */ /* 0x000fd60008000000 */
.L_x_38:
[----:B------:R-:W-:Y:S01]  /*1ea0*/  ULEA UR17, UR4, UR6, 0x3 ;  /* 0x0000000604117291 */ /* 0x000fe2000f8e18ff */
[----:B--2---:R-:W-:Y:S01]  /*1eb0*/  @P3 MOV R2, 0x10000 ;  /* 0x0001000000023802 */ /* 0x004fe20000000f00 */
[----:B--2-4-:R-:W-:Y:S10]  /*1ec0*/  @P0 BRA `(.L_x_33) ;  /* 0x00000000000c0947 */ /* 0x014ff40003800000 */
[----:B------:R-:W-:-:S04]  /*1ed0*/  SHF.L.U32 R3, R12, 0x1f, RZ ;  /* 0x0000001f0c037819 */ /* 0x000fc800000006ff */
[----:B------:R-:W2:Y:S02]  /*1ee0*/  SYNCS.PHASECHK.TRANS64.TRYWAIT P0, [UR17+0x20], R3 ;  /* 0x00002003ff0075a7 */ /* 0x000ea40008001111 */
[----:B--2---:R-:W-:Y:S05]  /*1ef0*/  @!P0 BRA `(.L_x_34) ;  /* 0x0000009800d08947 */ /* 0x004fea0003800000 */
.L_x_33:
[----:B------:R2:W-:Y:S01]  /*1f00*/  @P3 SYNCS.ARRIVE.TRANS64 RZ, [UR17], R2 ;  /* 0x00000002ffff39a7 */ /* 0x0005e20008000011 */
[----:B------:R-:W-:-:S04]  /*1f10*/  ULOP3.LUT UR5, UR23, 0x2, URZ, 0xfc, !UPT ;  /* 0x0000000217057892 */ /* 0x000fc8000f8efcff */
[----:B------:R-:W-:-:S09]  /*1f20*/  UISETP.NE.AND UP0, UPT, UR5, 0x2, UPT ;  /* 0x000000020500788c */ /* 0x000fd2000bf05270 */
[----:B------:R-:W-:Y:S05]  /*1f30*/  BRA.U UP0, `(.L_x_35) ;  /* 0x0000000100047547 */ /* 0x000fea000b800000 */
[----:B------:R-:W-:Y:S05]  /*1f40*/  BPT.TRAP 0x1 ;  /* 0x000000040000795c */ /* 0x000fea0000300000 */
.L_x_35:
[----:B------:R-:W-:Y:S04]  /*1f50*/  BSSY.RECONVERGENT B0, `(.L_x_36) ;  /* 0x0000003000007945 */ /* 0x000fe80003800200 */
[----:B------:R-:W-:Y:S05]  /*1f60*/  @!P2 BRA `(.L_x_37) ;  /* 0x000000000004a947 */ /* 0x000fea0003800000 */
[----:B------:R-:W-:Y:S05]  /*1f70*/  BPT.TRAP 0x1 ;  /* 0x000000040000795c */ /* 0x000fea0000300000 */
.L_x_37:
[----:B------:R-:W-:Y:S05]  /*1f80*/  BSYNC.RECONVERGENT B0 ;  /* 0x0000000000007941 */ /* 0x000fea0003800200 */
.L_x_36:
[----:B------:R-:W-:Y:S02]  /*1f90*/  UIADD3 UR5, UPT, UPT, UR4, 0x1, URZ ;  /* 0x0000000104057890 */ /* 0x000fe4000fffe0ff */
[----:B------:R-:W-:Y:S02]  /*1fa0*/  USHF.L.U32 UR18, UR13, 0x6, URZ ;  /* 0x000000060d127899 */ /* 0x000fe400080006ff */
[----:B------:R-:W-:Y:S02]  /*1fb0*/  UISETP.NE.AND UP0, UPT, UR5, 0x4, UPT ;  /* 0x000000040500788c */ /* 0x000fe4000bf05270 */
[----:B------:R-:W-:Y:S02]  /*1fc0*/  ULOP3.LUT UR17, UR17, 0xfefffff8, URZ, 0xc0, !UPT ;  /* 0xfefffff811117892 */ /* 0x000fe4000f8ec0ff */
[----:B------:R-:W-:Y:S02]  /*1fd0*/  USEL UR8, URZ, 0x1, UP0 ;  /* 0x00000001ff087887 */ /* 0x000fe40008000000 */
[----:B------:R-:W-:-:S02]  /*1fe0*/  USEL UR7, UR5, URZ, UP0 ;  /* 0x000000ff05077287 */ /* 0x000fc40008000000 */
[----:B------:R-:W-:Y:S02]  /*1ff0*/  UIADD3 UR14, UP0, UPT, UR26, 0x180, URZ ;  /* 0x000001801a0e7890 */ /* 0x000fe4000ff1e0ff */
        /* <DEDUP_REMOVED lines=9> */
[----:B------:R-:W-:Y:S02]  /*2090*/  UIADD3.X UR5, UPT, UPT, URZ, UR27, URZ, UP1, !UPT ;  /* 0x0000001bff057290 */ /* 0x000fe40008ffe4ff */
[----:B------:R-:W-:Y:S02]  /*20a0*/  UIADD3 UR8, UPT, UPT, UR6, 0x20800, UR8 ;  /* 0x0002080006087890 */ /* 0x000fe4000fffe008 */
[----:B------:R-:W-:Y:S01]  /*20b0*/  UIADD3.X UR15, UPT, UPT, URZ, UR27, URZ, UP0, !UPT ;  /* 0x0000001bff0f7290 */ /* 0x000fe200087fe4ff */
[----:B------:R-:W-:Y:S01]  /*20c0*/  UMOV UR28, 0x0 ;  /* 0x00000000001c7882 */ /* 0x000fe20000000000 */
[----:B------:R-:W-:Y:S01]  /*20d0*/  UMOV UR29, 0x10000000 ;  /* 0x10000000001d7882 */ /* 0x000fe20000000000 */
[----:B------:R-:W-:Y:S01]  /*20e0*/  UMOV UR19, UR35 ;  /* 0x0000002300137c82 */ /* 0x000fe20008000000 */
[----:B------:R-:W-:Y:S01]  /*20f0*/  UMOV UR20, UR36 ;  /* 0x0000002400147c82 */ /* 0x000fe20008000000 */
[----:B------:R-:W-:Y:S01]  /*2100*/  UMOV UR12, UR36 ;  /* 0x00000024000c7c82 */ /* 0x000fe20008000000 */
[----:B------:R1:W-:Y:S01]  /*2110*/  UTMALDG.3D.MULTICAST.2CTA [UR16], [UR4], UR10, desc[UR28] ;  /* 0x00001c10040073b4 */ /* 0x0003e2000821180a */
[----:B------:R-:W-:Y:S01]  /*2120*/  UMOV UR9, UR17 ;  /* 0x0000001100097c82 */ /* 0x000fe20008000000 */
[----:B------:R-:W-:-:S04]  /*2130*/  UIADD3 UR13, UPT, UPT, UR13, 0x1, URZ ;  /* 0x000000010d0d7890 */ /* 0x000fc8000fffe0ff */
[----:B------:R-:W-:Y:S01]  /*2140*/  UISETP.NE.AND UP0, UPT, UR13, UR24, UPT ;  /* 0x000000180d00728c */ /* 0x000fe2000bf05270 */
[----:B-1----:R-:W-:Y:S01]  /*2150*/  UMOV UR10, UR18 ;  /* 0x00000012000a7c82 */ /* 0x002fe20008000000 */
[----:B------:R-:W-:Y:S01]  /*2160*/  UMOV UR4, UR7 ;  /* 0x0000000700047c82 */ /* 0x000fe20008000000 */
[----:B------:R3:W-:Y:S06]  /*2170*/  UTMALDG.3D.2CTA [UR8], [UR14], desc[UR28] ;  /* 0x00001c080e0075b4 */ /* 0x0007ec0008211000 */
[----:B---3--:R-:W-:Y:S05]  /*2180*/  BRA.U UP0, `(.L_x_38) ;  /* 0xfffffffd00447547 */ /* 0x008fea000b83ffff */
.L_x_32:
[C---:B------:R-:W-:Y:S01]  /*2190*/  LEA R3, R11.reuse, UR6, 0x3 ;  /* 0x000000060b037c11 */ /* 0x040fe2000f8e18ff */
[----:B------:R-:W-:Y:S01]  /*21a0*/  NOP ;  /* 0x0000000000007918 */ /* 0x000fe20000000000 */
[----:B-1----:R-:W-:Y:S02]  /*21b0*/  SHF.L.U32 R0, R10, 0x1f, RZ ;  /* 0x0000001f0a007819 */ /* 0x002fe400000006ff */
[----:B------:R-:W-:Y:S02]  /*21c0*/  LEA R5, R11, UR6, 0x4 ;  /* 0x000000060b057c11 */ /* 0x000fe4000f8e20ff */
[----:B--2-4-:R-:W1:Y:S02]  /*21d0*/  SYNCS.PHASECHK.TRANS64.TRYWAIT P0, [R3+URZ+0x90], R0 ;  /* 0x00009000030075a7 */ /* 0x014e6400080011ff */
[----:B-1----:R-:W-:Y:S05]  /*21e0*/  @!P0 BRA `(.L_x_39) ;  /* 0x00000098002c8947 */ /* 0x002fea0003800000 */
.L_x_150:
[----:B------:R-:W2:Y:S01]  /*21f0*/  LDS.128 R4, [R5+0x100] ;  /* 0x0001000005047984 */ /* 0x000ea20000000c00 */
[----:B------:R-:W-:Y:S01]  /*2200*/  UISETP.GE.AND UP0, UPT, UR42, 0x1, UPT ;  /* 0x000000012a00788c */ /* 0x000fe2000bf06270 */
[----:B------:R-:W-:Y:S01]  /*2210*/  @!PT LDS RZ, [RZ] ;  /* 0x00000000fffff984 */ /* 0x000fe20000000800 */
[----:B------:R-:W-:Y:S01]  /*2220*/  @!PT LDS RZ, [RZ] ;  /* 0x00000000fffff984 */ /* 0x000fe20000000800 */
[----:B------:R-:W-:Y:S01]  /*2230*/  @!PT LDS RZ, [RZ] ;  /* 0x00000000fffff984 */ /* 0x000fe20000000800 */
[----:B------:R-:W-:Y:S01]  /*2240*/  @!PT LDS RZ, [RZ] ;  /* 0x00000000fffff984 */ /* 0x000fe20000000800 */
[----:B------:R3:W-:Y:S06]  /*2250*/  MEMBAR.ALL.CTA ;  /* 0x0000000000007992 */ /* 0x0007ec0000008000 */
[----:B---3--:R-:W3:Y:S01]  /*2260*/  FENCE.VIEW.ASYNC.S ;  /* 0x00000000000073c6 */ /* 0x008ee20000000000 */
[----:B--2---:R-:W-:-:S13]  /*2270*/  LOP3.LUT P0, RZ, R6, 0x1, RZ, 0xc0, !PT ;  /* 0x0000000106ff7812 */ /* 0x004fda000780c0ff */
[----:B---3--:R-:W-:Y:S01]  /*2280*/  VOTEU.ANY UP1, P0 ;  /* 0x0000000000ff7886 */ /* 0x008fe20000020100 */
[----:B------:R-:W-:-:S13]  /*2290*/  PLOP3.LUT P0, PT, PT, PT, UP1, 0x80, 0x8 ;  /* 0x000000000008781c */ /* 0x000fda0003f0f018 */
[----:B-1----:R-:W-:Y:S02]  /*22a0*/  @P0 LOP3.LUT R0, R5, 0xffff, RZ, 0xc0, !PT ;  /* 0x0000ffff05000812 */ /* 0x002fe400078ec0ff */
[----:B------:R-:W-:Y:S02]  /*22b0*/  @P0 MOV R2, R4 ;  /* 0x0000000400020202 */ /* 0x000fe40000000f00 */
[----:B------:R-:W-:Y:S01]  /*22c0*/  @P0 R2UR UR5, R0 ;  /* 0x00000000000502ca */ /* 0x000fe200000e0000 */
[----:B------:R-:W-:Y:S01]  /*22d0*/  VIADD R0, R3, 0xa0 ;  /* 0x000000a003007836 */ /* 0x000fe20000000000 */
[----:B------:R-:W-:Y:S02]  /*22e0*/  @P0 SHF.R.U32.HI R4, RZ, 0x10, R5 ;  /* 0x00000010ff040819 */ /* 0x000fe40000011605 */
[----:B------:R-:W-:Y:S02]  /*22f0*/  @P0 R2UR UR8, R2 ;  /* 0x00000000020802ca */ /* 0x000fe400000e0000 */
[----:B------:R-:W-:-:S02]  /*2300*/  PRMT R0, RZ, 0x654, R0 ;  /* 0x00000654ff007816 */ /* 0x000fc40000000000 */
[----:B------:R-:W-:Y:S02]  /*2310*/  @P0 R2UR UR4, R4 ;  /* 0x00000000040402ca */ /* 0x000fe400000e0000 */
[----:B------:R1:W-:Y:S03]  /*2320*/  SYNCS.ARRIVE.TRANS64.RED.A1T0 RZ, [R0+URZ], RZ ;  /* 0x000000ff00ff79a7 */ /* 0x0003e600081004ff */
[----:B------:R-:W-:-:S04]  /*2330*/  @UP1 UMOV UR30, UR5 ;  /* 0x00000005001e1c82 */ /* 0x000fc80008000000 */
[----:B------:R-:W-:-:S04]  /*2340*/  @UP1 UMOV UR31, UR8 ;  /* 0x00000008001f1c82 */ /* 0x000fc80008000000 */
[----:B------:R-:W-:Y:S01]  /*2350*/  @UP1 UMOV UR36, UR4 ;  /* 0x0000000400241c82 */ /* 0x000fe20008000000 */
[----:B------:R-:W-:Y:S05]  /*2360*/  BRA.U !UP0, `(.L_x_40) ;  /* 0x0000000108d47547 */ /* 0x000fea000b800000 */
[----:B------:R-:W2:Y:S01]  /*2370*/  LDCU.128 UR12, c[0x0][0xb10] ;  /* 0x00016200ff0c77ac */ /* 0x000ea20008000c00 */
[----:B------:R-:W3:Y:S01]  /*2380*/  LDCU UR24, c[0x0][0xb20] ;  /* 0x00016400ff1877ac */ /* 0x000ee20008000800 */
[----:B------:R-:W4:Y:S01]  /*2390*/  LDCU UR20, c[0x0][0xb0c] ;  /* 0x00016180ff1477ac */ /* 0x000f220008000800 */
[----:B------:R-:W1:Y:S01]  /*23a0*/  LDCU.64 UR10, c[0x0][0xb28] ;  /* 0x00016500ff0a77ac */ /* 0x000e620008000a00 */
[----:B------:R-:W-:Y:S02]  /*23b0*/  UISETP.NE.AND UP3, UPT, UR42, 0x1, UPT ;  /* 0x000000012a00788c */ /* 0x000fe4000bf65270 */
[----:B--2---:R-:W-:Y:S02]  /*23c0*/  UIMAD.WIDE.U32 UR8, UR37, UR15, URZ ;  /* 0x0000000f250872a5 */ /* 0x004fe4000f8e00ff */
[----:B------:R-:W-:Y:S02]  /*23d0*/  UIMAD.WIDE.U32 UR4, UR38, UR12, URZ ;  /* 0x0000000c260472a5 */ /* 0x000fe4000f8e00ff */
[----:B------:R-:W-:-:S02]  /*23e0*/  UISETP.NE.AND UP0, UPT, UR14, 0x1, UPT ;  /* 0x000000010e00788c */ /* 0x000fc4000bf05270 */
[----:B------:R-:W-:Y:S01]  /*23f0*/  UIMAD.WIDE.U32 UR28, UR30, UR15, URZ ;  /* 0x0000000f1e1c72a5 */ /* 0x000fe2000f8e00ff */
[----:B------:R-:W-:Y:S02]  /*2400*/  UMOV UR8, UR9 ;  /* 0x0000000900087c82 */ /* 0x000fe40008000000 */
[----:B------:R-:W-:Y:S01]  /*2410*/  UMOV UR4, UR5 ;  /* 0x0000000500047c82 */ /* 0x000fe20008000000 */
[----:B---3--:R-:W-:Y:S02]  /*2420*/  USHF.R.U32.HI UR8, URZ, UR24, UR8 ;  /* 0x00000018ff087299 */ /* 0x008fe40008011608 */
[----:B----4-:R-:W-:Y:S02]  /*2430*/  UISETP.NE.AND UP2, UPT, UR20, 0x1, UPT ;  /* 0x000000011400788c */ /* 0x010fe4000bf45270 */
[----:B------:R-:W-:Y:S02]  /*2440*/  USHF.R.U32.HI UR4, URZ, UR13, UR4 ;  /* 0x0000000dff047299 */ /* 0x000fe40008011604 */
[----:B------:R-:W-:-:S02]  /*2450*/  USEL UR5, UR37, UR8, !UP0 ;  /* 0x0000000825057287 */ /* 0x000fc4000c000000 */
[----:B------:R-:W-:Y:S02]  /*2460*/  USEL UR8, UR38, UR4, !UP2 ;  /* 0x0000000426087287 */ /* 0x000fe4000d000000 */
[----:B-1----:R-:W-:Y:S01]  /*2470*/  UIMAD.WIDE.U32 UR16, UR5, UR10, URZ ;  /* 0x0000000a051072a5 */ /* 0x002fe2000f8e00ff */
[----:B------:R-:W-:Y:S01]  /*2480*/  UMOV UR4, UR29 ;  /* 0x0000001d00047c82 */ /* 0x000fe20008000000 */
[----:B------:R-:W-:Y:S02]  /*2490*/  UIMAD.WIDE.U32 UR18, UR31, UR12, URZ ;  /* 0x0000000c1f1272a5 */ /* 0x000fe4000f8e00ff */
[----:B------:R-:W-:-:S03]  /*24a0*/  UIMAD.WIDE.U32 UR28, UR8, UR10, URZ ;  /* 0x0000000a081c72a5 */ /* 0x000fc6000f8e00ff */
[----:B------:R-:W-:Y:S01]  /*24b0*/  UMOV UR16, UR17 ;  /* 0x0000001100107c82 */ /* 0x000fe20008000000 */
[----:B------:R-:W-:Y:S02]  /*24c0*/  USHF.R.U32.HI UR4, URZ, UR24, UR4 ;  /* 0x00000018ff047299 */ /* 0x000fe40008011604 */
[----:B------:R-:W-:Y:S01]  /*24d0*/  @UP3 USHF.R.U32.HI UR5, URZ, UR11, UR16 ;  /* 0x0000000bff053299 */ /* 0x000fe20008011610 */
[----:B------:R-:W-:Y:S01]  /*24e0*/  UMOV UR18, UR19 ;  /* 0x0000001300127c82 */ /* 0x000fe20008000000 */
[----:B------:R-:W-:Y:S01]  /*24f0*/  UMOV UR28, UR29 ;  /* 0x0000001d001c7c82 */ /* 0x000fe20008000000 */
[----:B------:R-:W-:Y:S02]  /*2500*/  USHF.R.U32.HI UR13, URZ, UR13, UR18 ;  /* 0x0000000dff0d7299 */ /* 0x000fe40008011612 */
[----:B------:R-:W-:Y:S02]  /*2510*/  USEL UR4, UR30, UR4, !UP0 ;  /* 0x000000041e047287 */ /* 0x000fe4000c000000 */
[----:B------:R-:W-:-:S02]  /*2520*/  @UP3 USHF.R.U32.HI UR8, URZ, UR11, UR28 ;  /* 0x0000000bff083299 */ /* 0x000fc4000801161c */
[----:B------:R-:W-:Y:S02]  /*2530*/  UIMAD UR9, UR42, UR5, URZ ;  /* 0x000000052a0972a4 */ /* 0x000fe4000f8e02ff */
[----:B------:R-:W-:Y:S02]  /*2540*/  USEL UR5, UR31, UR13, !UP2 ;  /* 0x0000000d1f057287 */ /* 0x000fe4000d000000 */
[----:B------:R-:W-:Y:S02]  /*2550*/  UIMAD UR12, UR42, UR8, URZ ;  /* 0x000000082a0c72a4 */ /* 0x000fe4000f8e02ff */
[----:B------:R-:W-:Y:S02]  /*2560*/  UISETP.GE.AND UP0, UPT, UR4, UR9, UPT ;  /* 0x000000090400728c */ /* 0x000fe4000bf06270 */
[----:B------:R-:W-:Y:S02]  /*2570*/  UIMAD.WIDE.U32 UR16, UR4, UR10, URZ ;  /* 0x0000000a041072a5 */ /* 0x000fe4000f8e00ff */
[----:B------:R-:W-:-:S02]  /*2580*/  UISETP.GE.OR UP0, UPT, UR5, UR12, UP0 ;  /* 0x0000000c0500728c */ /* 0x000fc40008706670 */
        /* <DEDUP_REMOVED lines=19> */
.L_x_40:
[----:B------:R-:W2:Y:S02]  /*26c0*/  LDCU UR4, c[0x0][0xb30] ;  /* 0x00016600ff0477ac */ /* 0x000ea40008000800 */
[----:B--2---:R-:W-:-:S09]  /*26d0*/  UISETP.NE.AND UP0, UPT, UR4, 0x1, UPT ;  /* 0x000000010400788c */ /* 0x004fd2000bf05270 */
[----:B------:R-:W-:Y:S05]  /*26e0*/  BRA.U UP0, `(.L_x_41) ;  /* 0x0000000100447547 */ /* 0x000fea000b800000 */
[----:B------:R-:W2:Y:S01]  /*26f0*/  LDCU.128 UR12, c[0x0][0xb10] ;  /* 0x00016200ff0c77ac */ /* 0x000ea20008000c00 */
[----:B------:R-:W3:Y:S01]  /*2700*/  LDCU UR10, c[0x0][0xb0c] ;  /* 0x00016180ff0a77ac */ /* 0x000ee20008000800 */
[----:B------:R-:W4:Y:S01]  /*2710*/  LDCU UR11, c[0x0][0xb20] ;  /* 0x00016400ff0b77ac */ /* 0x000f220008000800 */
[----:B--2---:R-:W-:Y:S02]  /*2720*/  UIMAD.WIDE.U32 UR8, UR31, UR12, URZ ;  /* 0x0000000c1f0872a5 */ /* 0x004fe4000f8e00ff */
[----:B------:R-:W-:Y:S02]  /*2730*/  UIMAD.WIDE.U32 UR4, UR30, UR15, URZ ;  /* 0x0000000f1e0472a5 */ /* 0x000fe4000f8e00ff */
[----:B---3--:R-:W-:Y:S02]  /*2740*/  UISETP.NE.AND UP2, UPT, UR10, 0x1, UPT ;  /* 0x000000010a00788c */ /* 0x008fe4000bf45270 */
[----:B------:R-:W-:Y:S01]  /*2750*/  UISETP.NE.AND UP0, UPT, UR14, 0x1, UPT ;  /* 0x000000010e00788c */ /* 0x000fe2000bf05270 */
[----:B------:R-:W-:-:S02]  /*2760*/  UMOV UR8, UR9 ;  /* 0x0000000900087c82 */ /* 0x000fc40008000000 */
[----:B------:R-:W-:Y:S01]  /*2770*/  UMOV UR4, UR5 ;  /* 0x0000000500047c82 */ /* 0x000fe20008000000 */
[----:B------:R-:W-:Y:S02]  /*2780*/  USHF.R.U32.HI UR13, URZ, UR13, UR8 ;  /* 0x0000000dff0d7299 */ /* 0x000fe40008011608 */
[----:B----4-:R-:W-:Y:S02]  /*2790*/  USHF.R.U32.HI UR4, URZ, UR11, UR4 ;  /* 0x0000000bff047299 */ /* 0x010fe40008011604 */
[----:B------:R-:W-:Y:S02]  /*27a0*/  USEL UR5, UR31, UR13, !UP2 ;  /* 0x0000000d1f057287 */ /* 0x000fe4000d000000 */
[----:B------:R-:W-:-:S04]  /*27b0*/  USEL UR4, UR30, UR4, !UP0 ;  /* 0x000000041e047287 */ /* 0x000fc8000c000000 */
[----:B------:R-:W-:Y:S02]  /*27c0*/  UIADD3 UR8, UPT, UPT, UR5, -UR4, URZ ;  /* 0x8000000405087290 */ /* 0x000fe4000fffe0ff */
[----:B------:R-:W-:Y:S02]  /*27d0*/  UIADD3 UR4, UPT, UPT, -UR5, UR4, URZ ;  /* 0x0000000405047290 */ /* 0x000fe4000fffe1ff */
[----:B------:R-:W-:Y:S02]  /*27e0*/  UIMAD UR30, UR8, UR14, UR30 ;  /* 0x0000000e081e72a4 */ /* 0x000fe4000f8e021e */
[----:B------:R-:W-:-:S12]  /*27f0*/  UIMAD UR31, UR4, UR10, UR31 ;  /* 0x0000000a041f72a4 */ /* 0x000fd8000f8e021f */
.L_x_41:
[----:B------:R-:W-:Y:S01]  /*2800*/  VIADD R11, R11, 0x1 ;  /* 0x000000010b0b7836 */ /* 0x000fe20000000000 */
[----:B------:R-:W-:Y:S01]  /*2810*/  R2UR UR4, R148 ;  /* 0x00000000940472ca */ /* 0x000fe200000e0000 */
[----:B------:R-:W-:Y:S01]  /*2820*/  UIADD3 UR20, UPT, UPT, UR30, UR63, URZ ;  /* 0x0000003f1e147290 */ /* 0x000fe2000fffe0ff */
[----:B------:R-:W-:Y:S02]  /*2830*/  PLOP3.LUT P1, PT, PT, PT, PT, 0x80, 0x8 ;  /* 0x000000000008781c */ /* 0x000fe40003f2f070 */
[----:B------:R-:W-:-:S04]  /*2840*/  ISETP.NE.AND P0, PT, R11, 0x2, PT ;  /* 0x000000020b00780c */ /* 0x000fc80003f05270 */
[----:B------:R-:W-:Y:S02]  /*2850*/  SEL R3, RZ, 0x1, P0 ;  /* 0x00000001ff037807 */ /* 0x000fe40000000000 */
[----:B------:R-:W-:Y:S02]  /*2860*/  SEL R11, R11, RZ, P0 ;  /* 0x000000ff0b0b7207 */ /* 0x000fe40000000000 */
[----:B------:R-:W-:Y:S01]  /*2870*/  LOP3.LUT R10, R10, R3, RZ, 0x3c, !PT ;  /* 0x000000030a0a7212 */ /* 0x000fe200078e3cff */
[----:B------:R-:W-:Y:S01]  /*2880*/  UIADD3 UR16, UPT, UPT, UR31, UR4, URZ ;  /* 0x000000041f107290 */ /* 0x000fe2000fffe0ff */
[----:B------:R-:W-:Y:S11]  /*2890*/  BRA.U UP1, `(.L_x_42) ;  /* 0xfffffff101287547 */ /* 0x000ff6000b83ffff */
[----:B------:R-:W-:Y:S01]  /*28a0*/  UIADD3 UR8, UPT, UPT, UR6, 0x20, URZ ;  /* 0x0000002006087890 */ /* 0x000fe2000fffe0ff */
[----:B------:R-:W-:-:S03]  /*28b0*/  SHF.L.U32 R3, R12, 0x1f, RZ ;  /* 0x0000001f0c037819 */ /* 0x000fc600000006ff */
[----:B------:R-:W-:-:S09]  /*28c0*/  ULEA UR4, UR7, UR8, 0x3 ;  /* 0x0000000807047291 */ /* 0x000fd2000f8e18ff */
[----:B------:R-:W2:Y:S02]  /*28d0*/  SYNCS.PHASECHK.TRANS64.TRYWAIT P0, [UR4], R3 ;  /* 0x00000003ff0075a7 */ /* 0x000ea40008001104 */
[----:B--2---:R-:W-:Y:S05]  /*28e0*/  @!P0 BRA `(.L_x_43) ;  /* 0x0000009000808947 */ /* 0x004fea0003800000 */
.L_x_152:
[----:B------:R-:W-:-:S04]  /*28f0*/  UIADD3 UR4, UPT, UPT, UR7, 0x1, URZ ;  /* 0x0000000107047890 */ /* 0x000fc8000fffe0ff */
[----:B------:R-:W-:-:S04]  /*2900*/  UISETP.NE.AND UP0, UPT, UR4, 0x4, UPT ;  /* 0x000000040400788c */ /* 0x000fc8000bf05270 */
[----:B------:R-:W-:Y:S02]  /*2910*/  USEL UR6, URZ, 0x1, UP0 ;  /* 0x00000001ff067887 */ /* 0x000fe40008000000 */
[----:B------:R-:W-:-:S04]  /*2920*/  USEL UR4, UR4, URZ, UP0 ;  /* 0x000000ff04047287 */ /* 0x000fc80008000000 */
[----:B------:R-:W-:Y:S01]  /*2930*/  ULEA UR5, UR4, UR8, 0x3 ;  /* 0x0000000804057291 */ /* 0x000fe2000f8e18ff */
[----:B------:R-:W-:-:S04]  /*2940*/  LOP3.LUT R2, R12, UR6, RZ, 0x3c, !PT ;  /* 0x000000060c027c12 */ /* 0x000fc8000f8e3cff */
[----:B-1----:R-:W-:-:S04]  /*2950*/  SHF.L.U32 R3, R2, 0x1f, RZ ;  /* 0x0000001f02037819 */ /* 0x002fc800000006ff */
[----:B------:R-:W1:Y:S02]  /*2960*/  SYNCS.PHASECHK.TRANS64.TRYWAIT P0, [UR5], R3 ;  /* 0x00000003ff0075a7 */ /* 0x000e640008001105 */
[----:B-1----:R-:W-:Y:S05]  /*2970*/  @!P0 BRA `(.L_x_44) ;  /* 0x0000009000748947 */ /* 0x002fea0003800000 */
.L_x_154:
        /* <DEDUP_REMOVED lines=9> */
.L_x_156:
[----:B------:R-:W-:-:S04]  /*2a10*/  UIADD3 UR4, UPT, UPT, UR4, 0x1, URZ ;  /* 0x0000000104047890 */ /* 0x000fc8000fffe0ff */
[----:B------:R-:W-:-:S04]  /*2a20*/  UISETP.NE.AND UP0, UPT, UR4, 0x4, UPT ;  /* 0x000000040400788c */ /* 0x000fc8000bf05270 */
[----:B------:R-:W-:Y:S02]  /*2a30*/  USEL UR5, URZ, 0x1, UP0 ;  /* 0x00000001ff057887 */ /* 0x000fe40008000000 */
[----:B------:R-:W-:-:S04]  /*2a40*/  USEL UR4, UR4, URZ, UP0 ;  /* 0x000000ff04047287 */ /* 0x000fc80008000000 */
[----:B------:R-:W-:Y:S01]  /*2a50*/  ULEA UR4, UR4, UR8, 0x3 ;  /* 0x0000000804047291 */ /* 0x000fe2000f8e18ff */
[----:B-1----:R-:W-:-:S04]  /*2a60*/  LOP3.LUT R3, R2, UR5, RZ, 0x3c, !PT ;  /* 0x0000000502037c12 */ /* 0x002fc8000f8e3cff */
[----:B------:R-:W-:Y:S01]  /*2a70*/  SHF.L.U32 R3, R3, 0x1f, RZ ;  /* 0x0000001f03037819 */ /* 0x000fe200000006ff */
[----:B------:R-:W-:-:S07]  /*2a80*/  IMAD.U32 R0, RZ, RZ, UR4 ;  /* 0x00000004ff007e24 */ /* 0x000fce000f8e00ff */
.L_x_46:
[----:B-1----:R1:W2:Y:S02]  /*2a90*/  SYNCS.PHASECHK.TRANS64.TRYWAIT P0, [R0+URZ], R3 ;  /* 0x00000003000075a7 */ /* 0x0022a400080011ff */
[----:B--2---:R-:W-:Y:S05]  /*2aa0*/  @!P0 NANOSLEEP.SYNCS 0x989680 ;  /* 0x009896800000895d */ /* 0x004fea0003900000 */
[----:B------:R-:W2:Y:S02]  /*2ab0*/  @!P0 SYNCS.PHASECHK.TRANS64 P0, [R0+URZ], R3 ;  /* 0x00000003000085a7 */ /* 0x000ea400080010ff */
[----:B--2---:R-:W-:Y:S05]  /*2ac0*/  @P0 EXIT ;  /* 0x000000000000094d */ /* 0x004fea0003800000 */
[----:B------:R-:W-:Y:S05]  /*2ad0*/  BRA `(.L_x_46) ;  /* 0xfffffffc00ec7947 */ /* 0x000fea000383ffff */
.L_x_22:
[----:B------:R-:W-:-:S04]  /*2ae0*/  UISETP.NE.AND UP0, UPT, UR47, URZ, UPT ;  /* 0x000000ff2f00728c */ /* 0x000fc8000bf05270 */
[----:B------:R-:W-:-:S09]  /*2af0*/  UISETP.NE.OR UP0, UPT, UR17, 0x1, UP0 ;  /* 0x000000011100788c */ /* 0x000fd20008705670 */
[----:B------:R-:W-:Y:S05]  /*2b00*/  BRA.U UP0, `(.L_x_47) ;  /* 0x0000000500487547 */ /* 0x000fea000b800000 */
[----:B------:R-:W-:Y:S01]  /*2b10*/  ISETP.GE.U32.AND P2, PT, R0, 0x4, PT ;  /* 0x000000040000780c */ /* 0x000fe20003f46070 */
[----:B------:R-:W-:Y:S01]  /*2b20*/  IMAD.MOV.U32 R12, RZ, RZ, 0x1 ;  /* 0x00000001ff0c7424 */ /* 0x000fe200078e00ff */
[----:B------:R-:W-:Y:S02]  /*2b30*/  CS2R R10, SRZ ;  /* 0x00000000000a7805 */ /* 0x000fe4000001ff00 */
[----:B------:R-:W-:Y:S01]  /*2b40*/  CS2R R8, SRZ ;  /* 0x0000000000087805 */ /* 0x000fe2000001ff00 */
[----:B------:R-:W-:Y:S01]  /*2b50*/  UMOV UR6, 0x400 ;  /* 0x0000040000067882 */ /* 0x000fe20000000000 */
[----:B------:R-:W-:Y:S01]  /*2b60*/  UMOV UR5, URZ ;  /* 0x000000ff00057c82 */ /* 0x000fe20008000000 */
[----:B------:R-:W-:-:S12]  /*2b70*/  ULEA UR6, UR47, UR6, 0x18 ;  /* 0x000000062f067291 */ /* 0x000fd8000f8ec0ff */
.L_x_51:
[----:B------:R-:W-:Y:S02]  /*2b80*/  LEA R2, R8, UR6, 0x3 ;  /* 0x0000000608027c11 */ /* 0x000fe4000f8e18ff */
[----:B------:R-:W-:-:S03]  /*2b90*/  SHF.L.U32 R5, R9, 0x1f, RZ ;  /* 0x0000001f09057819 */ /* 0x000fc600000006ff */
[----:B------:R-:W-:Y:S01]  /*2ba0*/  VIADD R4, R2, 0xe0 ;  /* 0x000000e002047836 */ /* 0x000fe20000000000 */
[----:B------:R-:W1:Y:S02]  /*2bb0*/  SYNCS.PHASECHK.TRANS64.TRYWAIT P0, [R2+URZ+0xd0], R5 ;  /* 0x0000d005020075a7 */ /* 0x000e6400080011ff */
[----:B-1----:R-:W-:Y:S05]  /*2bc0*/  @!P0 BRA `(.L_x_48) ;  /* 0x0000009000108947 */ /* 0x002fea0003800000 */
.L_x_157:
[----:B------:R-:W-:Y:S01]  /*2bd0*/  ULEA UR4, UR5, UR6, 0x3 ;  /* 0x0000000605047291 */ /* 0x000fe2000f8e18ff */
[----:B------:R-:W-:Y:S02]  /*2be0*/  PRMT R4, RZ, 0x654, R4 ;  /* 0x00000654ff047816 */ /* 0x000fe40000000004 */
[----:B-1----:R-:W-:Y:S01]  /*2bf0*/  SHF.L.U32 R5, R12, 0x1f, RZ ;  /* 0x0000001f0c057819 */ /* 0x002fe200000006ff */
[----:B------:R-:W-:Y:S01]  /*2c00*/  UIADD3 UR7, UPT, UPT, UR4, 0x90, URZ ;  /* 0x0000009004077890 */ /* 0x000fe2000fffe0ff */
[----:B------:R1:W-:Y:S05]  /*2c10*/  SYNCS.ARRIVE.TRANS64.RED.A1T0 RZ, [R4+URZ], RZ ;  /* 0x000000ff04ff79a7 */ /* 0x0003ea00081004ff */
[----:B------:R-:W-:Y:S01]  /*2c20*/  IMAD.U32 R7, RZ, RZ, UR7 ;  /* 0x00000007ff077e24 */ /* 0x000fe2000f8e00ff */
[----:B------:R-:W2:Y:S04]  /*2c30*/  SYNCS.PHASECHK.TRANS64.TRYWAIT P0, [UR4+0xa0], R5 ;  /* 0x0000a005ff0075a7 */ /* 0x000ea80008001104 */
[----:B------:R-:W-:Y:S01]  /*2c40*/  PRMT R6, R0, 0x654, R7 ;  /* 0x0000065400067816 */ /* 0x000fe20000000007 */
[----:B-1----:R-:W-:Y:S01]  /*2c50*/  @!P2 IMAD.MOV.U32 R4, RZ, RZ, 0x10 ;  /* 0x00000010ff04a424 */ /* 0x002fe200078e00ff */
[----:B--2---:R-:W-:Y:S06]  /*2c60*/  @!P0 BRA `(.L_x_49) ;  /* 0x0000008c00fc8947 */ /* 0x004fec0003800000 */
.L_x_159:
[----:B------:R-:W-:Y:S01]  /*2c70*/  ULEA UR8, UR5, UR6, 0x4 ;  /* 0x0000000605087291 */ /* 0x000fe2000f8e20ff */
[----:B------:R-:W-:Y:S01]  /*2c80*/  SEL R3, R6, R3, !P2 ;  /* 0x0000000306037207 */ /* 0x000fe20005000000 */
[----:B------:R-:W-:Y:S01]  /*2c90*/  UIADD3 UR9, UPT, UPT, UR4, 0x90, URZ ;  /* 0x0000009004097890 */ /* 0x000fe2000fffe0ff */
[----:B-1----:R-:W-:Y:S01]  /*2ca0*/  LEA R2, R11, UR6, 0x3 ;  /* 0x000000060b027c11 */ /* 0x002fe2000f8e18ff */
[----:B------:R-:W-:Y:S01]  /*2cb0*/  UIADD3 UR8, UPT, UPT, UR8, 0x100, URZ ;  /* 0x0000010008087890 */ /* 0x000fe2000fffe0ff */
[----:B------:R-:W-:Y:S01]  /*2cc0*/  SHF.L.U32 R5, R10, 0x1f, RZ ;  /* 0x0000001f0a057819 */ /* 0x000fe200000006ff */
[----:B------:R1:W-:Y:S01]  /*2cd0*/  @!P2 SYNCS.ARRIVE.TRANS64.RED RZ, [R3+URZ], R4 ;  /* 0x0000000403ffa9a7 */ /* 0x0003e200080004ff */
[----:B------:R-:W-:Y:S01]  /*2ce0*/  UIADD3 UR4, UPT, UPT, UR5, 0x1, URZ ;  /* 0x0000000105047890 */ /* 0x000fe2000fffe0ff */
[----:B------:R-:W-:-:S03]  /*2cf0*/  VIADD R8, R8, 0x1 ;  /* 0x0000000108087836 */ /* 0x000fc60000000000 */
[----:B------:R-:W-:Y:S02]  /*2d00*/  UISETP.NE.AND UP0, UPT, UR4, 0x2, UPT ;  /* 0x000000020400788c */ /* 0x000fe4000bf05270 */
[----:B------:R-:W-:Y:S06]  /*2d10*/  UGETNEXTWORKID.BROADCAST [UR8], [UR9] ;  /* 0x00000000080073ca */ /* 0x000fec0008000100 */
[----:B------:R-:W-:Y:S01]  /*2d20*/  USEL UR7, URZ, 0x1, UP0 ;  /* 0x00000001ff077887 */ /* 0x000fe20008000000 */
[----:B------:R-:W-:Y:S01]  /*2d30*/  ISETP.NE.AND P0, PT, R8, 0x2, PT ;  /* 0x000000020800780c */ /* 0x000fe20003f05270 */
[----:B------:R-:W-:Y:S01]  /*2d40*/  USEL UR5, UR4, URZ, UP0 ;  /* 0x000000ff04057287 */ /* 0x000fe20008000000 */
[----:B------:R-:W2:Y:S03]  /*2d50*/  SYNCS.PHASECHK.TRANS64.TRYWAIT P1, [R2+URZ+0x90], R5 ;  /* 0x00009005020075a7 */ /* 0x000ea600080211ff */
[----:B------:R-:W-:Y:S01]  /*2d60*/  LOP3.LUT R12, R12, UR7, RZ, 0x3c, !PT ;  /* 0x000000070c0c7c12 */ /* 0x000fe2000f8e3cff */
[----:B-12---:R-:W-:Y:S07]  /*2d70*/  @!P1 BRA `(.L_x_50) ;  /* 0x0000008c00d09947 */ /* 0x006fee0003800000 */
.L_x_160:
[C---:B------:R-:W-:Y:S01]  /*2d80*/  LEA R4, R11.reuse, UR6, 0x4 ;  /* 0x000000060b047c11 */ /* 0x040fe2000f8e20ff */
[----:B-1----:R-:W-:Y:S01]  /*2d90*/  VIADD R2, R2, 0xa0 ;  /* 0x000000a002027836 */ /* 0x002fe20000000000 */
[----:B------:R-:W-:Y:S01]  /*2da0*/  SEL R8, R8, RZ, P0 ;  /* 0x000000ff08087207 */ /* 0x000fe20000000000 */
[----:B------:R-:W-:-:S03]  /*2db0*/  VIADD R11, R11, 0x1 ;  /* 0x000000010b0b7836 */ /* 0x000fc60000000000 */
[----:B------:R-:W1:Y:S01]  /*2dc0*/  LDS.128 R4, [R4+0x100] ;  /* 0x0001000004047984 */ /* 0x000e620000000c00 */
[----:B------:R-:W-:Y:S02]  /*2dd0*/  PRMT R2, RZ, 0x654, R2 ;  /* 0x00000654ff027816 */ /* 0x000fe40000000002 */
[C---:B------:R-:W-:Y:S01]  /*2de0*/  ISETP.NE.AND P1, PT, R11.reuse, 0x2, PT ;  /* 0x000000020b00780c */ /* 0x040fe20003f25270 */
[----:B------:R-:W-:Y:S01]  /*2df0*/  @!PT LDS RZ, [RZ] ;  /* 0x00000000fffff984 */ /* 0x000fe20000000800 */
[----:B------:R-:W-:Y:S01]  /*2e00*/  @!PT LDS RZ, [RZ] ;  /* 0x00000000fffff984 */ /* 0x000fe20000000800 */
[----:B------:R-:W-:Y:S01]  /*2e10*/  @!PT LDS RZ, [RZ] ;  /* 0x00000000fffff984 */ /* 0x000fe20000000800 */
[----:B------:R-:W-:Y:S01]  /*2e20*/  @!PT LDS RZ, [RZ] ;  /* 0x00000000fffff984 */ /* 0x000fe20000000800 */
[----:B------:R2:W-:Y:S06]  /*2e30*/  MEMBAR.ALL.CTA ;  /* 0x0000000000007992 */ /* 0x0005ec0000008000 */
[----:B--2---:R-:W2:Y:S01]  /*2e40*/  FENCE.VIEW.ASYNC.S ;  /* 0x00000000000073c6 */ /* 0x004ea20000000000 */
[----:B------:R-:W-:Y:S01]  /*2e50*/  SEL R11, R11, RZ, P1 ;  /* 0x000000ff0b0b7207 */ /* 0x000fe20000800000 */
[----:B--2---:R2:W-:Y:S01]  /*2e60*/  SYNCS.ARRIVE.TRANS64.RED.A1T0 RZ, [R2+URZ], RZ ;  /* 0x000000ff02ff79a7 */ /* 0x0045e200081004ff */
[----:B-1----:R-:W-:-:S02]  /*2e70*/  LOP3.LUT P3, RZ, R6, 0x1, RZ, 0xc0, !PT ;  /* 0x0000000106ff7812 */ /* 0x002fc4000786c0ff */
[----:B------:R-:W-:-:S04]  /*2e80*/  SEL R5, RZ, 0x1, P1 ;  /* 0x00000001ff057807 */ /* 0x000fc80000800000 */
[----:B------:R-:W-:Y:S02]  /*2e90*/  LOP3.LUT R10, R10, R5, RZ, 0x3c, !PT ;  /* 0x000000050a0a7212 */ /* 0x000fe400078e3cff */
[----:B--2---:R-:W-:-:S04]  /*2ea0*/  SEL R2, RZ, 0x1, P0 ;  /* 0x00000001ff027807 */ /* 0x004fc80000000000 */
[----:B------:R-:W-:Y:S01]  /*2eb0*/  LOP3.LUT R9, R9, R2, RZ, 0x3c, !PT ;  /* 0x0000000209097212 */ /* 0x000fe200078e3cff */
[----:B------:R-:W-:Y:S06]  /*2ec0*/  @P3 BRA `(.L_x_51) ;  /* 0xfffffffc002c3947 */ /* 0x000fec000383ffff */
[----:B------:R-:W-:Y:S01]  /*2ed0*/  ULEA UR4, UR5, UR6, 0x3 ;  /* 0x0000000605047291 */ /* 0x000fe2000f8e18ff */
[----:B------:R-:W-:-:S08]  /*2ee0*/  SHF.L.U32 R3, R12, 0x1f, RZ ;  /* 0x0000001f0c037819 */ /* 0x000fd000000006ff */
[----:B------:R-:W1:Y:S02]  /*2ef0*/  SYNCS.PHASECHK.TRANS64 P0, [UR4+0xa0], R3 ;  /* 0x0000a003ff0075a7 */ /* 0x000e640008001004 */
[----:B-1----:R-:W-:Y:S05]  /*2f00*/  @P0 BRA `(.L_x_52) ;  /* 0x0000000000080947 */ /* 0x002fea0003800000 */
[----:B------:R-:W1:Y:S02]  /*2f10*/  SYNCS.PHASECHK.TRANS64.TRYWAIT P0, [UR4+0xa0], R3 ;  /* 0x0000a003ff0075a7 */ /* 0x000e640008001104 */
[----:B-1----:R-:W-:Y:S05]  /*2f20*/  @!P0 BRA `(.L_x_53) ;  /* 0x0000008c00788947 */ /* 0x002fea0003800000 */
.L_x_52:
[----:B------:R-:W-:-:S04]  /*2f30*/  UIADD3 UR7, UPT, UPT, UR5, 0x1, URZ ;  /* 0x0000000105077890 */ /* 0x000fc8000fffe0ff */
[----:B------:R-:W-:-:S04]  /*2f40*/  UISETP.NE.AND UP0, UPT, UR7, 0x2, UPT ;  /* 0x000000020700788c */ /* 0x000fc8000bf05270 */
[----:B------:R-:W-:Y:S02]  /*2f50*/  USEL UR8, URZ, 0x1, UP0 ;  /* 0x00000001ff087887 */ /* 0x000fe40008000000 */
[----:B------:R-:W-:-:S04]  /*2f60*/  USEL UR7, UR7, URZ, UP0 ;  /* 0x000000ff07077287 */ /* 0x000fc80008000000 */
[----:B------:R-:W-:Y:S01]  /*2f70*/  ULEA UR7, UR7, UR6, 0x3 ;  /* 0x0000000607077291 */ /* 0x000fe2000f8e18ff */
[----:B-1----:R-:W-:-:S04]  /*2f80*/  LOP3.LUT R3, R12, UR8, RZ, 0x3c, !PT ;  /* 0x000000080c037c12 */ /* 0x002fc8000f8e3cff */
[----:B------:R-:W-:-:S04]  /*2f90*/  SHF.L.U32 R0, R3, 0x1f, RZ ;  /* 0x0000001f03007819 */ /* 0x000fc800000006ff */
[----:B------:R-:W1:Y:S02]  /*2fa0*/  SYNCS.PHASECHK.TRANS64 P0, [UR7+0xa0], R0 ;  /* 0x0000a000ff0075a7 */ /* 0x000e640008001007 */
[----:B-1----:R-:W-:Y:S05]  /*2fb0*/  @P0 EXIT ;  /* 0x000000000000094d */ /* 0x002fea0003800000 */
[----:B------:R-:W-:Y:S02]  /*2fc0*/  SHF.L.U32 R3, R3, 0x1f, RZ ;  /* 0x0000001f03037819 */ /* 0x000fe400000006ff */
[----:B------:R-:W-:-:S07]  /*2fd0*/  MOV R0, UR7 ;  /* 0x0000000700007c02 */ /* 0x000fce0008000f00 */
.L_x_54:
[----:B-1----:R1:W2:Y:S02]  /*2fe0*/  SYNCS.PHASECHK.TRANS64.TRYWAIT P0, [R0+URZ+0xa0], R3 ;  /* 0x0000a003000075a7 */ /* 0x0022a400080011ff */
[----:B--2---:R-:W-:Y:S05]  /*2ff0*/  @!P0 NANOSLEEP.SYNCS 0x989680 ;  /* 0x009896800000895d */ /* 0x004fea0003900000 */
[----:B------:R-:W2:Y:S02]  /*3000*/  @!P0 SYNCS.PHASECHK.TRANS64 P0, [R0+URZ+0xa0], R3 ;  /* 0x0000a003000085a7 */ /* 0x000ea400080010ff */
[----:B--2---:R-:W-:Y:S05]  /*3010*/  @P0 EXIT ;  /* 0x000000000000094d */ /* 0x004fea0003800000 */
[----:B------:R-:W-:Y:S05]  /*3020*/  BRA `(.L_x_54) ;  /* 0xfffffffc00ec7947 */ /* 0x000fea000383ffff */
.L_x_47:
[----:B------:R-:W-:Y:S05]  /*3030*/  BRA.U UP4, `(.L_x_55) ;  /* 0x0000001104907547 */ /* 0x000fea000b800000 */
[----:B------:R-:W-:Y:S01]  /*3040*/  UMOV UR4, 0x40 ;  /* 0x0000004000047882 */ /* 0x000fe20000000000 */
[----:B------:R-:W-:Y:S01]  /*3050*/  NOP ;  /* 0x0000000000007918 */ /* 0x000fe20000000000 */
[----:B------:R-:W-:Y:S01]  /*3060*/  ULEA UR5, UR47, UR4, 0x18 ;  /* 0x000000042f057291 */ /* 0x000fe2000f8ec0ff */
[----:B------:R-:W-:Y:S02]  /*3070*/  UMOV UR6, 0x400 ;  /* 0x0000040000067882 */ /* 0x000fe40000000000 */
[----:B------:R-:W-:-:S06]  /*3080*/  ULEA UR6, UR47, UR6, 0x18 ;  /* 0x000000062f067291 */ /* 0x000fcc000f8ec0ff */
[----:B------:R-:W1:Y:S02]  /*3090*/  LDS.U8 R0, [UR5+0x1c] ;  /* 0x00001c05ff007984 */ /* 0x000e640008000000 */
[----:B-1----:R-:W-:-:S13]  /*30a0*/  ISETP.NE.AND P0, PT, R0, RZ, PT ;  /* 0x000000ff0000720c */ /* 0x002fda0003f05270 */
[----:B------:R-:W-:Y:S05]  /*30b0*/  @P0 BRA `(.L_x_56) ;  /* 0x0000000400080947 */ /* 0x000fea0003800000 */
[----:B------:R-:W-:Y:S02]  /*30c0*/  UISETP.NE.U32.AND UP1, UPT, UR46, 0x1, UPT ;  /* 0x000000012e00788c */ /* 0x000fe4000bf25070 */
[----:B------:R-:W-:-:S07]  /*30d0*/  UIADD3 UR7, UPT, UPT, UR5, 0x8, URZ ;  /* 0x0000000805077890 */ /* 0x000fce000fffe0ff */
[----:B------:R-:W-:Y:S05]  /*30e0*/  BRA.U !UP1, `(.L_x_57) ;  /* 0x00000001099c7547 */ /* 0x000fea000b800000 */
[----:B------:R-:W-:Y:S01]  /*30f0*/  ELECT P0, URZ, PT ;  /* 0x0000000000ff782f */ /* 0x000fe20003800000 */
[----:B------:R-:W-:-:S12]  /*3100*/  BSSY B0, `(.L_x_57) ;  /* 0x0000025000007945 */ /* 0x000fd80003800000 */
[----:B------:R-:W-:Y:S05]  /*3110*/  @!P0 BRA `(.L_x_58) ;  /* 0x00000000008c8947 */ /* 0x000fea0003800000 */
[----:B------:R-:W-:-:S05]  /*3120*/  UMOV UR4, 0x10 ;  /* 0x0000001000047882 */ /* 0x000fca0000000000 */
[----:B------:R-:W-:Y:S04]  /*3130*/  DEPBAR.LE SB1, 0x36 ;  /* 0x00009d800000791a */ /* 0x000fe80000000000 */
[----:B------:R-:W1:Y:S02]  /*3140*/  UTCATOMSWS.2CTA.FIND_AND_SET.ALIGN UP0, UR4, UR4 ;  /* 0x00000004000475e3 */ /* 0x000e640008200800 */
[----:B-1----:R-:W-:Y:S01]  /*3150*/  MOV R11, UR4 ;  /* 0x00000004000b7c02 */ /* 0x002fe20008000f00 */
[----:B------:R-:W-:Y:S06]  /*3160*/  BRA.U UP0, `(.L_x_59) ;  /* 0x0000000100187547 */ /* 0x000fec000b800000 */
.L_x_60:
[----:B------:R-:W-:Y:S05]  /*3170*/  NANOSLEEP 0x64 ;  /* 0x000000640000795d */ /* 0x000fea0003800000 */
[----:B------:R-:W-:-:S05]  /*3180*/  UMOV UR4, 0x10 ;  /* 0x0000001000047882 */ /* 0x000fca0000000000 */
[----:B------:R-:W-:Y:S04]  /*3190*/  DEPBAR.LE SB1, 0x36 ;  /* 0x00009d800000791a */ /* 0x000fe80000000000 */
[----:B------:R-:W1:Y:S02]  /*31a0*/  UTCATOMSWS.2CTA.FIND_AND_SET.ALIGN UP0, UR4, UR4 ;  /* 0x00000004000475e3 */ /* 0x000e640008200800 */
[----:B-1----:R-:W-:Y:S01]  /*31b0*/  MOV R11, UR4 ;  /* 0x00000004000b7c02 */ /* 0x002fe20008000f00 */
[----:B------:R-:W-:Y:S05]  /*31c0*/  BRA.U !UP0, `(.L_x_60) ;  /* 0xfffffffd08e87547 */ /* 0x000fea000b83ffff */
.L_x_59:
[----:B------:R-:W1:Y:S01]  /*31d0*/  LDS R7, [UR5+0x10] ;  /* 0x00001005ff077984 */ /* 0x000e620008000800 */
[----:B------:R-:W-:Y:S01]  /*31e0*/  IMAD.U32 R5, RZ, RZ, UR6 ;  /* 0x00000006ff057e24 */ /* 0x000fe2000f8e00ff */
[----:B------:R-:W-:-:S03]  /*31f0*/  MOV R4, UR48 ;  /* 0x0000003000047c02 */ /* 0x000fc60008000f00 */
[----:B------:R-:W-:Y:S01]  /*3200*/  VIADD R5, R5, 0x120 ;  /* 0x0000012005057836 */ /* 0x000fe20000000000 */
[----:B-1----:R-:W-:-:S04]  /*3210*/  SHF.L.U32 R7, R7, 0x1f, RZ ;  /* 0x0000001f07077819 */ /* 0x002fc800000006ff */
[----:B------:R-:W1:Y:S02]  /*3220*/  SYNCS.PHASECHK.TRANS64.TRYWAIT P0, [UR5+0x8], R7 ;  /* 0x00000807ff0075a7 */ /* 0x000e640008001105 */
[----:B-1----:R-:W-:Y:S05]  /*3230*/  @P0 BRA `(.L_x_61) ;  /* 0x0000000000080947 */ /* 0x002fea0003800000 */
[----:B------:R-:W1:Y:S02]  /*3240*/  SYNCS.PHASECHK.TRANS64.TRYWAIT P0, [UR5+0x8], R7 ;  /* 0x00000807ff0075a7 */ /* 0x000e640008001105 */
[----:B-1----:R-:W-:Y:S05]  /*3250*/  @!P0 BRA `(.L_x_62) ;  /* 0x0000008800c48947 */ /* 0x002fea0003800000 */
.L_x_61:
[----:B-1----:R-:W-:Y:S01]  /*3260*/  HFMA2 R0, -RZ, RZ, 0, 5.9604644775390625e-08 ;  /* 0x00000001ff007431 */ /* 0x002fe200000001ff */
[----:B------:R-:W-:Y:S01]  /*3270*/  UPRMT UR4, UR48, 0x654, UR7 ;  /* 0x0000065430047896 */ /* 0x000fe20008000007 */
[----:B------:R-:W-:Y:S01]  /*3280*/  IMAD.MOV.U32 R8, RZ, RZ, 0xffff ;  /* 0x0000ffffff087424 */ /* 0x000fe200078e00ff */
[----:B------:R-:W-:Y:S01]  /*3290*/  PRMT R4, R4, 0x654, R5 ;  /* 0x0000065404047816 */ /* 0x000fe20000000005 */
[----:B------:R-:W-:Y:S02]  /*32a0*/  IMAD.MOV.U32 R6, RZ, RZ, 0x4 ;  /* 0x00000004ff067424 */ /* 0x000fe400078e00ff */
[----:B------:R-:W-:Y:S01]  /*32b0*/  IMAD.SHL.U32 R9, R11, 0x20, RZ ;  /* 0x000000200b097824 */ /* 0x000fe200078e00ff */
[----:B------:R-:W-:Y:S02]  /*32c0*/  MOV R5, UR4 ;  /* 0x0000000400057c02 */ /* 0x000fe40008000f00 */
[-C--:B------:R-:W-:Y:S01]  /*32d0*/  SHF.L.U32 R8, R8, R11.reuse, RZ ;  /* 0x0000000b08087219 */ /* 0x080fe200000006ff */
[----:B------:R1:W-:Y:S01]  /*32e0*/  SYNCS.ARRIVE.TRANS64.RED RZ, [UR4], R6 ;  /* 0x00000006ffff79a7 */ /* 0x0003e20008000404 */
[----:B------:R-:W-:Y:S01]  /*32f0*/  SHF.L.U32 R7, R0, R11, RZ ;  /* 0x0000000b00077219 */ /* 0x000fe200000006ff */
[----:B------:R1:W-:Y:S04]  /*3300*/  STS [UR6+0x120], R9 ;  /* 0x00012009ff007988 */ /* 0x0003e80008000806 */
[----:B------:R1:W-:Y:S04]  /*3310*/  STAS [R4.64], R11 ;  /* 0x0000000b04007dbd */ /* 0x0003e8000c0008ff */
[----:B------:R1:W-:Y:S04]  /*3320*/  ATOMS.OR RZ, [UR5+0x14], R8 ;  /* 0x00001408ffff798c */ /* 0x0003e8000b000005 */
[----:B------:R1:W-:Y:S04]  /*3330*/  ATOMS.OR RZ, [UR5+0x18], R7 ;  /* 0x00001807ffff798c */ /* 0x0003e8000b000005 */
[----:B------:R1:W-:Y:S02]  /*3340*/  ATOMS.XOR RZ, [UR5+0x10], R0 ;  /* 0x00001000ffff798c */ /* 0x0003e4000b800005 */
.L_x_58:
[----:B------:R-:W-:Y:S05]  /*3350*/  BSYNC B0 ;  /* 0x0000000000007941 */ /* 0x000fea0003800000 */
.L_x_57:
[----:B------:R-:W-:Y:S05]  /*3360*/  BRA.U UP1, `(.L_x_63) ;  /* 0x00000001016c7547 */ /* 0x000fea000b800000 */
[----:B------:R-:W-:-:S03]  /*3370*/  UMOV UR4, 0xffffffff ;  /* 0xffffffff00047882 */ /* 0x000fc60000000000 */
[----:B------:R-:W-:Y:S05]  /*3380*/  BRA.DIV UR4, `(.L_x_64) ;  /* 0x0000008a04907947 */ /* 0x000fea000b800000 */
[----:B------:R-:W-:-:S13]  /*3390*/  ELECT P6, URZ, PT ;  /* 0x0000000000ff782f */ /* 0x000fda00038c0000 */
.L_x_164:
[----:B------:R-:W-:Y:S05]  /*33a0*/  @!P6 BRA `(.L_x_63) ;  /* 0x00000000005ce947 */ /* 0x000fea0003800000 */
[----:B-1----:R-:W1:Y:S02]  /*33b0*/  LDS R5, [UR5+0x10] ;  /* 0x00001005ff057984 */ /* 0x002e640008000800 */
[----:B-1----:R-:W-:-:S04]  /*33c0*/  SHF.L.U32 R5, R5, 0x1f, RZ ;  /* 0x0000001f05057819 */ /* 0x002fc800000006ff */
[----:B------:R-:W1:Y:S02]  /*33d0*/  SYNCS.PHASECHK.TRANS64.TRYWAIT P0, [UR5+0x8], R5 ;  /* 0x00000805ff0075a7 */ /* 0x000e640008001105 */
[----:B-1----:R-:W-:Y:S05]  /*33e0*/  @P0 BRA `(.L_x_65) ;  /* 0x0000000000080947 */ /* 0x002fea0003800000 */
[----:B------:R-:W1:Y:S02]  /*33f0*/  SYNCS.PHASECHK.TRANS64.TRYWAIT P0, [UR5+0x8], R5 ;  /* 0x00000805ff0075a7 */ /* 0x000e640008001105 */
[----:B-1----:R-:W-:Y:S05]  /*3400*/  @!P0 BRA `(.L_x_66) ;  /* 0x0000008800908947 */ /* 0x002fea0003800000 */
.L_x_65:
[----:B------:R-:W2:Y:S01]  /*3410*/  LDS R7, [UR6+0x120] ;  /* 0x00012006ff077984 */ /* 0x000ea20008000800 */
[----:B-1----:R-:W-:Y:S02]  /*3420*/  HFMA2 R0, -RZ, RZ, 0, 5.9604644775390625e-08 ;  /* 0x00000001ff007431 */ /* 0x002fe400000001ff */
[----:B------:R-:W-:Y:S01]  /*3430*/  IMAD.MOV.U32 R4, RZ, RZ, 0xffff ;  /* 0x0000ffffff047424 */ /* 0x000fe200078e00ff */
[----:B------:R-:W-:Y:S01]  /*3440*/  UPRMT UR4, UR48, 0x654, UR7 ;  /* 0x0000065430047896 */ /* 0x000fe20008000007 */
[----:B--2---:R-:W-:-:S03]  /*3450*/  IMAD.SHL.U32 R5, R7, 0x20, RZ ;  /* 0x0000002007057824 */ /* 0x004fc600078e00ff */
[-C--:B------:R-:W-:Y:S02]  /*3460*/  SHF.L.U32 R4, R4, R7.reuse, RZ ;  /* 0x0000000704047219 */ /* 0x080fe400000006ff */
[----:B------:R-:W-:Y:S01]  /*3470*/  SHF.L.U32 R7, R0, R7, RZ ;  /* 0x0000000700077219 */ /* 0x000fe200000006ff */
[----:B------:R2:W-:Y:S04]  /*3480*/  STS [UR6+0x120], R5 ;  /* 0x00012005ff007988 */ /* 0x0005e80008000806 */
[----:B------:R2:W-:Y:S04]  /*3490*/  ATOMS.OR RZ, [UR5+0x14], R4 ;  /* 0x00001404ffff798c */ /* 0x0005e8000b000005 */
[----:B------:R2:W-:Y:S01]  /*34a0*/  ATOMS.OR RZ, [UR5+0x18], R7 ;  /* 0x00001807ffff798c */ /* 0x0005e2000b000005 */
[----:B------:R-:W-:Y:S03]  /*34b0*/  SYNCS.ARRIVE.TRANS64.RED.A1T0 RZ, [UR4], RZ ;  /* 0x000000ffffff79a7 */ /* 0x000fe60008100404 */
[----:B------:R2:W-:Y:S01]  /*34c0*/  ATOMS.XOR RZ, [UR5+0x10], R0 ;  /* 0x00001000ffff798c */ /* 0x0005e2000b800005 */
[----:B------:R-:W-:Y:S05]  /*34d0*/  BRA `(.L_x_63) ;  /* 0x0000000000107947 */ /* 0x000fea0003800000 */
.L_x_56:
[----:B------:R-:W-:Y:S02]  /*34e0*/  MOV R0, 0xffffffff ;  /* 0xffffffff00007802 */ /* 0x000fe40000000f00 */
[----:B------:R-:W-:-:S03]  /*34f0*/  MOV R4, 0x3520 ;  /* 0x0000352000047802 */ /* 0x000fc60000000f00 */
[----:B------:R1:W-:Y:S04]  /*3500*/  STS [UR6+0x120], R0 ;  /* 0x00012000ff007988 */ /* 0x0003e80008000806 */
[----:B-1---5:R-:W-:Y:S05]  /*3510*/  CALL.REL.NOINC `($__internal_1_$__cuda_sm10x_tcgen05_guardrail_trap_phase_invalid_during_alloc) ;  /* 0x0000009000347944 */ /* 0x022fea0003c00000 */
.L_x_63:
[----:B------:R-:W-:Y:S05]  /*3520*/  WARPSYNC.ALL ;  /* 0x0000000000007948 */ /* 0x000fea0003800000 */
[----:B------:R-:W3:Y:S01]  /*3530*/  S2UR UR4, SR_CgaCtaId ;  /* 0x00000000000479c3 */ /* 0x000ee20000008800 */
[----:B------:R-:W-:Y:S01]  /*3540*/  UMOV UR26, 0x400 ;  /* 0x00000400001a7882 */ /* 0x000fe20000000000 */
[----:B------:R-:W-:-:S06]  /*3550*/  NOP ;  /* 0x0000000000007918 */ /* 0x000fcc0000000000 */
[----:B------:R-:W-:Y:S06]  /*3560*/  BAR.ARV 0x6, 0xa0 ;  /* 0x0182800000007b1d */ /* 0x000fec0000002000 */
[----:B------:R-:W4:Y:S01]  /*3570*/  LDCU UR6, c[0x0][0x38c] ;  /* 0x00007180ff0677ac */ /* 0x000f220008000800 */
[----:B------:R-:W-:Y:S01]  /*3580*/  LOP3.LUT R3, R3, 0xffff, RZ, 0xc0, !PT ;  /* 0x0000ffff03037812 */ /* 0x000fe200078ec0ff */
[----:B-1----:R-:W-:Y:S01]  /*3590*/  IMAD.MOV.U32 R9, RZ, RZ, 0x1 ;  /* 0x00000001ff097424 */ /* 0x002fe200078e00ff */
[----:B------:R-:W-:Y:S01]  /*35a0*/  LOP3.LUT R2, R2, 0xffff, RZ, 0xc0, !PT ;  /* 0x0000ffff02027812 */ /* 0x000fe200078ec0ff */
[----:B------:R-:W-:Y:S01]  /*35b0*/  IMAD.MOV.U32 R8, RZ, RZ, RZ ;  /* 0x000000ffff087224 */ /* 0x000fe200078e00ff */
[----:B------:R-:W-:Y:S01]  /*35c0*/  R2UR UR28, R3 ;  /* 0x00000000031c72ca */ /* 0x000fe200000e0000 */
[----:B------:R-:W-:Y:S01]  /*35d0*/  UMOV UR32, URZ ;  /* 0x000000ff00207c82 */ /* 0x000fe20008000000 */
[----:B------:R-:W-:-:S02]  /*35e0*/  R2UR UR42, R2 ;  /* 0x00000000022a72ca */ /* 0x000fc400000e0000 */
[----:B------:R-:W-:Y:S01]  /*35f0*/  CS2R R2, SRZ ;  /* 0x0000000000027805 */ /* 0x000fe2000001ff00 */
[----:B------:R-:W-:Y:S01]  /*3600*/  UMOV UR23, URZ ;  /* 0x000000ff00177c82 */ /* 0x000fe20008000000 */
[----:B---3--:R-:W-:Y:S01]  /*3610*/  ULEA UR26, UR4, UR26, 0x18 ;  /* 0x0000001a041a7291 */ /* 0x008fe2000f8ec0ff */
[----:B------:R-:W-:Y:S01]  /*3620*/  UMOV UR22, URZ ;  /* 0x000000ff00167c82 */ /* 0x000fe20008000000 */
[----:B------:R-:W-:Y:S02]  /*3630*/  UISETP.NE.AND UP3, UPT, UR46, URZ, UPT ;  /* 0x000000ff2e00728c */ /* 0x000fe4000bf65270 */
[----:B------:R-:W-:Y:S02]  /*3640*/  UIADD3 UR5, UPT, UPT, UR26, 0x10800, URZ ;  /* 0x000108001a057890 */ /* 0x000fe4000fffe0ff */
[----:B------:R-:W-:-:S03]  /*3650*/  UIADD3 UR4, UPT, UPT, UR26, 0x20800, URZ ;  /* 0x000208001a047890 */ /* 0x000fc6000fffe0ff */
[----:B--2---:R-:W1:Y:S01]  /*3660*/  LDS R0, [UR26+0x120] ;  /* 0x0001201aff007984 */ /* 0x004e620008000800 */
[----:B----4-:R-:W-:Y:S02]  /*3670*/  UIADD3 UR6, UPT, UPT, UR6, 0x3f, URZ ;  /* 0x0000003f06067890 */ /* 0x010fe4000fffe0ff */
[----:B------:R-:W-:Y:S02]  /*3680*/  USHF.R.U32.HI UR5, URZ, 0x4, UR5 ;  /* 0x00000004ff057899 */ /* 0x000fe40008011605 */
[----:B------:R-:W-:Y:S02]  /*3690*/  USHF.R.S32.HI UR33, URZ, 0x1f, UR6 ;  /* 0x0000001fff217899 */ /* 0x000fe40008011406 */
[----:B------:R-:W-:Y:S02]  /*36a0*/  USHF.R.U32.HI UR4, URZ, 0x4, UR4 ;  /* 0x00000004ff047899 */ /* 0x000fe40008011604 */
[----:B------:R-:W-:Y:S02]  /*36b0*/  ULEA.HI UR33, UR33, UR6, URZ, 0x6 ;  /* 0x0000000621217291 */ /* 0x000fe4000f8f30ff */
[----:B------:R-:W-:-:S02]  /*36c0*/  ULOP3.LUT UR5, UR5, 0x3fff, URZ, 0xc0, !UPT ;  /* 0x00003fff05057892 */ /* 0x000fc4000f8ec0ff */
[----:B------:R-:W-:Y:S02]  /*36d0*/  USHF.R.S32.HI UR33, URZ, 0x6, UR33 ;  /* 0x00000006ff217899 */ /* 0x000fe40008011421 */
[----:B------:R-:W-:Y:S02]  /*36e0*/  ULOP3.LUT UR30, UR4, 0x3fff, URZ, 0xc0, !UPT ;  /* 0x00003fff041e7892 */ /* 0x000fe4000f8ec0ff */
[----:B------:R-:W-:Y:S01]  /*36f0*/  UISETP.LT.AND UP0, UPT, UR33, 0x1, UPT ;  /* 0x000000012100788c */ /* 0x000fe2000bf01270 */
[----:B------:R-:W-:Y:S01]  /*3700*/  UMOV UR40, 0x0 ;  /* 0x0000000000287882 */ /* 0x000fe20000000000 */
[----:B------:R-:W-:Y:S01]  /*3710*/  UMOV UR41, 0x10400490 ;  /* 0x1040049000297882 */ /* 0x000fe20000000000 */
[----:B------:R-:W-:Y:S02]  /*3720*/  ULOP3.LUT UR29, UR5, 0x10000, URZ, 0xfc, !UPT ;  /* 0x00010000051d7892 */ /* 0x000fe4000f8efcff */
[----:B------:R-:W-:Y:S02]  /*3730*/  ULOP3.LUT UR30, UR30, 0x10000, URZ, 0xfc, !UPT ;  /* 0x000100001e1e7892 */ /* 0x000fe4000f8efcff */
[----:B------:R-:W-:Y:S01]  /*3740*/  USEL UR43, UR33, 0x1, !UP0 ;  /* 0x00000001212b7887 */ /* 0x000fe2000c000000 */
[----:B------:R-:W-:Y:S01]  /*3750*/  UMOV UR38, 0x0 ;  /* 0x0000000000267882 */ /* 0x000fe20000000000 */
[----:B------:R-:W-:Y:S01]  /*3760*/  UMOV UR39, 0x10400490 ;  /* 0x1040049000277882 */ /* 0x000fe20000000000 */
[----:B------:R-:W-:Y:S01]  /*3770*/  UMOV UR36, 0x0 ;  /* 0x0000000000247882 */ /* 0x000fe20000000000 */
[----:B------:R-:W-:Y:S01]  /*3780*/  UMOV UR37, 0x10400490 ;  /* 0x1040049000257882 */ /* 0x000fe20000000000 */
[----:B------:R-:W-:Y:S01]  /*3790*/  UMOV UR34, 0x0 ;  /* 0x0000000000227882 */ /* 0x000fe20000000000 */
[----:B------:R-:W-:Y:S01]  /*37a0*/  UMOV UR35, 0x10400490 ;  /* 0x1040049000237882 */ /* 0x000fe20000000000 */
[----:B-1----:R-:W-:-:S15]  /*37b0*/  R2UR UR44, R0 ;  /* 0x00000000002c72ca */ /* 0x002fde00000e0000 */
.L_x_74:
[C---:B------:R-:W-:Y:S02]  /*37c0*/  LEA R0, R8.reuse, UR26, 0x3 ;  /* 0x0000001a08007c11 */ /* 0x040fe4000f8e18ff */
[----:B------:R-:W-:Y:S02]  /*37d0*/  SHF.L.U32 R5, R3, 0x1f, RZ ;  /* 0x0000001f03057819 */ /* 0x000fe400000006ff */
[----:B------:R-:W-:Y:S02]  /*37e0*/  LEA R4, R8, UR26, 0x4 ;  /* 0x0000001a08047c11 */ /* 0x000fe4000f8e20ff */
[----:B------:R-:W1:Y:S02]  /*37f0*/  SYNCS.PHASECHK.TRANS64.TRYWAIT P0, [R0+URZ+0x90], R5 ;  /* 0x00009005000075a7 */ /* 0x000e6400080011ff */
[----:B-1-3--:R-:W-:Y:S05]  /*3800*/  @!P0 BRA `(.L_x_67) ;  /* 0x0000008400a88947 */ /* 0x00afea0003800000 */
.L_x_165:
[----:B-1----:R-:W1:Y:S01]  /*3810*/  LDS.128 R4, [R4+0x100] ;  /* 0x0001000004047984 */ /* 0x002e620000000c00 */
[----:B------:R-:W-:Y:S02]  /*3820*/  VIADD R0, R0, 0xa0 ;  /* 0x000000a000007836 */ /* 0x000fe40000000000 */
[----:B------:R-:W-:Y:S01]  /*3830*/  VIADD R8, R8, 0x1 ;  /* 0x0000000108087836 */ /* 0x000fe20000000000 */
[----:B------:R-:W-:Y:S01]  /*3840*/  @!PT LDS RZ, [RZ] ;  /* 0x00000000fffff984 */ /* 0x000fe20000000800 */
[----:B------:R-:W-:Y:S01]  /*3850*/  @!PT LDS RZ, [RZ] ;  /* 0x00000000fffff984 */ /* 0x000fe20000000800 */
[----:B------:R-:W-:Y:S01]  /*3860*/  @!PT LDS RZ, [RZ] ;  /* 0x00000000fffff984 */ /* 0x000fe20000000800 */
[----:B------:R-:W-:Y:S01]  /*3870*/  @!PT LDS RZ, [RZ] ;  /* 0x00000000fffff984 */ /* 0x000fe20000000800 */
[----:B------:R2:W-:Y:S06]  /*3880*/  MEMBAR.ALL.CTA ;  /* 0x0000000000007992 */ /* 0x0005ec0000008000 */
[----:B--2---:R-:W2:Y:S01]  /*3890*/  FENCE.VIEW.ASYNC.S ;  /* 0x00000000000073c6 */ /* 0x004ea20000000000 */
[----:B------:R-:W-:-:S04]  /*38a0*/  PRMT R0, RZ, 0x654, R0 ;  /* 0x00000654ff007816 */ /* 0x000fc80000000000 */
[----:B--2---:R2:W-:Y:S01]  /*38b0*/  SYNCS.ARRIVE.TRANS64.RED.A1T0 RZ, [R0+URZ], RZ ;  /* 0x000000ff00ff79a7 */ /* 0x0045e200081004ff */
[----:B-1----:R-:W-:Y:S01]  /*38c0*/  LOP3.LUT P1, RZ, R6, 0x1, RZ, 0xc0, !PT ;  /* 0x0000000106ff7812 */ /* 0x002fe2000782c0ff */
[----:B--2---:R-:W-:-:S12]  /*38d0*/  BRA.U UP3, `(.L_x_68) ;  /* 0x0000000503087547 */ /* 0x004fd8000b800000 */
[----:B------:R-:W1:Y:S01]  /*38e0*/  LDCU UR4, c[0x0][0x38c] ;  /* 0x00007180ff0477ac */ /* 0x000e620008000800 */
[----:B------:R-:W-:Y:S02]  /*38f0*/  PLOP3.LUT P2, PT, PT, PT, PT, 0x80, 0x8 ;  /* 0x000000000008781c */ /* 0x000fe40003f4f070 */
[----:B------:R-:W-:Y:S01]  /*3900*/  SHF.L.U32 R5, R9, 0x1f, RZ ;  /* 0x0000001f09057819 */ /* 0x000fe200000006ff */
[----:B------:R-:W-:Y:S02]  /*3910*/  ULEA UR31, UR32, UR26, 0x3 ;  /* 0x0000001a201f7291 */ /* 0x000fe4000f8e18ff */
[----:B------:R-:W-:Y:S02]  /*3920*/  ULEA UR11, UR32, UR44, 0x8 ;  /* 0x0000002c200b7291 */ /* 0x000fe4000f8e40ff */
[----:B-1----:R-:W-:-:S06]  /*3930*/  UISETP.GE.AND UP0, UPT, UR4, 0x1, UPT ;  /* 0x000000010400788c */ /* 0x002fcc000bf06270 */
[----:B------:R-:W-:-:S05]  /*3940*/  PLOP3.LUT P0, PT, PT, PT, UP0, 0x80, 0x8 ;  /* 0x000000000008781c */ /* 0x000fca0003f0f008 */
[----:B------:R-:W-:-:S08]  /*3950*/  @UP0 ULEA UR4, UR23, UR26, 0x3 ;  /* 0x0000001a17040291 */ /* 0x000fd0000f8e18ff */
[----:B------:R-:W-:-:S04]  /*3960*/  @P0 SHF.L.U32 R0, R2, 0x1f, RZ ;  /* 0x0000001f02000819 */ /* 0x000fc800000006ff */
[----:B------:R1:W2:Y:S01]  /*3970*/  @P0 SYNCS.PHASECHK.TRANS64.TRYWAIT P2, [UR4], R0 ;  /* 0x00000000ff0005a7 */ /* 0x0002a20008041104 */
[----:B------:R-:W3:Y:S02]  /*3980*/  SYNCS.PHASECHK.TRANS64.TRYWAIT P0, [UR31+0xc0], R5 ;  /* 0x0000c005ff0075a7 */ /* 0x000ee4000800111f */
[----:B-123--:R-:W-:Y:S05]  /*3990*/  @!P0 BRA `(.L_x_69) ;  /* 0x0000008400588947 */ /* 0x00efea0003800000 */
.L_x_167:
[----:B------:R-:W-:Y:S01]  /*39a0*/  UMOV UR27, UR22 ;  /* 0x00000016001b7c82 */ /* 0x000fe20008000000 */
[----:B------:R-:W-:Y:S05]  /*39b0*/  BRA.U !UP0, `(.L_x_70) ;  /* 0x0000000108c07547 */ /* 0x000fea000b800000 */
[----:B------:R-:W-:Y:S02]  /*39c0*/  UIADD3 UR27, UPT, UPT, UR43, UR22, URZ ;  /* 0x000000162b1b7290 */ /* 0x000fe4000fffe0ff */
[----:B------:R-:W-:Y:S01]  /*39d0*/  UPLOP3.LUT UP2, UPT, UPT, UPT, UPT, 0x40, 0x4 ;  /* 0x000000000004789c */ /* 0x000fe20003f4e870 */
[----:B------:R-:W-:Y:S01]  /*39e0*/  UMOV UR24, UR33 ;  /* 0x0000002100187c82 */ /* 0x000fe20008000000 */
[----:B------:R-:W-:-:S09]  /*39f0*/  UMOV UR10, UR23 ;  /* 0x00000017000a7c82 */ /* 0x000fd20008000000 */
.L_x_73:
[----:B--2---:R-:W-:Y:S01]  /*3a00*/  ULEA UR5, UR10, UR26, 0x3 ;  /* 0x0000001a0a057291 */ /* 0x004fe2000f8e18ff */
[----:B---3--:R-:W-:Y:S11]  /*3a10*/  @P2 BRA `(.L_x_71) ;  /* 0x00000000000c2947 */ /* 0x008ff60003800000 */
[----:B-1----:R-:W-:Y:S04]  /*3a20*/  SHF.L.U32 R5, R2, 0x1f, RZ ;  /* 0x0000001f02057819 */ /* 0x002fe800000006ff */
[----:B------:R-:W1:Y:S02]  /*3a30*/  SYNCS.PHASECHK.TRANS64.TRYWAIT P0, [UR5], R5 ;  /* 0x00000005ff0075a7 */ /* 0x000e640008001105 */
[----:B-1----:R-:W-:Y:S05]  /*3a40*/  @!P0 BRA `(.L_x_72) ;  /* 0x0000008400448947 */ /* 0x002fea0003800000 */
.L_x_71:
[----:B------:R-:W-:Y:S01]  /*3a50*/  UISETP.NE.AND UP0, UPT, UR24, 0x1, UPT ;  /* 0x000000011800788c */ /* 0x000fe2000bf05270 */
[----:B------:R-:W-:Y:S01]  /*3a60*/  PLOP3.LUT P2, PT, PT, PT, PT, 0x80, 0x8 ;  /* 0x000000000008781c */ /* 0x000fe20003f4f070 */
[----:B------:R-:W-:Y:S02]  /*3a70*/  UIADD3 UR4, UPT, UPT, UR10, 0x1, URZ ;  /* 0x000000010a047890 */ /* 0x000fe4000fffe0ff */
[----:B------:R-:W-:Y:S02]  /*3a80*/  UIADD3 UR25, UPT, UPT, UR5, 0x20, URZ ;  /* 0x0000002005197890 */ /* 0x000fe4000fffe0ff */
[----:B------:R-:W-:Y:S01]  /*3a90*/  UISETP.NE.AND UP1, UPT, UR4, 0x4, UPT ;  /* 0x000000040400788c */ /* 0x000fe2000bf25270 */
[----:B------:R-:W-:Y:S01]  /*3aa0*/  PLOP3.LUT P0, PT, PT, PT, UP0, 0x80, 0x8 ;  /* 0x000000000008781c */ /* 0x000fe20003f0f008 */
[----:B------:R-:W-:Y:S02]  /*3ab0*/  UIADD3 UR22, UPT, UPT, UR22, 0x1, URZ ;  /* 0x0000000116167890 */ /* 0x000fe4000fffe0ff */
[----:B------:R-:W-:Y:S02]  /*3ac0*/  USEL UR6, URZ, 0x1, UP1 ;  /* 0x00000001ff067887 */ /* 0x000fe40008800000 */
[----:B------:R-:W-:Y:S02]  /*3ad0*/  USEL UR23, UR4, URZ, UP1 ;  /* 0x000000ff04177287 */ /* 0x000fe40008800000 */
[----:B------:R-:W-:Y:S02]  /*3ae0*/  UIADD3 UR24, UPT, UPT, UR24, -0x1, URZ ;  /* 0xffffffff18187890 */ /* 0x000fe4000fffe0ff */
[----:B------:R-:W-:Y:S01]  /*3af0*/  @UP0 ULEA UR4, UR23, UR26, 0x3 ;  /* 0x0000001a17040291 */ /* 0x000fe2000f8e18ff */
[----:B------:R-:W-:Y:S01]  /*3b00*/  LOP3.LUT R2, R2, UR6, RZ, 0x3c, !PT ;  /* 0x0000000602027c12 */ /* 0x000fe2000f8e3cff */
[----:B------:R-:W-:Y:S02]  /*3b10*/  ULEA UR6, UR10, UR30, 0xa ;  /* 0x0000001e0a067291 */ /* 0x000fe4000f8e50ff */
[----:B------:R-:W-:Y:S01]  /*3b20*/  UISETP.NE.AND UP0, UPT, UR22, UR27, UPT ;  /* 0x0000001b1600728c */ /* 0x000fe2000bf05270 */
[----:B-1----:R-:W-:Y:S01]  /*3b30*/  @P0 SHF.L.U32 R0, R2, 0x1f, RZ ;  /* 0x0000001f02000819 */ /* 0x002fe200000006ff */
[----:B------:R-:W-:Y:S02]  /*3b40*/  UIADD3 UR20, UPT, UPT, UR6, 0x2, URZ ;  /* 0x0000000206147890 */ /* 0x000fe4000fffe0ff */
[----:B------:R-:W-:Y:S01]  /*3b50*/  UIADD3 UR16, UPT, UPT, UR6, 0x4, URZ ;  /* 0x0000000406107890 */ /* 0x000fe2000fffe0ff */
[----:B------:R2:W3:Y:S01]  /*3b60*/  @P0 SYNCS.PHASECHK.TRANS64.TRYWAIT P2, [UR4], R0 ;  /* 0x00000000ff0005a7 */ /* 0x0004e20008041104 */
[----:B------:R-:W-:Y:S02]  /*3b70*/  ULEA UR4, UR10, UR29, 0xa ;  /* 0x0000001d0a047291 */ /* 0x000fe4000f8e50ff */
[----:B------:R-:W-:Y:S02]  /*3b80*/  UIADD3 UR12, UPT, UPT, UR6, 0x6, URZ ;  /* 0x00000006060c7890 */ /* 0x000fe4000fffe0ff */
[----:B------:R-:W-:Y:S02]  /*3b90*/  UIADD3 UR18, UPT, UPT, UR4, 0x2, URZ ;  /* 0x0000000204127890 */ /* 0x000fe4000fffe0ff */
[----:B------:R-:W-:Y:S02]  /*3ba0*/  UIADD3 UR14, UPT, UPT, UR4, 0x4, URZ ;  /* 0x00000004040e7890 */ /* 0x000fe4000fffe0ff */
[----:B------:R-:W-:Y:S01]  /*3bb0*/  UIADD3 UR8, UPT, UPT, UR4, 0x6, URZ ;  /* 0x0000000604087890 */ /* 0x000fe2000fffe0ff */
[----:B------:R-:W-:Y:S01]  /*3bc0*/  UMOV UR7, 0x40004040 ;  /* 0x4000404000077882 */ /* 0x000fe20000000000 */
[----:B------:R-:W-:Y:S01]  /*3bd0*/  UMOV UR5, 0x40004040 ;  /* 0x4000404000057882 */ /* 0x000fe20000000000 */
[----:B------:R-:W-:Y:S01]  /*3be0*/  UMOV UR21, 0x40004040 ;  /* 0x4000404000157882 */ /* 0x000fe20000000000 */
[----:B------:R2:W-:Y:S01]  /*3bf0*/  UTCHMMA.2CTA gdesc[UR4], gdesc[UR6], tmem[UR11], tmem[UR40], idesc[UR41], UP2 ;  /* 0x00ff2806040075ea */ /* 0x0005e2000920000b */
[----:B------:R-:W-:Y:S01]  /*3c00*/  UPLOP3.LUT UP2, UPT, UPT, UPT, UPT, 0x80, 0x8 ;  /* 0x000000000008789c */ /* 0x000fe20003f4f070 */
[----:B------:R-:W-:Y:S01]  /*3c10*/  UMOV UR19, 0x40004040 ;  /* 0x4000404000137882 */ /* 0x000fe20000000000 */
[----:B------:R-:W-:Y:S01]  /*3c20*/  UMOV UR17, 0x40004040 ;  /* 0x4000404000117882 */ /* 0x000fe20000000000 */
[----:B------:R2:W-:Y:S01]  /*3c30*/  UTCHMMA.2CTA gdesc[UR18], gdesc[UR20], tmem[UR11], tmem[UR38], idesc[UR39], UPT ;  /* 0x00ff2614120075ea */ /* 0x0005e2000ba0000b */
[----:B------:R-:W-:Y:S01]  /*3c40*/  UMOV UR15, 0x40004040 ;  /* 0x40004040000f7882 */ /* 0x000fe20000000000 */
[----:B------:R-:W-:Y:S01]  /*3c50*/  UMOV UR13, 0x40004040 ;  /* 0x40004040000d7882 */ /* 0x000fe20000000000 */
[----:B------:R-:W-:Y:S01]  /*3c60*/  UMOV UR9, 0x40004040 ;  /* 0x4000404000097882 */ /* 0x000fe20000000000 */
[----:B------:R2:W-:Y:S01]  /*3c70*/  UTCHMMA.2CTA gdesc[UR14], gdesc[UR16], tmem[UR11], tmem[UR36], idesc[UR37], UPT ;  /* 0x00ff24100e0075ea */ /* 0x0005e2000ba0000b */
[----:B------:R2:W-:Y:S01]  /*3c80*/  UTCHMMA.2CTA gdesc[UR8], gdesc[UR12], tmem[UR11], tmem[UR34], idesc[UR35], UPT ;  /* 0x00ff220c080075ea */ /* 0x0005e2000ba0000b */
[----:B------:R2:W-:Y:S01]  /*3c90*/  UTCBAR.2CTA.MULTICAST [UR25], URZ, UR28 ;  /* 0x000000ff190073e9 */ /* 0x0005e2000820081c */
[----:B------:R-:W-:Y:S01]  /*3ca0*/  UMOV UR10, UR23 ;  /* 0x00000017000a7c82 */ /* 0x000fe20008000000 */
[----:B------:R-:W-:Y:S05]  /*3cb0*/  BRA.U UP0, `(.L_x_73) ;  /* 0xfffffffd00507547 */ /* 0x000fea000b83ffff */
.L_x_70:
[----:B--2---:R-:W-:Y:S01]  /*3cc0*/  UIADD3 UR4, UPT, UPT, UR31, 0xb0, URZ ;  /* 0x000000b01f047890 */ /* 0x004fe2000fffe0ff */
[----:B------:R-:W-:-:S08]  /*3cd0*/  UMOV UR22, UR27 ;  /* 0x0000001b00167c82 */ /* 0x000fd00008000000 */
[----:B------:R2:W-:Y:S01]  /*3ce0*/  UTCBAR.2CTA.MULTICAST [UR4], URZ, UR42 ;  /* 0x000000ff040073e9 */ /* 0x0005e2000820082a */
[----:B------:R-:W-:Y:S02]  /*3cf0*/  NOP ;  /* 0x0000000000007918 */ /* 0x000fe40000000000 */
.L_x_68:
[----:B--2---:R-:W-:Y:S01]  /*3d00*/  UIADD3 UR4, UPT, UPT, UR32, 0x1, URZ ;  /* 0x0000000120047890 */ /* 0x004fe2000fffe0ff */
[----:B------:R-:W-:-:S03]  /*3d10*/  ISETP.NE.AND P0, PT, R8, 0x2, PT ;  /* 0x000000020800780c */ /* 0x000fc60003f05270 */
[----:B------:R-:W-:Y:S01]  /*3d20*/  UISETP.NE.AND UP0, UPT, UR4, 0x2, UPT ;  /* 0x000000020400788c */ /* 0x000fe2000bf05270 */
[----:B-1----:R-:W-:Y:S02]  /*3d30*/  SEL R0, RZ, 0x1, P0 ;  /* 0x00000001ff007807 */ /* 0x002fe40000000000 */
[----:B------:R-:W-:Y:S01]  /*3d40*/  SEL R8, R8, RZ, P0 ;  /* 0x000000ff08087207 */ /* 0x000fe20000000000 */
[----:B------:R-:W-:Y:S01]  /*3d50*/  USEL UR5, URZ, 0x1, UP0 ;  /* 0x00000001ff057887 */ /* 0x000fe20008000000 */
[----:B------:R-:W-:Y:S01]  /*3d60*/  LOP3.LUT R3, R3, R0, RZ, 0x3c, !PT ;  /* 0x0000000003037212 */ /* 0x000fe200078e3cff */
[----:B------:R-:W-:-:S04]  /*3d70*/  USEL UR32, UR4, URZ, UP0 ;  /* 0x000000ff04207287 */ /* 0x000fc80008000000 */
[----:B------:R-:W-:Y:S01]  /*3d80*/  LOP3.LUT R9, R9, UR5, RZ, 0x3c, !PT ;  /* 0x0000000509097c12 */ /* 0x000fe2000f8e3cff */
[----:B------:R-:W-:Y:S07]  /*3d90*/  @P1 BRA `(.L_x_74) ;  /* 0xfffffff800881947 */ /* 0x000fee000383ffff */
[----:B------:R-:W1:Y:S01]  /*3da0*/  S2UR UR8, SR_CgaCtaId ;  /* 0x00000000000879c3 */ /* 0x000e620000008800 */
[----:B------:R-:W-:Y:S01]  /*3db0*/  ELECT P0, URZ, PT ;  /* 0x0000000000ff782f */ /* 0x000fe20003800000 */
[----:B------:R-:W-:Y:S01]  /*3dc0*/  HFMA2 R0, -RZ, RZ, 0, 5.9604644775390625e-08 ;  /* 0x00000001ff007431 */ /* 0x000fe200000001ff */
[----:B------:R-:W-:-:S05]  /*3dd0*/  UMOV UR4, 0x40 ;  /* 0x0000004000047882 */ /* 0x000fca0000000000 */
[----:B------:R-:W-:Y:S01]  /*3de0*/  UVIRTCOUNT.DEALLOC.SMPOOL 0x80 ;  /* 0x000000800000784c */ /* 0x000fe20000000000 */
[----:B------:R-:W-:Y:S02]  /*3df0*/  UISETP.NE.AND UP0, UPT, UR46, URZ, UPT ;  /* 0x000000ff2e00728c */ /* 0x000fe4000bf05270 */
[----:B-1----:R-:W-:-:S09]  /*3e00*/  ULEA UR8, UR8, UR4, 0x18 ;  /* 0x0000000408087291 */ /* 0x002fd2000f8ec0ff */
[----:B------:R1:W-:Y:S01]  /*3e10*/  @P0 STS.U8 [UR8+0x1c], R0 ;  /* 0x00001c00ff000988 */ /* 0x0003e20008000008 */
[----:B------:R-:W-:Y:S05]  /*3e20*/  BRA.U UP0, `(.L_x_75) ;  /* 0x0000000100587547 */ /* 0x000fea000b800000 */
[----:B------:R-:W-:Y:S01]  /*3e30*/  UIADD3 UR5, UPT, UPT, UR26, 0xc0, URZ ;  /* 0x000000c01a057890 */ /* 0x000fe2000fffe0ff */
[----:B------:R-:W-:-:S03]  /*3e40*/  SHF.L.U32 R3, R9, 0x1f, RZ ;  /* 0x0000001f09037819 */ /* 0x000fc600000006ff */
[----:B------:R-:W-:-:S09]  /*3e50*/  ULEA UR4, UR32, UR5, 0x3 ;  /* 0x0000000520047291 */ /* 0x000fd2000f8e18ff */
[----:B------:R-:W2:Y:S02]  /*3e60*/  SYNCS.PHASECHK.TRANS64.TRYWAIT P0, [UR4], R3 ;  /* 0x00000003ff0075a7 */ /* 0x000ea40008001104 */
[----:B--2---:R-:W-:Y:S05]  /*3e70*/  @!P0 BRA `(.L_x_76) ;  /* 0x0000008000508947 */ /* 0x004fea0003800000 */
.L_x_170:
[----:B------:R-:W-:-:S04]  /*3e80*/  UIADD3 UR4, UPT, UPT, UR32, 0x1, URZ ;  /* 0x0000000120047890 */ /* 0x000fc8000fffe0ff */
[----:B------:R-:W-:-:S04]  /*3e90*/  UISETP.NE.AND UP1, UPT, UR4, 0x2, UPT ;  /* 0x000000020400788c */ /* 0x000fc8000bf25270 */
[----:B------:R-:W-:Y:S02]  /*3ea0*/  USEL UR6, URZ, 0x1, UP1 ;  /* 0x00000001ff067887 */ /* 0x000fe40008800000 */
[----:B------:R-:W-:-:S04]  /*3eb0*/  USEL UR4, UR4, URZ, UP1 ;  /* 0x000000ff04047287 */ /* 0x000fc80008800000 */
[----:B------:R-:W-:Y:S01]  /*3ec0*/  ULEA UR4, UR4, UR5, 0x3 ;  /* 0x0000000504047291 */ /* 0x000fe2000f8e18ff */
[----:B-1----:R-:W-:-:S04]  /*3ed0*/  LOP3.LUT R3, R9, UR6, RZ, 0x3c, !PT ;  /* 0x0000000609037c12 */ /* 0x002fc8000f8e3cff */
[----:B------:R-:W-:Y:S01]  /*3ee0*/  SHF.L.U32 R3, R3, 0x1f, RZ ;  /* 0x0000001f03037819 */ /* 0x000fe200000006ff */
[----:B------:R-:W-:-:S04]  /*3ef0*/  IMAD.U32 R0, RZ, RZ, UR4 ;  /* 0x00000004ff007e24 */ /* 0x000fc8000f8e00ff */
[----:B------:R1:W2:Y:S03]  /*3f00*/  SYNCS.PHASECHK.TRANS64.TRYWAIT P0, [R0+URZ], R3 ;  /* 0x00000003000075a7 */ /* 0x0002a600080011ff */
[----:B--2---:R-:W-:Y:S05]  /*3f10*/  @!P0 NANOSLEEP.SYNCS 0x989680 ;  /* 0x009896800000895d */ /* 0x004fea0003900000 */
[----:B------:R-:W2:Y:S02]  /*3f20*/  @!P0 SYNCS.PHASECHK.TRANS64 P0, [R0+URZ], R3 ;  /* 0x00000003000085a7 */ /* 0x000ea400080010ff */
[----:B--2---:R-:W-:Y:S05]  /*3f30*/  @P0 BRA `(.L_x_77) ;  /* 0x0000000000200947 */ /* 0x004fea0003800000 */
.L_x_78:
[----:B--2---:R2:W4:Y:S02]  /*3f40*/  SYNCS.PHASECHK.TRANS64.TRYWAIT P0, [R0+URZ], R3 ;  /* 0x00000003000075a7 */ /* 0x00452400080011ff */
[----:B----4-:R-:W-:Y:S05]  /*3f50*/  @!P0 NANOSLEEP.SYNCS 0x989680 ;  /* 0x009896800000895d */ /* 0x010fea0003900000 */
[----:B------:R-:W4:Y:S02]  /*3f60*/  @!P0 SYNCS.PHASECHK.TRANS64 P0, [R0+URZ], R3 ;  /* 0x00000003000085a7 */ /* 0x000f2400080010ff */
[----:B----4-:R-:W-:Y:S05]  /*3f70*/  @!P0 BRA `(.L_x_78) ;  /* 0xfffffffc00f08947 */ /* 0x010fea000383ffff */
[----:B------:R-:W-:Y:S05]  /*3f80*/  BRA `(.L_x_77) ;  /* 0x00000000000c7947 */ /* 0x000fea0003800000 */
.L_x_75:
[----:B------:R-:W-:-:S04]  /*3f90*/  UIADD3 UR4, UPT, UPT, UR26, 0xf0, URZ ;  /* 0x000000f01a047890 */ /* 0x000fc8000fffe0ff */
[----:B------:R-:W-:-:S09]  /*3fa0*/  UPRMT UR4, UR48, 0x654, UR4 ;  /* 0x0000065430047896 */ /* 0x000fd20008000004 */
[----:B------:R-:W-:Y:S03]  /*3fb0*/  SYNCS.ARRIVE.TRANS64.RED.A1T0 RZ, [UR4], RZ ;  /* 0x000000ffffff79a7 */ /* 0x000fe60008100404 */
.L_x_77:
[----:B-12---:R-:W-:Y:S01]  /*3fc0*/  SHF.L.U32 R3, RZ, 0x1f, RZ ;  /* 0x0000001fff037819 */ /* 0x006fe200000006ff */
[----:B------:R-:W-:Y:S01]  /*3fd0*/  UIADD3 UR4, UPT, UPT, UR26, 0xf0, URZ ;  /* 0x000000f01a047890 */ /* 0x000fe2000fffe0ff */
[----:B------:R-:W-:Y:S02]  /*3fe0*/  PLOP3.LUT P0, PT, PT, PT, UP0, 0x80, 0x8 ;  /* 0x000000000008781c */ /* 0x000fe40003f0f008 */
[----:B------:R-:W1:Y:S02]  /*3ff0*/  SYNCS.PHASECHK.TRANS64.TRYWAIT P1, [UR26+0xf0], R3 ;  /* 0x0000f003ff0075a7 */ /* 0x000e64000802111a */
[----:B-1----:R-:W-:Y:S09]  /*4000*/  @!P1 BRA `(.L_x_79) ;  /* 0x0000008000049947 */ /* 0x002ff20003800000 */
.L_x_172:
[----:B------:R-:W-:Y:S01]  /*4010*/  @!UP0 UPRMT UR4, UR48, 0x654, UR4 ;  /* 0x0000065430048896 */ /* 0x000fe20008000004 */
[----:B------:R-:W-:Y:S01]  /*4020*/  UMOV UR5, 0xffff ;  /* 0x0000ffff00057882 */ /* 0x000fe20000000000 */
[----:B------:R-:W-:-:S07]  /*4030*/  UMOV UR6, 0x1 ;  /* 0x0000000100067882 */ /* 0x000fce0000000000 */
[----:B------:R-:W-:Y:S01]  /*4040*/  @!P0 SYNCS.ARRIVE.TRANS64.RED.A1T0 RZ, [UR4], RZ ;  /* 0x000000ffffff89a7 */ /* 0x000fe20008100404 */
[----:B------:R-:W-:Y:S01]  /*4050*/  NOP ;  /* 0x0000000000007918 */ /* 0x000fe20000000000 */
[----:B-1----:R-:W1:Y:S01]  /*4060*/  LDS R0, [UR8+0x14] ;  /* 0x00001408ff007984 */ /* 0x002e620008000800 */
[----:B------:R-:W-:-:S04]  /*4070*/  ULOP3.LUT UR4, UR44, 0xffff, URZ, 0xc0, !UPT ;  /* 0x0000ffff2c047892 */ /* 0x000fc8000f8ec0ff */
[----:B------:R-:W-:-:S04]  /*4080*/  USHF.R.U32.HI UR4, URZ, 0x5, UR4 ;  /* 0x00000005ff047899 */ /* 0x000fc80008011604 */
[----:B------:R-:W-:Y:S02]  /*4090*/  USHF.L.U32 UR5, UR5, UR4, URZ ;  /* 0x0000000405057299 */ /* 0x000fe400080006ff */
[----:B------:R-:W-:-:S04]  /*40a0*/  USHF.L.U32 UR4, UR6, UR4, URZ ;  /* 0x0000000406047299 */ /* 0x000fc800080006ff */
[----:B-1----:R-:W-:-:S04]  /*40b0*/  LOP3.LUT R0, R0, UR5, RZ, 0xc0, !PT ;  /* 0x0000000500007c12 */ /* 0x002fc8000f8ec0ff */
[----:B------:R-:W-:-:S13]  /*40c0*/  ISETP.NE.AND P0, PT, R0, UR5, PT ;  /* 0x0000000500007c0c */ /* 0x000fda000bf05270 */
[----:B------:R-:W-:Y:S05]  /*40d0*/  @P0 BRA `(.L_x_80) ;  /* 0x0000000000580947 */ /* 0x000fea0003800000 */
[----:B------:R-:W1:Y:S02]  /*40e0*/  LDS R0, [UR8+0x18] ;  /* 0x00001808ff007984 */ /* 0x000e640008000800 */
[----:B-1----:R-:W-:-:S04]  /*40f0*/  LOP3.LUT R0, R0, UR4, RZ, 0xc0, !PT ;  /* 0x0000000400007c12 */ /* 0x002fc8000f8ec0ff */
[----:B------:R-:W-:-:S13]  /*4100*/  ISETP.NE.AND P0, PT, R0, UR4, PT ;  /* 0x0000000400007c0c */ /* 0x000fda000bf05270 */
[----:B------:R-:W-:Y:S05]  /*4110*/  @P0 BRA `(.L_x_81) ;  /* 0x00000000003c0947 */ /* 0x000fea0003800000 */
[----:B------:R-:W1:Y:S01]  /*4120*/  S2R R2, SR_LANEID ;  /* 0x0000000000027919 */ /* 0x000e620000000000 */
[----:B------:R-:W-:Y:S01]  /*4130*/  ULOP3.LUT UR5, URZ, UR5, URZ, 0x33, !UPT ;  /* 0x00000005ff057292 */ /* 0x000fe2000f8e33ff */
[----:B------:R-:W-:Y:S01]  /*4140*/  LOP3.LUT R4, RZ, UR4, RZ, 0x33, !PT ;  /* 0x00000004ff047c12 */ /* 0x000fe2000f8e33ff */
[----:B------:R-:W-:Y:S02]  /*4150*/  VOTEU.ANY UR4, UPT, PT ;  /* 0x0000000000047886 */ /* 0x000fe400038e0100 */
[----:B------:R-:W-:Y:S01]  /*4160*/  UFLO.U32 UR4, UR4 ;  /* 0x00000004000472bd */ /* 0x000fe200080e0000 */
[----:B------:R-:W2:Y:S01]  /*4170*/  REDUX UR6, R4 ;  /* 0x00000000040673c4 */ /* 0x000ea20000000000 */
[----:B------:R-:W-:-:S06]  /*4180*/  IMAD.U32 R0, RZ, RZ, UR5 ;  /* 0x00000005ff007e24 */ /* 0x000fcc000f8e00ff */
[----:B------:R4:W-:Y:S01]  /*4190*/  UTCATOMSWS.AND URZ, UR5 ;  /* 0x0000000500ff79e3 */ /* 0x0009e20008000000 */
[----:B------:R-:W3:Y:S01]  /*41a0*/  REDUX UR7, R0 ;  /* 0x00000000000773c4 */ /* 0x000ee20000000000 */
[----:B-1----:R-:W-:Y:S01]  /*41b0*/  ISETP.EQ.U32.AND P0, PT, R2, UR4, PT ;  /* 0x0000000402007c0c */ /* 0x002fe2000bf02070 */
[----:B--2---:R-:W-:Y:S01]  /*41c0*/  IMAD.U32 R2, RZ, RZ, UR6 ;  /* 0x00000006ff027e24 */ /* 0x004fe2000f8e00ff */
[----:B---3--:R-:W-:-:S11]  /*41d0*/  MOV R3, UR7 ;  /* 0x0000000700037c02 */ /* 0x008fd60008000f00 */
[----:B------:R4:W-:Y:S04]  /*41e0*/  @P0 ATOMS.AND RZ, [UR8+0x14], R3 ;  /* 0x00001403ffff098c */ /* 0x0009e8000a800008 */
[----:B------:R4:W-:Y:S01]  /*41f0*/  @P0 ATOMS.AND RZ, [UR8+0x18], R2 ;  /* 0x00001802ffff098c */ /* 0x0009e2000a800008 */
[----:B------:R-:W-:Y:S05]  /*4200*/  BRA `(.L_x_82) ;  /* 0x0000000000147947 */ /* 0x000fea0003800000 */
.L_x_81:
[----:B------:R-:W-:Y:S02]  /*4210*/  MOV R2, 0x4230 ;  /* 0x0000423000027802 */ /* 0x000fe40000000f00 */
[----:B---3-5:R-:W-:Y:S05]  /*4220*/  CALL.REL.NOINC `($__internal_0_$__cuda_sm10x_tcgen05_guardrail_trap_col_being_dealloced_not_returned_by_alloc) ;  /* 0x0000008000e47944 */ /* 0x028fea0003c00000 */
[----:B------:R-:W-:Y:S05]  /*4230*/  BRA `(.L_x_82) ;  /* 0x0000000000087947 */ /* 0x000fea0003800000 */
.L_x_80:
[----:B------:R-:W-:Y:S02]  /*4240*/  MOV R2, 0x4260 ;  /* 0x0000426000027802 */ /* 0x000fe40000000f00 */
[----:B---3-5:R-:W-:Y:S05]  /*4250*/  CALL.REL.NOINC `($__internal_2_$__cuda_sm10x_tcgen05_guardrail_trap_unallocated_columns_being_dealloced) ;  /* 0x0000008000f07944 */ /* 0x028fea0003c00000 */
.L_x_82:
[----:B------:R-:W-:Y:S01]  /*4260*/  NOP ;  /* 0x0000000000007918 */ /* 0x000fe20000000000 */
[----:B----4-:R-:W-:Y:S05]  /*4270*/  EXIT ;  /* 0x000000000000794d */ /* 0x010fea0003800000 */
.L_x_55:
[----:B------:R-:W-:-:S09]  /*4280*/  UISETP.NE.OR UP0, UPT, UR17, 0x3, !UP3 ;  /* 0x000000031100788c */ /* 0x000fd2000df05670 */
[----:B------:R-:W-:Y:S05]  /*4290*/  BRA.U UP0, `(.L_x_83) ;  /* 0x0000001100547547 */ /* 0x000fea000b800000 */
[----:B------:R-:W1:Y:S01]  /*42a0*/  LDCU UR31, c[0x0][0x370] ;  /* 0x00006e00ff1f77ac */ /* 0x000e620008000800 */
[----:B------:R-:W2:Y:S01]  /*42b0*/  LDC.64 R16, c[0x0][0x348] ;  /* 0x0000d200ff107b82 */ /* 0x000ea20000000a00 */
[----:B------:R-:W-:Y:S02]  /*42c0*/  HFMA2 R13, -RZ, RZ, 0, 0 ;  /* 0x00000000ff0d7431 */ /* 0x000fe400000001ff */
[----:B------:R-:W-:Y:S01]  /*42d0*/  IMAD.MOV.U32 R15, RZ, RZ, 0x1 ;  /* 0x00000001ff0f7424 */ /* 0x000fe200078e00ff */
[----:B------:R-:W1:Y:S01]  /*42e0*/  LDCU.128 UR48, c[0x0][0xb10] ;  /* 0x00016200ff3077ac */ /* 0x000e620008000c00 */
[----:B------:R-:W-:Y:S01]  /*42f0*/  IMAD.MOV.U32 R14, RZ, RZ, RZ ;  /* 0x000000ffff0e7224 */ /* 0x000fe200078e00ff */
[----:B------:R-:W-:Y:S01]  /*4300*/  MOV R7, 0x4000 ;  /* 0x0000400000077802 */ /* 0x000fe20000000f00 */
[----:B------:R-:W3:Y:S01]  /*4310*/  LDCU UR30, c[0x0][0x374] ;  /* 0x00006e80ff1e77ac */ /* 0x000ee20008000800 */
[----:B------:R-:W4:Y:S01]  /*4320*/  LDC.64 R2, c[0x0][0x888] ;  /* 0x00022200ff027b82 */ /* 0x000f220000000a00 */
[----:B------:R-:W3:Y:S01]  /*4330*/  LDCU UR15, c[0x0][0xb0c] ;  /* 0x00016180ff0f77ac */ /* 0x000ee20008000800 */
[----:B------:R-:W2:Y:S06]  /*4340*/  LDCU UR40, c[0x0][0xb20] ;  /* 0x00016400ff2877ac */ /* 0x000eac0008000800 */
[----:B------:R-:W4:Y:S01]  /*4350*/  LDC.64 R4, c[0x0][0x890] ;  /* 0x00022400ff047b82 */ /* 0x000f220000000a00 */
[----:B------:R-:W2:Y:S01]  /*4360*/  LDCU UR4, c[0x0][0xb30] ;  /* 0x00016600ff0477ac */ /* 0x000ea20008000800 */
[----:B------:R-:W-:Y:S01]  /*4370*/  UMOV UR21, 0x400 ;  /* 0x0000040000157882 */ /* 0x000fe20000000000 */
[----:B-1----:R-:W-:-:S02]  /*4380*/  UIMAD.WIDE.U32 UR6, UR31, UR48, URZ ;  /* 0x000000301f0672a5 */ /* 0x002fc4000f8e00ff */
[----:B---3--:R-:W-:Y:S02]  /*4390*/  UIMAD.WIDE.U32 UR8, UR30, UR51, URZ ;  /* 0x000000331e0872a5 */ /* 0x008fe4000f8e00ff */
[----:B------:R-:W-:Y:S02]  /*43a0*/  ULEA UR21, UR47, UR21, 0x18 ;  /* 0x000000152f157291 */ /* 0x000fe4000f8ec0ff */
[----:B------:R-:W-:Y:S02]  /*43b0*/  UPLOP3.LUT UP3, UPT, UPT, UPT, UPT, 0x40, 0x4 ;  /* 0x000000000004789c */ /* 0x000fe40003f6e870 */
[----:B------:R-:W-:Y:S01]  /*43c0*/  UIADD3 UR37, UPT, UPT, UR21, 0x58, URZ ;  /* 0x0000005815257890 */ /* 0x000fe2000fffe0ff */
[----:B------:R-:W-:Y:S01]  /*43d0*/  UMOV UR6, UR7 ;  /* 0x0000000700067c82 */ /* 0x000fe20008000000 */
[----:B------:R-:W-:Y:S01]  /*43e0*/  UMOV UR38, UR9 ;  /* 0x0000000900267c82 */ /* 0x000fe20008000000 */
[----:B------:R-:W-:Y:S02]  /*43f0*/  UISETP.GE.AND UP0, UPT, UR42, 0x1, UPT ;  /* 0x000000012a00788c */ /* 0x000fe4000bf06270 */
[----:B------:R-:W-:Y:S01]  /*4400*/  UISETP.NE.AND UP4, UPT, UR42, 0x1, UPT ;  /* 0x000000012a00788c */ /* 0x000fe2000bf85270 */
[----:B------:R-:W1:Y:S01]  /*4410*/  LDCU.64 UR22, c[0x0][0xb28] ;  /* 0x00016500ff1677ac */ /* 0x000e620008000a00 */
[----:B------:R-:W-:-:S02]  /*4420*/  UISETP.NE.AND UP6, UPT, UR15, 0x1, UPT ;  /* 0x000000010f00788c */ /* 0x000fc4000bfc5270 */
[----:B------:R-:W-:Y:S02]  /*4430*/  UISETP.NE.AND UP5, UPT, UR50, 0x1, UPT ;  /* 0x000000013200788c */ /* 0x000fe4000bfa5270 */
[----:B------:R-:W-:Y:S02]  /*4440*/  UIADD3 UR33, UPT, UPT, UR21, 0x40, URZ ;  /* 0x0000004015217890 */ /* 0x000fe4000fffe0ff */
[----:B------:R-:W-:Y:S02]  /*4450*/  UIADD3 UR25, UPT, UPT, UR21, 0x48, URZ ;  /* 0x0000004815197890 */ /* 0x000fe4000fffe0ff */
[----:B------:R-:W-:Y:S02]  /*4460*/  UIADD3 UR17, UPT, UPT, UR21, 0x50, URZ ;  /* 0x0000005015117890 */ /* 0x000fe4000fffe0ff */
[----:B------:R-:W-:Y:S02]  /*4470*/  UPRMT UR37, UR47, 0x654, UR37 ;  /* 0x000006542f257896 */ /* 0x000fe40008000025 */
[----:B------:R-:W-:-:S02]  /*4480*/  USHF.R.U32.HI UR39, URZ, UR49, UR6 ;  /* 0x00000031ff277299 */ /* 0x000fc40008011606 */
[----:B--2---:R-:W-:Y:S02]  /*4490*/  USHF.R.U32.HI UR38, URZ, UR40, UR38 ;  /* 0x00000028ff267299 */ /* 0x004fe40008011626 */
[----:B------:R-:W-:-:S11]  /*44a0*/  UISETP.NE.AND UP2, UPT, UR4, 0x1, UPT ;  /* 0x000000010400788c */ /* 0x000fd6000bf45270 */
.L_x_94:
[C---:B------:R-:W-:Y:S02]  /*44b0*/  LEA R12, R14.reuse, UR21, 0x3 ;  /* 0x000000150e0c7c11 */ /* 0x040fe4000f8e18ff */
[----:B------:R-:W-:Y:S02]  /*44c0*/  SHF.L.U32 R9, R13, 0x1f, RZ ;  /* 0x0000001f0d097819 */ /* 0x000fe400000006ff */
[----:B------:R-:W-:Y:S02]  /*44d0*/  LEA R10, R14, UR21, 0x4 ;  /* 0x000000150e0a7c11 */ /* 0x000fe4000f8e20ff */
[----:B--2---:R-:W2:Y:S02]  /*44e0*/  SYNCS.PHASECHK.TRANS64.TRYWAIT P0, [R12+URZ+0x90], R9 ;  /* 0x000090090c0075a7 */ /* 0x004ea400080011ff */
[----:B--2---:R-:W-:Y:S05]  /*44f0*/  @!P0 BRA `(.L_x_84) ;  /* 0x0000007800e08947 */ /* 0x004fea0003800000 */
.L_x_173:
[----:B--2---:R-:W2:Y:S01]  /*4500*/  LDS.128 R8, [R10+0x100] ;  /* 0x000100000a087984 */ /* 0x004ea20000000c00 */
[----:B------:R-:W-:Y:S01]  /*4510*/  UISETP.GE.AND UP0, UPT, UR42, 0x1, UPT ;  /* 0x000000012a00788c */ /* 0x000fe2000bf06270 */
[----:B------:R-:W-:Y:S01]  /*4520*/  @!PT LDS RZ, [RZ] ;  /* 0x00000000fffff984 */ /* 0x000fe20000000800 */
[----:B------:R-:W-:Y:S01]  /*4530*/  @!PT LDS RZ, [RZ] ;  /* 0x00000000fffff984 */ /* 0x000fe20000000800 */
[----:B------:R-:W-:Y:S01]  /*4540*/  @!PT LDS RZ, [RZ] ;  /* 0x00000000fffff984 */ /* 0x000fe20000000800 */
[----:B------:R-:W-:Y:S01]  /*4550*/  @!PT LDS RZ, [RZ] ;  /* 0x00000000fffff984 */ /* 0x000fe20000000800 */
[----:B------:R3:W-:Y:S06]  /*4560*/  MEMBAR.ALL.CTA ;  /* 0x0000000000007992 */ /* 0x0007ec0000008000 */
[----:B---3--:R-:W3:Y:S01]  /*4570*/  FENCE.VIEW.ASYNC.S ;  /* 0x00000000000073c6 */ /* 0x008ee20000000000 */
[----:B--2---:R-:W-:Y:S11]  /*4580*/  LOP3.LUT P0, RZ, R10, 0x1, RZ, 0xc0, !PT ;  /* 0x000000010aff7812 */ /* 0x004ff6000780c0ff */
[----:B------:R-:W-:Y:S02]  /*4590*/  @!UPT UIADD3 URZ, UPT, UPT, URZ, URZ, URZ ;  /* 0x000000fffffff290 */ /* 0x000fe4000fffe0ff */
[----:B---3--:R-:W-:Y:S01]  /*45a0*/  VOTEU.ANY UP1, P0 ;  /* 0x0000000000ff7886 */ /* 0x008fe20000020100 */
[----:B------:R-:W-:Y:S11]  /*45b0*/  PLOP3.LUT P0, PT, PT, PT, UP1, 0x80, 0x8 ;  /* 0x000000000008781c */ /* 0x000ff60003f0f018 */
[----:B------:R-:W-:Y:S02]  /*45c0*/  @!UPT UIADD3 URZ, UPT, UPT, URZ, URZ, URZ ;  /* 0x000000fffffff290 */ /* 0x000fe4000fffe0ff */
[----:B------:R-:W-:Y:S02]  /*45d0*/  @P0 SHF.R.U32.HI R0, RZ, 0x10, R9 ;  /* 0x00000010ff000819 */ /* 0x000fe40000011609 */
[----:B------:R-:W-:Y:S02]  /*45e0*/  @P0 MOV R6, R8 ;  /* 0x0000000800060202 */ /* 0x000fe40000000f00 */
[----:B------:R-:W-:Y:S01]  /*45f0*/  @P0 R2UR UR4, R0 ;  /* 0x00000000000402ca */ /* 0x000fe200000e0000 */
[----:B------:R-:W-:Y:S01]  /*4600*/  VIADD R0, R12, 0xa0 ;  /* 0x000000a00c007836 */ /* 0x000fe20000000000 */
[----:B------:R-:W-:Y:S02]  /*4610*/  @P0 LOP3.LUT R8, R9, 0xffff, RZ, 0xc0, !PT ;  /* 0x0000ffff09080812 */ /* 0x000fe400078ec0ff */
[----:B------:R-:W-:Y:S02]  /*4620*/  @P0 R2UR UR6, R6 ;  /* 0x00000000060602ca */ /* 0x000fe400000e0000 */
[----:B------:R-:W-:Y:S02]  /*4630*/  PRMT R0, RZ, 0x654, R0 ;  /* 0x00000654ff007816 */ /* 0x000fe40000000000 */
[----:B------:R-:W-:Y:S02]  /*4640*/  @P0 R2UR UR5, R8 ;  /* 0x00000000080502ca */ /* 0x000fe400000e0000 */
[----:B------:R2:W-:Y:S03]  /*4650*/  SYNCS.ARRIVE.TRANS64.RED.A1T0 RZ, [R0+URZ], RZ ;  /* 0x000000ff00ff79a7 */ /* 0x0005e600081004ff */
[----:B------:R-:W-:Y:S04]  /*4660*/  @UP1 UMOV UR29, UR4 ;  /* 0x00000004001d1c82 */ /* 0x000fe80008000000 */
[----:B------:R-:W-:Y:S04]  /*4670*/  @UP1 UMOV UR14, UR6 ;  /* 0x00000006000e1c82 */ /* 0x000fe80008000000 */
[----:B------:R-:W-:Y:S01]  /*4680*/  @UP1 UMOV UR13, UR5 ;  /* 0x00000005000d1c82 */ /* 0x000fe20008000000 */
[----:B------:R-:W-:Y:S05]  /*4690*/  BRA.U !UP0, `(.L_x_85) ;  /* 0x0000000108a47547 */ /* 0x000fea000b800000 */
[----:B------:R-:W-:Y:S02]  /*46a0*/  UIMAD.WIDE.U32 UR18, UR13, UR51, URZ ;  /* 0x000000330d1272a5 */ /* 0x000fe4000f8e00ff */
[----:B------:R-:W-:Y:S02]  /*46b0*/  UIMAD.WIDE.U32 UR26, UR14, UR48, URZ ;  /* 0x000000300e1a72a5 */ /* 0x000fe4000f8e00ff */
[----:B------:R-:W-:Y:S02]  /*46c0*/  USEL UR4, UR30, UR38, !UP5 ;  /* 0x000000261e047287 */ /* 0x000fe4000e800000 */
[----:B------:R-:W-:Y:S02]  /*46d0*/  USEL UR7, UR31, UR39, !UP6 ;  /* 0x000000271f077287 */ /* 0x000fe4000f000000 */
[----:B-1----:R-:W-:Y:S02]  /*46e0*/  UIMAD.WIDE.U32 UR8, UR4, UR22, URZ ;  /* 0x00000016040872a5 */ /* 0x002fe4000f8e00ff */
[----:B------:R-:W-:Y:S01]  /*46f0*/  UIMAD.WIDE.U32 UR10, UR7, UR22, URZ ;  /* 0x00000016070a72a5 */ /* 0x000fe2000f8e00ff */
[----:B------:R-:W-:Y:S02]  /*4700*/  UMOV UR5, UR19 ;  /* 0x0000001300057c82 */ /* 0x000fe40008000000 */
[----:B------:R-:W-:Y:S03]  /*4710*/  USHF.R.U32.HI UR6, URZ, UR40, UR5 ;  /* 0x00000028ff067299 */ /* 0x000fe60008011605 */
[----:B------:R-:W-:Y:S01]  /*4720*/  UMOV UR5, UR27 ;  /* 0x0000001b00057c82 */ /* 0x000fe20008000000 */
[----:B------:R-:W-:Y:S02]  /*4730*/  USEL UR6, UR13, UR6, !UP5 ;  /* 0x000000060d067287 */ /* 0x000fe4000e800000 */
[----:B------:R-:W-:Y:S03]  /*4740*/  USHF.R.U32.HI UR12, URZ, UR49, UR5 ;  /* 0x00000031ff0c7299 */ /* 0x000fe60008011605 */
[----:B------:R-:W-:Y:S02]  /*4750*/  UMOV UR5, UR9 ;  /* 0x0000000900057c82 */ /* 0x000fe40008000000 */
[----:B------:R-:W-:Y:S03]  /*4760*/  @UP4 USHF.R.U32.HI UR4, URZ, UR23, UR5 ;  /* 0x00000017ff044299 */ /* 0x000fe60008011605 */
[----:B------:R-:W-:Y:S01]  /*4770*/  UMOV UR5, UR11 ;  /* 0x0000000b00057c82 */ /* 0x000fe20008000000 */
[----:B------:R-:W-:Y:S02]  /*4780*/  UIMAD UR4, UR42, UR4, URZ ;  /* 0x000000042a0472a4 */ /* 0x000fe4000f8e02ff */
[----:B------:R-:W-:Y:S02]  /*4790*/  @UP4 USHF.R.U32.HI UR7, URZ, UR23, UR5 ;  /* 0x00000017ff074299 */ /* 0x000fe40008011605 */
[----:B------:R-:W-:Y:S02]  /*47a0*/  UIMAD.WIDE.U32 UR10, UR6, UR22, URZ ;  /* 0x00000016060a72a5 */ /* 0x000fe4000f8e00ff */
[----:B------:R-:W-:Y:S02]  /*47b0*/  USEL UR5, UR14, UR12, !UP6 ;  /* 0x0000000c0e057287 */ /* 0x000fe4000f000000 */
[----:B------:R-:W-:Y:S02]  /*47c0*/  UIMAD UR8, UR42, UR7, URZ ;  /* 0x000000072a0872a4 */ /* 0x000fe4000f8e02ff */
[----:B------:R-:W-:Y:S03]  /*47d0*/  UISETP.GE.AND UP0, UPT, UR6, UR4, UPT ;  /* 0x000000040600728c */ /* 0x000fe6000bf06270 */
[----:B------:R-:W-:Y:S01]  /*47e0*/  UMOV UR4, UR11 ;  /* 0x0000000b00047c82 */ /* 0x000fe20008000000 */
[----:B------:R-:W-:Y:S02]  /*47f0*/  UISETP.GE.OR UP0, UPT, UR5, UR8, UP0 ;  /* 0x000000080500728c */ /* 0x000fe40008706670 */
[----:B------:R-:W-:Y:S02]  /*4800*/  USHF.R.U32.HI UR4, URZ, UR23, UR4 ;  /* 0x00000017ff047299 */ /* 0x000fe40008011604 */
[----:B------:R-:W-:Y:S02]  /*4810*/  UIMAD.WIDE.U32 UR8, UR5, UR22, URZ ;  /* 0x00000016050872a5 */ /* 0x000fe4000f8e00ff */
[----:B------:R-:W-:Y:S04]  /*4820*/  USEL UR10, UR6, UR4, !UP4 ;  /* 0x00000004060a7287 */ /* 0x000fe8000e000000 */
[----:B------:R-:W-:Y:S01]  /*4830*/  UIADD3 UR11, UPT, UPT, -UR10, URZ, URZ ;  /* 0x000000ff0a0b7290 */ /* 0x000fe2000fffe1ff */
[----:B------:R-:W-:Y:S02]  /*4840*/  @!UP0 UMOV UR4, UR9 ;  /* 0x0000000900048c82 */ /* 0x000fe40008000000 */
[----:B------:R-:W-:Y:S02]  /*4850*/  @!UP0 USHF.R.U32.HI UR4, URZ, UR23, UR4 ;  /* 0x00000017ff048299 */ /* 0x000fe40008011604 */
[----:B------:R-:W-:Y:S02]  /*4860*/  UIMAD UR8, UR42, UR11, UR6 ;  /* 0x0000000b2a0872a4 */ /* 0x000fe4000f8e0206 */
[----:B------:R-:W-:Y:S04]  /*4870*/  @!UP0 USEL UR4, UR5, UR4, !UP4 ;  /* 0x0000000405048287 */ /* 0x000fe8000e000000 */
[----:B------:R-:W-:Y:S02]  /*4880*/  @!UP0 UIMAD UR8, UR7, UR8, UR4 ;  /* 0x00000008070882a4 */ /* 0x000fe4000f8e0204 */
[----:B------:R-:W-:Y:S02]  /*4890*/  @!UP0 UIADD3 UR9, UPT, UPT, UR10, -UR4, URZ ;  /* 0x800000040a098290 */ /* 0x000fe4000fffe0ff */
[----:B------:R-:W-:Y:S02]  /*48a0*/  UIADD3 UR4, UPT, UPT, -UR5, URZ, URZ ;  /* 0x000000ff05047290 */ /* 0x000fe4000fffe1ff */
[----:B------:R-:W-:Y:S02]  /*48b0*/  UIADD3 UR7, UPT, UPT, -UR6, URZ, URZ ;  /* 0x000000ff06077290 */ /* 0x000fe4000fffe1ff */
[----:B------:R-:W-:Y:S02]  /*48c0*/  @!UP0 UIMAD UR6, UR9, UR42, UR5 ;  /* 0x0000002a090682a4 */ /* 0x000fe4000f8e0205 */
[----:B------:R-:W-:Y:S02]  /*48d0*/  UIMAD UR14, UR15, UR4, UR14 ;  /* 0x000000040f0e72a4 */ /* 0x000fe4000f8e020e */
[----:B------:R-:W-:Y:S01]  /*48e0*/  UIMAD UR13, UR50, UR7, UR13 ;  /* 0x00000007320d72a4 */ /* 0x000fe2000f8e020d */
[----:B------:R-:W-:Y:S02]  /*48f0*/  @!UP0 UMOV UR5, UR8 ;  /* 0x0000000800058c82 */ /* 0x000fe40008000000 */
[----:B------:R-:W-:Y:S02]  /*4900*/  UIMAD UR14, UR5, UR15, UR14 ;  /* 0x0000000f050e72a4 */ /* 0x000fe4000f8e020e */
[----:B------:R-:W-:Y:S11]  /*4910*/  UIMAD UR13, UR6, UR50, UR13 ;  /* 0x00000032060d72a4 */ /* 0x000ff6000f8e020d */
[----:B------:R-:W-:Y:S01]  /*4920*/  @!UPT UIADD3 URZ, UPT, UPT, URZ, URZ, URZ ;  /* 0x000000fffffff290 */ /* 0x000fe2000fffe0ff */
.L_x_85:
[----:B------:R-:W3:Y:S01]  /*4930*/  @!UP2 LDCU.128 UR8, c[0x0][0xb10] ;  /* 0x00016200ff08a7ac */ /* 0x000ee20008000c00 */
[C---:B----4-:R-:W-:Y:S02]  /*4940*/  ISETP.NE.U32.AND P1, PT, R4.reuse, RZ, PT ;  /* 0x000000ff0400720c */ /* 0x050fe40003f25070 */
[----:B------:R-:W-:Y:S02]  /*4950*/  ISETP.NE.U32.AND P0, PT, R4, RZ, PT ;  /* 0x000000ff0400720c */ /* 0x000fe40003f05070 */
[C---:B------:R-:W-:Y:S02]  /*4960*/  ISETP.NE.AND.EX P1, PT, R5.reuse, RZ, PT, P1 ;  /* 0x000000ff0500720c */ /* 0x040fe40003f25310 */
[----:B------:R-:W-:Y:S01]  /*4970*/  ISETP.NE.AND.EX P0, PT, R5, RZ, PT, P0 ;  /* 0x000000ff0500720c */ /* 0x000fe20003f05300 */
[----:B------:R-:W4:Y:S01]  /*4980*/  @!UP2 LDCU UR5, c[0x0][0xb0c] ;  /* 0x00016180ff05a7ac */ /* 0x000f220008000800 */
[----:B------:R-:W-:Y:S01]  /*4990*/  SHF.L.U32 R9, R15, 0x1f, RZ ;  /* 0x0000001f0f097819 */ /* 0x000fe200000006ff */
[----:B------:R-:W-:Y:S02]  /*49a0*/  USHF.L.U32 UR35, UR16, 0x7, URZ ;  /* 0x0000000710237899 */ /* 0x000fe400080006ff */
[----:B------:R-:W-:Y:S02]  /*49b0*/  USHF.L.U32 UR34, UR20, 0x8, URZ ;  /* 0x0000000814227899 */ /* 0x000fe400080006ff */
[----:B---3--:R-:W-:Y:S07]  /*49c0*/  UIMAD.WIDE.U32 UR6, UR14, UR8, URZ ;  /* 0x000000080e0672a5 */ /* 0x008fee000f8e00ff */
[----:B------:R-:W-:Y:S01]  /*49d0*/  @!UP2 UMOV UR4, UR7 ;  /* 0x000000070004ac82 */ /* 0x000fe20008000000 */
[----:B----4-:R-:W-:Y:S02]  /*49e0*/  @!UP2 UISETP.NE.AND UP0, UPT, UR5, 0x1, UPT ;  /* 0x000000010500a88c */ /* 0x010fe4000bf05270 */
[----:B------:R-:W-:Y:S02]  /*49f0*/  @!UP2 USHF.R.U32.HI UR4, URZ, UR9, UR4 ;  /* 0x00000009ff04a299 */ /* 0x000fe40008011604 */
[----:B------:R-:W-:Y:S02]  /*4a00*/  UIMAD.WIDE.U32 UR6, UR13, UR11, URZ ;  /* 0x0000000b0d0672a5 */ /* 0x000fe4000f8e00ff */
[----:B------:R-:W-:Y:S02]  /*4a10*/  @!UP2 USEL UR8, UR14, UR4, !UP0 ;  /* 0x000000040e08a287 */ /* 0x000fe4000c000000 */
[----:B------:R-:W-:Y:S03]  /*4a20*/  @!UP2 UISETP.NE.AND UP0, UPT, UR10, 0x1, UPT ;  /* 0x000000010a00a88c */ /* 0x000fe6000bf05270 */
[----:B------:R-:W-:Y:S02]  /*4a30*/  @!UP2 UMOV UR6, UR7 ;  /* 0x000000070006ac82 */ /* 0x000fe40008000000 */
[----:B------:R-:W3:Y:S02]  /*4a40*/  @!UP2 LDCU UR4, c[0x0][0xb20] ;  /* 0x00016400ff04a7ac */ /* 0x000ee40008000800 */
[----:B---3--:R-:W-:Y:S04]  /*4a50*/  @!UP2 USHF.R.U32.HI UR6, URZ, UR4, UR6 ;  /* 0x00000004ff06a299 */ /* 0x008fe80008011606 */
[----:B------:R-:W-:Y:S04]  /*4a60*/  @!UP2 USEL UR6, UR13, UR6, !UP0 ;  /* 0x000000060d06a287 */ /* 0x000fe8000c000000 */
[----:B------:R-:W-:Y:S02]  /*4a70*/  @!UP2 UIADD3 UR4, UPT, UPT, -UR8, UR6, URZ ;  /* 0x000000060804a290 */ /* 0x000fe4000fffe1ff */
[----:B------:R-:W-:Y:S02]  /*4a80*/  @!UP2 UIADD3 UR6, UPT, UPT, UR8, -UR6, URZ ;  /* 0x800000060806a290 */ /* 0x000fe4000fffe0ff */
[----:B------:R-:W-:Y:S02]  /*4a90*/  @!UP2 UIMAD UR14, UR4, UR5, UR14 ;  /* 0x00000005040ea2a4 */ /* 0x000fe4000f8e020e */
[----:B------:R-:W-:Y:S01]  /*4aa0*/  @!UP2 UIMAD UR13, UR6, UR10, UR13 ;  /* 0x0000000a060da2a4 */ /* 0x000fe2000f8e020d */
[----:B------:R-:W-:Y:S11]  /*4ab0*/  BRA.U UP3, `(.L_x_86) ;  /* 0x0000000103107547 */ /* 0x000ff6000b800000 */
[----:B--2---:R-:W-:Y:S04]  /*4ac0*/  MOV R0, UR41 ;  /* 0x0000002900007c02 */ /* 0x004fe80008000f00 */
[----:B------:R-:W-:Y:S04]  /*4ad0*/  SHF.L.U32 R11, R0, 0x1f, RZ ;  /* 0x0000001f000b7819 */ /* 0x000fe800000006ff */
[----:B------:R-:W2:Y:S02]  /*4ae0*/  SYNCS.PHASECHK.TRANS64.TRYWAIT P2, [UR21+0x88], R11 ;  /* 0x0000880bff0075a7 */ /* 0x000ea40008041115 */
[----:B--2---:R-:W-:Y:S05]  /*4af0*/  @!P2 BRA `(.L_x_87) ;  /* 0x000000740074a947 */ /* 0x004fea0003800000 */
.L_x_86:
[----:B------:R-:W-:Y:S05]  /*4b00*/  @!P1 BRA `(.L_x_88) ;  /* 0x0000000000309947 */ /* 0x000fea0003800000 */
[----:B------:R-:W-:Y:S01]  /*4b10*/  ISETP.NE.U32.AND P1, PT, R2, RZ, PT ;  /* 0x000000ff0200720c */ /* 0x000fe20003f25070 */
[----:B------:R-:W3:Y:S01]  /*4b20*/  LDCU.64 UR4, c[0x0][0x358] ;  /* 0x00006b00ff0477ac */ /* 0x000ee20008000a00 */
[----:B------:R-:W-:Y:S02]  /*4b30*/  IMAD.MOV.U32 R146, RZ, RZ, 0x1 ;  /* 0x00000001ff927424 */ /* 0x000fe400078e00ff */
[----:B------:R-:W-:Y:S11]  /*4b40*/  ISETP.NE.AND.EX P1, PT, R3, RZ, PT, P1 ;  /* 0x000000ff0300720c */ /* 0x000ff60003f25310 */
[----:B------:R-:W-:Y:S02]  /*4b50*/  @!UPT UIADD3 URZ, UPT, UPT, URZ, URZ, URZ ;  /* 0x000000fffffff290 */ /* 0x000fe4000fffe0ff */
[----:B--2---:R-:W2:Y:S01]  /*4b60*/  @P1 LDC.64 R10, c[0x0][0x888] ;  /* 0x00022200ff0a1b82 */ /* 0x004ea20000000a00 */
[----:B------:R-:W-:Y:S04]  /*4b70*/  @P1 IMAD R0, R4, UR36, RZ ;  /* 0x0000002404001c24 */ /* 0x000fe8000f8e02ff */
[----:B--2---:R-:W-:Y:S04]  /*4b80*/  @P1 IMAD.WIDE R10, R0, 0x4, R10 ;  /* 0x00000004000a1825 */ /* 0x004fe800078e020a */
[----:B------:R-:W-:Y:S01]  /*4b90*/  HFMA2 R0, -RZ, RZ, 0, 5.9604644775390625e-08 ;  /* 0x00000001ff007431 */ /* 0x000fe200000001ff */
[----:B---3-5:R3:W5:Y:S04]  /*4ba0*/  @P1 LDG.E R73, desc[UR4][R10.64] ;  /* 0x000000040a491981 */ /* 0x028768000c1e1900 */
[----:B------:R-:W-:Y:S01]  /*4bb0*/  @!P1 PRMT R146, R0, 0x7610, R146 ;  /* 0x0000761000929816 */ /* 0x000fe20000000092 */
[----:B---3--:R-:W4:Y:S06]  /*4bc0*/  @!P1 LDC R73, c[0x0][0x880] ;  /* 0x00022000ff499b82 */ /* 0x008f2c0000000800 */
.L_x_88:
[----:B----45:R-:W-:Y:S01]  /*4bd0*/  @!P0 FSETP.EQ.AND P1, PT, R73, RZ, PT ;  /* 0x000000ff4900820b */ /* 0x030fe20003f22000 */
[----:B------:R-:W-:Y:S01]  /*4be0*/  @!UPT UIADD3 URZ, UPT, UPT, URZ, URZ, URZ ;  /* 0x000000fffffff290 */ /* 0x000fe2000fffe0ff */
[----:B------:R-:W-:Y:S11]  /*4bf0*/  @!P0 BRA `(.L_x_89) ;  /* 0x0000000000188947 */ /* 0x000ff60003800000 */
[----:B------:R-:W-:Y:S02]  /*4c00*/  LOP3.LUT P0, RZ, R146, 0xff, RZ, 0xc0, !PT ;  /* 0x000000ff92ff7812 */ /* 0x000fe4000780c0ff */
[----:B------:R-:W-:Y:S04]  /*4c10*/  ISETP.NE.U32.AND P1, PT, R2, RZ, PT ;  /* 0x000000ff0200720c */ /* 0x000fe80003f25070 */
[----:B------:R-:W-:Y:S04]  /*4c20*/  ISETP.NE.AND.EX P1, PT, R3, RZ, PT, P1 ;  /* 0x000000ff0300720c */ /* 0x000fe80003f25310 */
[----:B------:R-:W-:Y:S03]  /*4c30*/  PLOP3.LUT P1, PT, P1, PT, PT, 0x8, 0x80 ;  /* 0x000000000080781c */ /* 0x000fe60000f2e170 */
[----:B------:R-:W-:Y:S11]  /*4c40*/  @P0 FSETP.EQ.AND P1, PT, R73, RZ, PT ;  /* 0x000000ff4900020b */ /* 0x000ff60003f22000 */
[----:B------:R-:W-:Y:S02]  /*4c50*/  @!UPT UIADD3 URZ, UPT, UPT, URZ, URZ, URZ ;  /* 0x000000fffffff290 */ /* 0x000fe4000fffe0ff */
.L_x_89:
[----:B------:R-:W3:Y:S01]  /*4c60*/  SYNCS.PHASECHK.TRANS64.TRYWAIT P2, [UR21+0x60], R9 ;  /* 0x00006009ff0075a7 */ /* 0x000ee20008041115 */
[----:B------:R-:W-:Y:S04]  /*4c70*/  ELECT P0, URZ, PT ;  /* 0x0000000000ff782f */ /* 0x000fe80003800000 */
[----:B------:R-:W-:Y:S11]  /*4c80*/  PLOP3.LUT P1, PT, P1, P0, PT, 0xf2, 0x2f ;  /* 0x00000000002f781c */ /* 0x000ff60000f21e72 */
[----:B------:R-:W-:Y:S02]  /*4c90*/  @!UPT UIADD3 URZ, UPT, UPT, URZ, URZ, URZ ;  /* 0x000000fffffff290 */ /* 0x000fe4000fffe0ff */
[----:B------:R-:W-:Y:S05]  /*4ca0*/  @!P1 IADD3 R8, P0, PT, R16, 0x580, RZ ;  /* 0x0000058010089810 */ /* 0x000fea0007f1e0ff */
[----:B------:R-:W-:Y:S01]  /*4cb0*/  @!P1 IMAD.X R6, RZ, RZ, R17, P0 ;  /* 0x000000ffff069224 */ /* 0x000fe200000e0611 */
[----:B---3--:R-:W-:Y:S07]  /*4cc0*/  @!P2 BRA `(.L_x_90) ;  /* 0x000000740018a947 */ /* 0x008fee0003800000 */
.L_x_176:
[----:B------:R-:W-:Y:S01]  /*4cd0*/  @!P1 R2UR UR5, R8 ;  /* 0x00000000080592ca */ /* 0x000fe200000e0000 */
[----:B------:R-:W-:Y:S01]  /*4ce0*/  VOTEU.ALL UP0, P1 ;  /* 0x0000000000ff7886 */ /* 0x000fe20000800000 */
[----:B------:R-:W-:Y:S01]  /*4cf0*/  @!P1 R2UR UR4, R6 ;  /* 0x00000000060492ca */ /* 0x000fe200000e0000 */
[----:B--2---:R-:W-:Y:S01]  /*4d00*/  @!P1 IMAD.MOV.U32 R0, RZ, RZ, 0x4000 ;  /* 0x00004000ff009424 */ /* 0x004fe200078e00ff */
[----:B------:R-:W-:Y:S01]  /*4d10*/  UMOV UR8, 0x0 ;  /* 0x0000000000087882 */ /* 0x000fe20000000000 */
[----:B------:R-:W-:Y:S01]  /*4d20*/  UMOV UR9, 0x10000000 ;  /* 0x1000000000097882 */ /* 0x000fe20000000000 */
[----:B------:R-:W-:Y:S01]  /*4d30*/  @!UP0 UIADD3 UR32, UPT, UPT, UR21, 0x400, URZ ;  /* 0x0000040015208890 */ /* 0x000fe2000fffe0ff */
[----:B------:R-:W-:Y:S01]  /*4d40*/  @!P1 IADD3 R8, P0, PT, R16, 0x580, RZ ;  /* 0x0000058010089810 */ /* 0x000fe20007f1e0ff */
[----:B------:R-:W-:Y:S01]  /*4d50*/  VOTEU.ALL UP0, P1 ;  /* 0x0000000000ff7886 */ /* 0x000fe20000800000 */
[----:B------:R-:W-:Y:S03]  /*4d60*/  UPRMT UR6, UR47, 0x654, UR33 ;  /* 0x000006542f067896 */ /* 0x000fe60008000021 */
[----:B------:R-:W-:Y:S02]  /*4d70*/  @!P1 IMAD.X R6, RZ, RZ, R17, P0 ;  /* 0x000000ffff069224 */ /* 0x000fe400000e0611 */
[----:B------:R-:W-:Y:S02]  /*4d80*/  IMAD.U32 R10, RZ, RZ, UR5 ;  /* 0x00000005ff0a7e24 */ /* 0x000fe4000f8e00ff */
[----:B------:R-:W-:Y:S03]  /*4d90*/  IMAD.U32 R11, RZ, RZ, UR4 ;  /* 0x00000004ff0b7e24 */ /* 0x000fe6000f8e00ff */
[----:B------:R-:W-:Y:S02]  /*4da0*/  @!P1 R2UR UR4, R10 ;  /* 0x000000000a0492ca */ /* 0x000fe400000e0000 */
[----:B------:R-:W-:Y:S11]  /*4db0*/  @!P1 R2UR UR5, R11 ;  /* 0x000000000b0592ca */ /* 0x000ff600000e0000 */
[----:B------:R-:W-:Y:S02]  /*4dc0*/  @!UPT UIADD3 URZ, UPT, UPT, URZ, URZ, URZ ;  /* 0x000000fffffff290 */ /* 0x000fe4000fffe0ff */
[----:B------:R2:W-:Y:S01]  /*4dd0*/  @!UP0 UTMALDG.3D [UR32], [UR4], desc[UR8] ;  /* 0x00000820040085b4 */ /* 0x0005e20008011000 */
[----:B------:R2:W-:Y:S01]  /*4de0*/  @!P1 SYNCS.ARRIVE.TRANS64.RED.A0TR RZ, [UR21+0x40], R0 ;  /* 0x00004000ffff99a7 */ /* 0x0005e20008300415 */
[----:B------:R-:W-:Y:S01]  /*4df0*/  SYNCS.ARRIVE.TRANS64.RED.A1T0 RZ, [UR6], RZ ;  /* 0x000000ffffff79a7 */ /* 0x000fe20008100406 */
[----:B------:R-:W3:Y:S02]  /*4e00*/  SYNCS.PHASECHK.TRANS64.TRYWAIT P2, [UR21+0x68], R9 ;  /* 0x00006809ff0075a7 */ /* 0x000ee40008041115 */
[----:B--23--:R-:W-:Y:S05]  /*4e10*/  @!P2 BRA `(.L_x_91) ;  /* 0x0000007000dca947 */ /* 0x00cfea0003800000 */
.L_x_178:
        /* <DEDUP_REMOVED lines=8> */
[----:B------:R-:W-:Y:S01]  /*4ea0*/  @!UP0 UIADD3 UR24, UPT, UPT, UR21, 0x4400, URZ ;  /* 0x0000440015188890 */ /* 0x000fe2000fffe0ff */
[----:B------:R-:W-:Y:S01]  /*4eb0*/  VOTEU.ALL UP0, P1 ;  /* 0x0000000000ff7886 */ /* 0x000fe20000800000 */
[----:B------:R-:W-:Y:S01]  /*4ec0*/  UMOV UR27, UR35 ;  /* 0x00000023001b7c82 */ /* 0x000fe20008000000 */
[----:B------:R-:W-:Y:S02]  /*4ed0*/  UMOV UR28, UR36 ;  /* 0x00000024001c7c82 */ /* 0x000fe40008000000 */
[----:B------:R-:W-:Y:S01]  /*4ee0*/  IMAD.U32 R10, RZ, RZ, UR5 ;  /* 0x00000005ff0a7e24 */ /* 0x000fe2000f8e00ff */
[----:B------:R-:W-:Y:S01]  /*4ef0*/  UPRMT UR6, UR47, 0x654, UR25 ;  /* 0x000006542f067896 */ /* 0x000fe20008000019 */
[----:B------:R-:W-:Y:S02]  /*4f00*/  IMAD.U32 R11, RZ, RZ, UR4 ;  /* 0x00000004ff0b7e24 */ /* 0x000fe4000f8e00ff */
[----:B------:R-:W-:Y:S01]  /*4f10*/  @!P1 IMAD.X R6, RZ, RZ, R17, P0 ;  /* 0x000000ffff069224 */ /* 0x000fe200000e0611 */
        /* <DEDUP_REMOVED lines=8> */
.L_x_180:
[----:B------:R-:W-:Y:S01]  /*4fa0*/  @!P1 R2UR UR5, R8 ;  /* 0x00000000080592ca */ /* 0x000fe200000e0000 */
[----:B------:R-:W-:Y:S01]  /*4fb0*/  VOTEU.ALL UP0, P1 ;  /* 0x0000000000ff7886 */ /* 0x000fe20000800000 */
[----:B------:R-:W-:Y:S01]  /*4fc0*/  @!P1 R2UR UR4, R6 ;  /* 0x00000000060492ca */ /* 0x000fe200000e0000 */
[----:B--2---:R-:W-:Y:S01]  /*4fd0*/  @!P1 IMAD.MOV.U32 R0, RZ, RZ, 0x4000 ;  /* 0x00004000ff009424 */ /* 0x004fe200078e00ff */
[----:B------:R-:W-:Y:S01]  /*4fe0*/  UMOV UR8, 0x0 ;  /* 0x0000000000087882 */ /* 0x000fe20000000000 */
[----:B------:R-:W-:Y:S01]  /*4ff0*/  UMOV UR9, 0x10000000 ;  /* 0x1000000000097882 */ /* 0x000fe20000000000 */
[----:B------:R-:W-:Y:S01]  /*5000*/  @!UP0 UIADD3 UR18, UPT, UPT, UR34, 0x80, URZ ;  /* 0x0000008022128890 */ /* 0x000fe2000fffe0ff */
[----:B------:R-:W-:Y:S01]  /*5010*/  VIADD R14, R14, 0x1 ;  /* 0x000000010e0e7836 */ /* 0x000fe20000000000 */
[----:B------:R-:W-:Y:S01]  /*5020*/  @!UP0 UIADD3 UR16, UPT, UPT, UR21, 0x8400, URZ ;  /* 0x0000840015108890 */ /* 0x000fe2000fffe0ff */
[----:B------:R-:W-:Y:S01]  /*5030*/  VOTEU.ALL UP0, P1 ;  /* 0x0000000000ff7886 */ /* 0x000fe20000800000 */
[----:B------:R-:W-:Y:S01]  /*5040*/  UMOV UR19, UR35 ;  /* 0x0000002300137c82 */ /* 0x000fe20008000000 */
[----:B------:R-:W-:Y:S02]  /*5050*/  UMOV UR20, UR36 ;  /* 0x0000002400147c82 */ /* 0x000fe40008000000 */
[----:B------:R-:W-:Y:S01]  /*5060*/  IMAD.U32 R10, RZ, RZ, UR5 ;  /* 0x00000005ff0a7e24 */ /* 0x000fe2000f8e00ff */
[----:B------:R-:W-:Y:S01]  /*5070*/  UPRMT UR6, UR47, 0x654, UR17 ;  /* 0x000006542f067896 */ /* 0x000fe20008000011 */
        /* <DEDUP_REMOVED lines=9> */
.L_x_182:
[----:B------:R-:W-:Y:S01]  /*5110*/  @!P1 IADD3 R6, P0, PT, R16, 0x580, RZ ;  /* 0x0000058010069810 */ /* 0x000fe20007f1e0ff */
[----:B------:R-:W-:Y:S01]  /*5120*/  VOTEU.ALL UP0, P1 ;  /* 0x0000000000ff7886 */ /* 0x000fe20000800000 */
[----:B------:R-:W-:Y:S01]  /*5130*/  UMOV UR6, 0x0 ;  /* 0x0000000000067882 */ /* 0x000fe20000000000 */
[----:B------:R-:W-:Y:S01]  /*5140*/  UMOV UR7, 0x10000000 ;  /* 0x1000000000077882 */ /* 0x000fe20000000000 */
[----:B------:R-:W-:Y:S01]  /*5150*/  @!P1 R2UR UR5, R6 ;  /* 0x00000000060592ca */ /* 0x000fe200000e0000 */
[----:B--2---:R-:W-:Y:S01]  /*5160*/  @!P1 IMAD.X R0, RZ, RZ, R17, P0 ;  /* 0x000000ffff009224 */ /* 0x004fe200000e0611 */
[----:B------:R-:W-:Y:S01]  /*5170*/  @!UP0 UIADD3 UR10, UPT, UPT, UR34, 0xc0, URZ ;  /* 0x000000c0220a8890 */ /* 0x000fe2000fffe0ff */
[----:B------:R-:W-:Y:S01]  /*5180*/  R2UR UR16, R148 ;  /* 0x00000000941072ca */ /* 0x000fe200000e0000 */
[----:B------:R-:W-:Y:S01]  /*5190*/  @!UP0 UIADD3 UR8, UPT, UPT, UR21, 0xc400, URZ ;  /* 0x0000c40015088890 */ /* 0x000fe2000fffe0ff */
[----:B------:R-:W-:Y:S01]  /*51a0*/  ISETP.NE.AND P0, PT, R14, 0x2, PT ;  /* 0x000000020e00780c */ /* 0x000fe20003f05270 */
[----:B------:R-:W-:Y:S01]  /*51b0*/  @!UP0 UIADD3 UR9, UPT, UPT, UR21, 0x58, URZ ;  /* 0x0000005815098890 */ /* 0x000fe2000fffe0ff */
[----:B------:R-:W-:Y:S01]  /*51c0*/  @!P1 R2UR UR4, R0 ;  /* 0x00000000000492ca */ /* 0x000fe200000e0000 */
[----:B------:R-:W-:Y:S01]  /*51d0*/  VOTEU.ALL UP0, P1 ;  /* 0x0000000000ff7886 */ /* 0x000fe20000800000 */
[----:B------:R-:W-:Y:S01]  /*51e0*/  UMOV UR11, UR35 ;  /* 0x00000023000b7c82 */ /* 0x000fe20008000000 */
[----:B------:R-:W-:Y:S01]  /*51f0*/  UMOV UR12, UR36 ;  /* 0x00000024000c7c82 */ /* 0x000fe20008000000 */
[----:B------:R-:W-:Y:S01]  /*5200*/  SEL R0, RZ, 0x1, P0 ;  /* 0x00000001ff007807 */ /* 0x000fe20000000000 */
[----:B------:R-:W-:Y:S01]  /*5210*/  UIADD3 UR20, UPT, UPT, UR13, UR63, URZ ;  /* 0x0000003f0d147290 */ /* 0x000fe2000fffe0ff */
[----:B------:R-:W-:Y:S01]  /*5220*/  IMAD.U32 R8, RZ, RZ, UR5 ;  /* 0x00000005ff087e24 */ /* 0x000fe2000f8e00ff */
[----:B------:R-:W-:Y:S01]  /*5230*/  LOP3.LUT R15, R15, 0x1, RZ, 0x3c, !PT ;  /* 0x000000010f0f7812 */ /* 0x000fe200078e3cff */
[----:B------:R-:W-:Y:S01]  /*5240*/  UPLOP3.LUT UP3, UPT, UPT, UPT, UPT, 0x80, 0x8 ;  /* 0x000000000008789c */ /* 0x000fe20003f6f070 */
[----:B------:R-:W-:Y:S01]  /*5250*/  LOP3.LUT R13, R13, R0, RZ, 0x3c, !PT ;  /* 0x000000000d0d7212 */ /* 0x000fe200078e3cff */
[----:B------:R-:W-:Y:S01]  /*5260*/  UIADD3 UR16, UPT, UPT, UR14, UR16, URZ ;  /* 0x000000100e107290 */ /* 0x000fe2000fffe0ff */
[----:B------:R-:W-:Y:S01]  /*5270*/  SEL R14, R14, RZ, P0 ;  /* 0x000000ff0e0e7207 */ /* 0x000fe20000000000 */
[----:B------:R-:W-:Y:S01]  /*5280*/  UMOV UR36, UR29 ;  /* 0x0000001d00247c82 */ /* 0x000fe20008000000 */
[----:B------:R-:W-:Y:S01]  /*5290*/  IMAD.U32 R9, RZ, RZ, UR4 ;  /* 0x00000004ff097e24 */ /* 0x000fe2000f8e00ff */
[----:B------:R-:W-:Y:S04]  /*52a0*/  @!P1 R2UR UR4, R8 ;  /* 0x00000000080492ca */ /* 0x000fe800000e0000 */
[----:B------:R-:W-:Y:S11]  /*52b0*/  @!P1 R2UR UR5, R9 ;  /* 0x00000000090592ca */ /* 0x000ff600000e0000 */
[----:B------:R-:W-:Y:S02]  /*52c0*/  @!UPT UIADD3 URZ, UPT, UPT, URZ, URZ, URZ ;  /* 0x000000fffffff290 */ /* 0x000fe4000fffe0ff */
[----:B------:R2:W-:Y:S01]  /*52d0*/  @!UP0 UTMALDG.3D [UR8], [UR4], desc[UR6] ;  /* 0x00000608040085b4 */ /* 0x0005e20008011000 */
[----:B------:R2:W-:Y:S01]  /*52e0*/  @!P1 SYNCS.ARRIVE.TRANS64.RED.A0TR RZ, [UR21+0x58], R7 ;  /* 0x00005807ffff99a7 */ /* 0x0005e20008300415 */
[----:B------:R-:W-:Y:S01]  /*52f0*/  SYNCS.ARRIVE.TRANS64.RED.A1T0 RZ, [UR37], RZ ;  /* 0x000000ffffff79a7 */ /* 0x000fe20008100425 */
[----:B------:R-:W-:Y:S05]  /*5300*/  BRA.U UP1, `(.L_x_94) ;  /* 0xfffffff101687547 */ /* 0x000fea000b83ffff */
[----:B------:R-:W-:-:S04]  /*5310*/  SHF.L.U32 R3, R15, 0x1f, RZ ;  /* 0x0000001f0f037819 */ /* 0x000fc800000006ff */
[----:B------:R-:W3:Y:S02]  /*5320*/  SYNCS.PHASECHK.TRANS64.TRYWAIT P0, [UR21+0x60], R3 ;  /* 0x00006003ff0075a7 */ /* 0x000ee40008001115 */
[----:B---3--:R-:W-:Y:S05]  /*5330*/  @!P0 BRA `(.L_x_95) ;  /* 0x0000006c00dc8947 */ /* 0x008fea0003800000 */
.L_x_184:
[----:B------:R-:W4:Y:S02]  /*5340*/  SYNCS.PHASECHK.TRANS64.TRYWAIT P0, [UR21+0x68], R3 ;  /* 0x00006803ff0075a7 */ /* 0x000f240008001115 */
[----:B----4-:R-:W-:Y:S05]  /*5350*/  @!P0 BRA `(.L_x_96) ;  /* 0x0000006c00ec8947 */ /* 0x010fea0003800000 */
.L_x_186:
[----:B------:R-:W4:Y:S02]  /*5360*/  SYNCS.PHASECHK.TRANS64.TRYWAIT P0, [UR21+0x70], R3 ;  /* 0x00007003ff0075a7 */ /* 0x000f240008001115 */
[----:B----4-:R-:W-:Y:S05]  /*5370*/  @!P0 BRA `(.L_x_97) ;  /* 0x0000006c00fc8947 */ /* 0x010fea0003800000 */
.L_x_188:
[----:B---3--:R-:W-:-:S07]  /*5380*/  MOV R0, UR21 ;  /* 0x0000001500007c02 */ /* 0x008fce0008000f00 */
.L_x_98:
[----:B---3--:R-:W-:-:S04]  /*5390*/  SHF.L.U32 R3, R15, 0x1f, RZ ;  /* 0x0000001f0f037819 */ /* 0x008fc800000006ff */
[----:B------:R3:W4:Y:S03]  /*53a0*/  SYNCS.PHASECHK.TRANS64.TRYWAIT P0, [R0+URZ+0x78], R3 ;  /* 0x00007803000075a7 */ /* 0x00072600080011ff */
[----:B----4-:R-:W-:Y:S05]  /*53b0*/  @!P0 NANOSLEEP.SYNCS 0x989680 ;  /* 0x009896800000895d */ /* 0x010fea0003900000 */
[----:B------:R-:W4:Y:S02]  /*53c0*/  @!P0 SYNCS.PHASECHK.TRANS64 P0, [R0+URZ+0x78], R3 ;  /* 0x00007803000085a7 */ /* 0x000f2400080010ff */
[----:B-12-4-:R-:W-:Y:S05]  /*53d0*/  @P0 EXIT ;  /* 0x000000000000094d */ /* 0x016fea0003800000 */
[----:B------:R-:W-:Y:S05]  /*53e0*/  BRA `(.L_x_98) ;  /* 0xfffffffc00e87947 */ /* 0x000fea000383ffff */
.L_x_83:
[----:B------:R-:W-:-:S06]  /*53f0*/  UISETP.GE.AND UP0, UPT, UR17, 0x4, UPT ;  /* 0x000000041100788c */ /* 0x000fcc000bf06270 */
[----:B------:R-:W-:-:S13]  /*5400*/  PLOP3.LUT P0, PT, PT, PT, UP0, 0x80, 0x8 ;  /* 0x000000000008781c */ /* 0x000fda0003f0f008 */
[----:B------:R-:W-:Y:S05]  /*5410*/  @!P0 EXIT ;  /* 0x000000000000894d */ /* 0x000fea0003800000 */
[----:B------:R-:W-:Y:S01]  /*5420*/  BAR.SYNC.DEFER_BLOCKING 0x6, 0xa0 ;  /* 0x0182800000007b1d */ /* 0x000fe20000010000 */
[C---:B------:R-:W-:Y:S01]  /*5430*/  IMAD.SHL.U32 R3, R163.reuse, 0x40, RZ ;  /* 0x00000040a3037824 */ /* 0x040fe200078e00ff */
[C---:B------:R-:W-:Y:S01]  /*5440*/  LOP3.LUT R145, R163.reuse, 0x1, RZ, 0xc0, !PT ;  /* 0x00000001a3917812 */ /* 0x040fe200078ec0ff */
[C---:B------:R-:W-:Y:S01]  /*5450*/  IMAD.U32 R69, R163.reuse, 0x10000, RZ ;  /* 0x00010000a3457824 */ /* 0x040fe200078e00ff */
[----:B------:R-:W-:Y:S01]  /*5460*/  CS2R R158, SRZ ;  /* 0x00000000009e7805 */ /* 0x000fe2000001ff00 */
[----:B------:R-:W-:Y:S01]  /*5470*/  IMAD.SHL.U32 R144, R163, 0x8, RZ ;  /* 0x00000008a3907824 */ /* 0x000fe200078e00ff */
[----:B------:R-:W-:Y:S01]  /*5480*/  UMOV UR44, 0x400 ;  /* 0x00000400002c7882 */ /* 0x000fe20000000000 */
[----:B------:R-:W1:Y:S01]  /*5490*/  LDCU.64 UR4, c[0x0][0x890] ;  /* 0x00011200ff0477ac */ /* 0x000e620008000a00 */
[----:B------:R-:W2:Y:S01]  /*54a0*/  LDC.64 R142, c[0x0][0x8b0] ;  /* 0x00022c00ff8e7b82 */ /* 0x000ea20000000a00 */
[----:B------:R-:W-:Y:S01]  /*54b0*/  ISETP.NE.U32.AND P0, PT, R145, 0x1, PT ;  /* 0x000000019100780c */ /* 0x000fe20003f05070 */
[----:B------:R-:W-:Y:S01]  /*54c0*/  IMAD.MOV.U32 R162, RZ, RZ, 0x2 ;  /* 0x00000002ffa27424 */ /* 0x000fe200078e00ff */
[----:B------:R-:W-:Y:S01]  /*54d0*/  ULEA UR44, UR47, UR44, 0x18 ;  /* 0x0000002c2f2c7291 */ /* 0x000fe2000f8ec0ff */
[----:B------:R-:W-:Y:S01]  /*54e0*/  LOP3.LUT R7, R3, 0x1c0, RZ, 0xc0, !PT ;  /* 0x000001c003077812 */ /* 0x000fe200078ec0ff */
[----:B------:R-:W-:Y:S01]  /*54f0*/  IMAD.MOV.U32 R161, RZ, RZ, 0x4 ;  /* 0x00000004ffa17424 */ /* 0x000fe200078e00ff */
[----:B------:R-:W-:Y:S01]  /*5500*/  LOP3.LUT R69, R69, 0x600000, RZ, 0xc0, !PT ;  /* 0x0060000045457812 */ /* 0x000fe200078ec0ff */
[----:B------:R-:W-:Y:S01]  /*5510*/  IMAD.MOV.U32 R160, RZ, RZ, 0x1 ;  /* 0x00000001ffa07424 */ /* 0x000fe200078e00ff */
[----:B------:R-:W3:Y:S01]  /*5520*/  LDC.64 R140, c[0x0][0x8a8] ;  /* 0x00022a00ff8c7b82 */ /* 0x000ee20000000a00 */
[----:B------:R-:W-:Y:S01]  /*5530*/  R2P PR, R163, 0x6 ;  /* 0x00000006a3007804 */ /* 0x000fe20000000000 */
[----:B------:R-:W-:Y:S01]  /*5540*/  IMAD.MOV.U32 R68, RZ, RZ, RZ ;  /* 0x000000ffff447224 */ /* 0x000fe200078e00ff */
[----:B------:R-:W-:Y:S01]  /*5550*/  LOP3.LUT R144, R7, 0x38, R144, 0xf8, !PT ;  /* 0x0000003807907812 */ /* 0x000fe200078ef890 */
[----:B------:R-:W-:Y:S01]  /*5560*/  IMAD.MOV.U32 R152, RZ, RZ, RZ ;  /* 0x000000ffff987224 */ /* 0x000fe200078e00ff */
[----:B------:R-:W-:Y:S01]  /*5570*/  P2R R2, PR, RZ, 0x1 ;  /* 0x00000001ff027803 */ /* 0x000fe20000000000 */
[----:B------:R-:W4:Y:S01]  /*5580*/  LDCU UR60, c[0x0][0x370] ;  /* 0x00006e00ff3c77ac */ /* 0x000f220008000800 */
[----:B------:R-:W-:Y:S01]  /*5590*/  LOP3.LUT R144, R144, 0x1e00, R3, 0xf8, !PT ;  /* 0x00001e0090907812 */ /* 0x000fe200078ef803 */
[----:B------:R-:W4:Y:S01]  /*55a0*/  LDS R0, [UR44+0x120] ;  /* 0x0001202cff007984 */ /* 0x000f220008000800 */
[----:B-1----:R-:W-:Y:S01]  /*55b0*/  IMAD.U32 R165, RZ, RZ, UR4 ;  /* 0x00000004ffa57e24 */ /* 0x002fe2000f8e00ff */
[----:B------:R-:W-:Y:S01]  /*55c0*/  UIADD3 UR4, UPT, UPT, UR44, 0x400, URZ ;  /* 0x000004002c047890 */ /* 0x000fe2000fffe0ff */
[----:B------:R-:W-:Y:S01]  /*55d0*/  IMAD.U32 R164, RZ, RZ, UR5 ;  /* 0x00000005ffa47e24 */ /* 0x000fe2000f8e00ff */
[----:B------:R-:W-:Y:S01]  /*55e0*/  LOP3.LUT R163, R163, 0x60, RZ, 0xc0, !PT ;  /* 0x00000060a3a37812 */ /* 0x000fe200078ec0ff */
[----:B------:R-:W1:Y:S01]  /*55f0*/  LDCU UR43, c[0x0][0xb0c] ;  /* 0x00016180ff2b77ac */ /* 0x000e620008000800 */
[----:B------:R-:W-:-:S02]  /*5600*/  SEL R162, R162, 0xfffffffe, !P1 ;  /* 0xfffffffea2a27807 */ /* 0x000fc40004800000 */
[----:B------:R-:W-:Y:S01]  /*5610*/  SEL R161, R161, 0xfffffffc, !P2 ;  /* 0xfffffffca1a17807 */ /* 0x000fe20005000000 */
[----:B------:R-:W-:Y:S01]  /*5620*/  IMAD.U32 R150, RZ, RZ, UR4 ;  /* 0x00000004ff967e24 */ /* 0x000fe2000f8e00ff */
[----:B------:R-:W1:Y:S01]  /*5630*/  LDCU UR39, c[0x0][0xb30] ;  /* 0x00016600ff2777ac */ /* 0x000e620008000800 */
[----:B------:R-:W1:Y:S01]  /*5640*/  LDCU.64 UR54, c[0x0][0x888] ;  /* 0x00011100ff3677ac */ /* 0x000e620008000a00 */
[----:B------:R-:W1:Y:S01]  /*5650*/  LDCU.64 UR40, c[0x0][0xb28] ;  /* 0x00016500ff2877ac */ /* 0x000e620008000a00 */
[----:B------:R-:W1:Y:S01]  /*5660*/  LDCU.128 UR56, c[0x0][0xb10] ;  /* 0x00016200ff3877ac */ /* 0x000e620008000c00 */
[----:B------:R-:W1:Y:S01]  /*5670*/  LDCU UR53, c[0x0][0x374] ;  /* 0x00006e80ff3577ac */ /* 0x000e620008000800 */
[----:B------:R-:W-:Y:S01]  /*5680*/  UMOV UR52, URZ ;  /* 0x000000ff00347c82 */ /* 0x000fe20008000000 */
[----:B------:R-:W-:Y:S01]  /*5690*/  UMOV UR46, URZ ;  /* 0x000000ff002e7c82 */ /* 0x000fe20008000000 */
[----:B-1234-:R-:W-:-:S07]  /*56a0*/  IMAD.IADD R69, R0, 0x1, R69 ;  /* 0x0000000100457824 */ /* 0x01efce00078e0245 */
.L_x_142:
[----:B------:R-:W-:Y:S02]  /*56b0*/  LEA R3, R152, UR44, 0x3 ;  /* 0x0000002c98037c11 */ /* 0x000fe4000f8e18ff */
[----:B------:R-:W-:Y:S02]  /*56c0*/  SHF.L.U32 R0, R158, 0x1f, RZ ;  /* 0x0000001f9e007819 */ /* 0x000fe400000006ff */
[----:B-1----:R-:W-:Y:S02]  /*56d0*/  LEA R5, R152, UR44, 0x4 ;  /* 0x0000002c98057c11 */ /* 0x002fe4000f8e20ff */
[----:B------:R-:W1:Y:S02]  /*56e0*/  SYNCS.PHASECHK.TRANS64.TRYWAIT P0, [R3+URZ+0x90], R0 ;  /* 0x00009000030075a7 */ /* 0x000e6400080011ff */
[----:B-1----:R-:W-:Y:S05]  /*56f0*/  @!P0 BRA `(.L_x_99) ;  /* 0x0000006c00348947 */ /* 0x002fea0003800000 */
.L_x_189:
        /* <DEDUP_REMOVED lines=11> */
[----:B------:R-:W-:Y:S01]  /*57b0*/  PLOP3.LUT P0, PT, PT, PT, UP1, 0x80, 0x8 ;  /* 0x000000000008781c */ /* 0x000fe20003f0f018 */
[----:B------:R-:W-:Y:S11]  /*57c0*/  UP2UR UR62, UPR, URZ, 0x2 ;  /* 0x00000002ff3e7883 */ /* 0x000ff60008000000 */
[----:B------:R-:W-:Y:S01]  /*57d0*/  @!UPT UIADD3 URZ, UPT, UPT, URZ, URZ, URZ ;  /* 0x000000fffffff290 */ /* 0x000fe2000fffe0ff */
[----:B-1----:R-:W-:Y:S02]  /*57e0*/  @P0 SHF.R.U32.HI R0, RZ, 0x10, R5 ;  /* 0x00000010ff000819 */ /* 0x002fe40000011605 */
        /* <DEDUP_REMOVED lines=12> */
[----:B------:R-:W2:Y:S01]  /*58b0*/  LDCU UR12, c[0x0][0xb20] ;  /* 0x00016400ff0c77ac */ /* 0x000ea20008000800 */
[----:B------:R-:W-:Y:S02]  /*58c0*/  UIMAD.WIDE.U32 UR4, UR53, UR59, URZ ;  /* 0x0000003b350472a5 */ /* 0x000fe4000f8e00ff */
[----:B------:R-:W-:Y:S02]  /*58d0*/  UIMAD.WIDE.U32 UR6, UR60, UR56, URZ ;  /* 0x000000383c0672a5 */ /* 0x000fe4000f8e00ff */
[----:B------:R-:W-:Y:S02]  /*58e0*/  UISETP.NE.AND UP0, UPT, UR58, 0x1, UPT ;  /* 0x000000013a00788c */ /* 0x000fe4000bf05270 */
[----:B------:R-:W-:Y:S02]  /*58f0*/  UIMAD.WIDE.U32 UR8, UR37, UR59, URZ ;  /* 0x0000003b250872a5 */ /* 0x000fe4000f8e00ff */
[----:B------:R-:W-:Y:S02]  /*5900*/  UIMAD.WIDE.U32 UR10, UR38, UR56, URZ ;  /* 0x00000038260a72a5 */ /* 0x000fe4000f8e00ff */
[----:B------:R-:W-:Y:S02]  /*5910*/  UISETP.NE.AND UP1, UPT, UR43, 0x1, UPT ;  /* 0x000000012b00788c */ /* 0x000fe4000bf25270 */
[----:B------:R-:W-:Y:S01]  /*5920*/  UISETP.NE.AND UP2, UPT, UR42, 0x1, UPT ;  /* 0x000000012a00788c */ /* 0x000fe2000bf45270 */
[----:B------:R-:W-:Y:S02]  /*5930*/  UMOV UR4, UR5 ;  /* 0x0000000500047c82 */ /* 0x000fe40008000000 */
[----:B--2---:R-:W-:Y:S03]  /*5940*/  USHF.R.U32.HI UR5, URZ, UR12, UR4 ;  /* 0x0000000cff057299 */ /* 0x004fe60008011604 */
[----:B------:R-:W-:Y:S02]  /*5950*/  UMOV UR4, UR7 ;  /* 0x0000000700047c82 */ /* 0x000fe40008000000 */
[----:B------:R-:W-:Y:S02]  /*5960*/  USHF.R.U32.HI UR7, URZ, UR57, UR4 ;  /* 0x00000039ff077299 */ /* 0x000fe40008011604 */
[----:B------:R-:W-:Y:S02]  /*5970*/  USEL UR4, UR53, UR5, !UP0 ;  /* 0x0000000535047287 */ /* 0x000fe4000c000000 */
[----:B------:R-:W-:Y:S01]  /*5980*/  USEL UR7, UR60, UR7, !UP1 ;  /* 0x000000073c077287 */ /* 0x000fe2000c800000 */
[----:B------:R-:W-:Y:S01]  /*5990*/  UMOV UR5, UR9 ;  /* 0x0000000900057c82 */ /* 0x000fe20008000000 */
[----:B------:R-:W-:Y:S02]  /*59a0*/  UIMAD.WIDE.U32 UR8, UR4, UR40, URZ ;  /* 0x00000028040872a5 */ /* 0x000fe4000f8e00ff */
[----:B------:R-:W-:Y:S03]  /*59b0*/  USHF.R.U32.HI UR6, URZ, UR12, UR5 ;  /* 0x0000000cff067299 */ /* 0x000fe60008011605 */
[----:B------:R-:W-:Y:S01]  /*59c0*/  UMOV UR5, UR11 ;  /* 0x0000000b00057c82 */ /* 0x000fe20008000000 */
[----:B------:R-:W-:Y:S02]  /*59d0*/  UIMAD.WIDE.U32 UR10, UR7, UR40, URZ ;  /* 0x00000028070a72a5 */ /* 0x000fe4000f8e00ff */
[----:B------:R-:W-:Y:S02]  /*59e0*/  USHF.R.U32.HI UR12, URZ, UR57, UR5 ;  /* 0x00000039ff0c7299 */ /* 0x000fe40008011605 */
[----:B------:R-:W-:Y:S01]  /*59f0*/  USEL UR6, UR37, UR6, !UP0 ;  /* 0x0000000625067287 */ /* 0x000fe2000c000000 */
[----:B------:R-:W-:Y:S02]  /*5a00*/  UMOV UR5, UR9 ;  /* 0x0000000900057c82 */ /* 0x000fe40008000000 */
[----:B------:R-:W-:Y:S01]  /*5a10*/  UMOV UR10, UR11 ;  /* 0x0000000b000a7c82 */ /* 0x000fe20008000000 */
[----:B------:R-:W-:Y:S02]  /*5a20*/  @UP2 USHF.R.U32.HI UR4, URZ, UR41, UR5 ;  /* 0x00000029ff042299 */ /* 0x000fe40008011605 */
[----:B------:R-:W-:Y:S02]  /*5a30*/  @UP2 USHF.R.U32.HI UR7, URZ, UR41, UR10 ;  /* 0x00000029ff072299 */ /* 0x000fe4000801160a */
[----:B------:R-:W-:Y:S02]  /*5a40*/  UIMAD UR4, UR42, UR4, URZ ;  /* 0x000000042a0472a4 */ /* 0x000fe4000f8e02ff */
        /* <DEDUP_REMOVED lines=8> */
[----:B------:R-:W-:Y:S02]  /*5ad0*/  USEL UR11, UR6, UR4, !UP2 ;  /* 0x00000004060b7287 */ /* 0x000fe4000d000000 */
[----:B------:R-:W-:Y:S02]  /*5ae0*/  UIADD3 UR8, UPT, UPT, -UR5, URZ, URZ ;  /* 0x000000ff05087290 */ /* 0x000fe4000fffe1ff */
[----:B------:R-:W-:Y:S01]  /*5af0*/  UIADD3 UR10, UPT, UPT, -UR11, URZ, URZ ;  /* 0x000000ff0b0a7290 */ /* 0x000fe2000fffe1ff */
[----:B------:R-:W-:Y:S01]  /*5b00*/  @!UP0 UMOV UR4, UR9 ;  /* 0x0000000900048c82 */ /* 0x000fe20008000000 */
[----:B------:R-:W-:Y:S02]  /*5b10*/  UIADD3 UR9, UPT, UPT, -UR6, URZ, URZ ;  /* 0x000000ff06097290 */ /* 0x000fe4000fffe1ff */
[----:B------:R-:W-:Y:S02]  /*5b20*/  @!UP0 USHF.R.U32.HI UR4, URZ, UR41, UR4 ;  /* 0x00000029ff048299 */ /* 0x000fe40008011604 */
[----:B------:R-:W-:Y:S02]  /*5b30*/  UIMAD UR10, UR42, UR10, UR6 ;  /* 0x0000000a2a0a72a4 */ /* 0x000fe4000f8e0206 */
[----:B------:R-:W-:Y:S04]  /*5b40*/  @!UP0 USEL UR4, UR5, UR4, !UP2 ;  /* 0x0000000405048287 */ /* 0x000fe8000d000000 */
[----:B------:R-:W-:Y:S02]  /*5b50*/  @!UP0 UIMAD UR10, UR7, UR10, UR4 ;  /* 0x0000000a070a82a4 */ /* 0x000fe4000f8e0204 */
[----:B------:R-:W-:Y:S02]  /*5b60*/  @!UP0 UIADD3 UR11, UPT, UPT, UR11, -UR4, URZ ;  /* 0x800000040b0b8290 */ /* 0x000fe4000fffe0ff */
[----:B------:R-:W-:Y:S02]  /*5b70*/  UIMAD UR7, UR43, UR8, UR38 ;  /* 0x000000082b0772a4 */ /* 0x000fe4000f8e0226 */
[----:B------:R-:W-:Y:S02]  /*5b80*/  @!UP0 UIMAD UR6, UR11, UR42, UR5 ;  /* 0x0000002a0b0682a4 */ /* 0x000fe4000f8e0205 */
[----:B------:R-:W-:Y:S01]  /*5b90*/  UIMAD UR4, UR58, UR9, UR37 ;  /* 0x000000093a0472a4 */ /* 0x000fe2000f8e0225 */
[----:B------:R-:W-:Y:S02]  /*5ba0*/  @!UP0 UMOV UR5, UR10 ;  /* 0x0000000a00058c82 */ /* 0x000fe40008000000 */
[----:B------:R-:W-:Y:S02]  /*5bb0*/  UIMAD UR38, UR5, UR43, UR7 ;  /* 0x0000002b052672a4 */ /* 0x000fe4000f8e0207 */
[----:B------:R-:W-:Y:S11]  /*5bc0*/  UIMAD UR37, UR6, UR58, UR4 ;  /* 0x0000003a062572a4 */ /* 0x000ff6000f8e0204 */
[----:B------:R-:W-:Y:S01]  /*5bd0*/  @!UPT UIADD3 URZ, UPT, UPT, URZ, URZ, URZ ;  /* 0x000000fffffff290 */ /* 0x000fe2000fffe0ff */
.L_x_100:
[----:B------:R-:W-:Y:S01]  /*5be0*/  UISETP.NE.AND UP0, UPT, UR39, 0x1, UPT ;  /* 0x000000012700788c */ /* 0x000fe2000bf05270 */
[----:B------:R-:W-:Y:S01]  /*5bf0*/  LOP3.LUT P0, RZ, R150, 0x3f0, RZ, 0xc0, !PT ;  /* 0x000003f096ff7812 */ /* 0x000fe2000780c0ff */
[----:B------:R-:W-:Y:S01]  /*5c00*/  USHF.L.U32 UR50, UR16, 0x7, URZ ;  /* 0x0000000710327899 */ /* 0x000fe200080006ff */
[----:B------:R-:W-:Y:S01]  /*5c10*/  BSSY.RECONVERGENT B6, `(.L_x_101) ;  /* 0x0000034000067945 */ /* 0x000fe20003800200 */
[----:B------:R-:W-:Y:S01]  /*5c20*/  USHF.L.U32 UR49, UR20, 0x8, URZ ;  /* 0x0000000814317899 */ /* 0x000fe200080006ff */
[----:B------:R-:W-:Y:S06]  /*5c30*/  IADD3 R152, PT, PT, R152, 0x1, RZ ;  /* 0x0000000198987810 */ /* 0x000fec0007ffe0ff */
[----:B------:R-:W2:Y:S01]  /*5c40*/  @!UP0 LDCU.128 UR12, c[0x0][0xb10] ;  /* 0x00016200ff0c87ac */ /* 0x000ea20008000c00 */
[----:B------:R-:W3:Y:S01]  /*5c50*/  @!UP0 LDCU UR5, c[0x0][0xb0c] ;  /* 0x00016180ff0587ac */ /* 0x000ee20008000800 */
[----:B------:R-:W4:Y:S01]  /*5c60*/  @!UP0 LDCU UR10, c[0x0][0xb20] ;  /* 0x00016400ff0a87ac */ /* 0x000f220008000800 */
[----:B--2---:R-:W-:Y:S02]  /*5c70*/  UIMAD.WIDE.U32 UR8, UR38, UR12, URZ ;  /* 0x0000000c260872a5 */ /* 0x004fe4000f8e00ff */
[----:B------:R-:W-:Y:S02]  /*5c80*/  UIMAD.WIDE.U32 UR6, UR37, UR15, URZ ;  /* 0x0000000f250672a5 */ /* 0x000fe4000f8e00ff */
[----:B------:R-:W-:Y:S03]  /*5c90*/  @!UP0 UISETP.NE.AND UP1, UPT, UR14, 0x1, UPT ;  /* 0x000000010e00888c */ /* 0x000fe6000bf25270 */
[----:B------:R-:W-:Y:S01]  /*5ca0*/  @!UP0 UMOV UR4, UR9 ;  /* 0x0000000900048c82 */ /* 0x000fe20008000000 */
[----:B---3--:R-:W-:Y:S02]  /*5cb0*/  @!UP0 UISETP.NE.AND UP2, UPT, UR5, 0x1, UPT ;  /* 0x000000010500888c */ /* 0x008fe4000bf45270 */
[----:B------:R-:W-:Y:S01]  /*5cc0*/  @!UP0 USHF.R.U32.HI UR4, URZ, UR13, UR4 ;  /* 0x0000000dff048299 */ /* 0x000fe20008011604 */
[----:B------:R-:W-:Y:S02]  /*5cd0*/  @!UP0 UMOV UR6, UR7 ;  /* 0x0000000700068c82 */ /* 0x000fe40008000000 */
[----:B----4-:R-:W-:Y:S02]  /*5ce0*/  @!UP0 USHF.R.U32.HI UR6, URZ, UR10, UR6 ;  /* 0x0000000aff068299 */ /* 0x010fe40008011606 */
[----:B------:R-:W-:Y:S02]  /*5cf0*/  @!UP0 USEL UR7, UR38, UR4, !UP2 ;  /* 0x0000000426078287 */ /* 0x000fe4000d000000 */
[----:B------:R-:W-:Y:S04]  /*5d00*/  @!UP0 USEL UR6, UR37, UR6, !UP1 ;  /* 0x0000000625068287 */ /* 0x000fe8000c800000 */
[----:B------:R-:W-:Y:S02]  /*5d10*/  @!UP0 UIADD3 UR4, UPT, UPT, -UR7, UR6, URZ ;  /* 0x0000000607048290 */ /* 0x000fe4000fffe1ff */
[----:B------:R-:W-:Y:S02]  /*5d20*/  @!UP0 UIADD3 UR6, UPT, UPT, UR7, -UR6, URZ ;  /* 0x8000000607068290 */ /* 0x000fe4000fffe0ff */
[----:B------:R-:W-:Y:S02]  /*5d30*/  @!UP0 UIMAD UR38, UR4, UR5, UR38 ;  /* 0x00000005042682a4 */ /* 0x000fe4000f8e0226 */
[----:B------:R-:W-:Y:S01]  /*5d40*/  @!UP0 UIMAD UR37, UR6, UR14, UR37 ;  /* 0x0000000e062582a4 */ /* 0x000fe2000f8e0225 */
[----:B------:R-:W-:Y:S11]  /*5d50*/  @!P0 BRA `(.L_x_102) ;  /* 0x00000000007c8947 */ /* 0x000ff60003800000 */
[----:B------:R-:W2:Y:S01]  /*5d60*/  LDCU.64 UR8, c[0x4][0x80] ;  /* 0x01001000ff0877ac */ /* 0x000ea20008000a00 */
[----:B------:R-:W-:Y:S01]  /*5d70*/  MOV R2, 0x0 ;  /* 0x0000000000027802 */ /* 0x000fe20000000f00 */
[----:B------:R-:W-:Y:S02]  /*5d80*/  HFMA2 R12, -RZ, RZ, 0, 5.9604644775390625e-08 ;  /* 0x00000001ff0c7431 */ /* 0x000fe400000001ff */
[----:B------:R-:W-:Y:S01]  /*5d90*/  IMAD.MOV.U32 R8, RZ, RZ, 0x70 ;  /* 0x00000070ff087424 */ /* 0x000fe200078e00ff */
[----:B------:R3:W4:Y:S01]  /*5da0*/  LDC.64 R14, c[0x4][R2] ;  /* 0x01000000020e7b82 */ /* 0x0007220000000a00 */
[----:B------:R-:W1:Y:S01]  /*5db0*/  LDCU.64 UR6, c[0x4][0x88] ;  /* 0x01001100ff0677ac */ /* 0x000e620008000a00 */
[----:B------:R-:W-:Y:S01]  /*5dc0*/  IMAD.MOV.U32 R13, RZ, RZ, RZ ;  /* 0x000000ffff0d7224 */ /* 0x000fe200078e00ff */
[----:B------:R-:W1:Y:S01]  /*5dd0*/  LDCU.64 UR4, c[0x4][0x8] ;  /* 0x01000100ff0477ac */ /* 0x000e620008000a00 */
[----:B--2---:R-:W-:Y:S01]  /*5de0*/  MOV R5, UR9 ;  /* 0x0000000900057c02 */ /* 0x004fe20008000f00 */
[----:B------:R-:W-:Y:S01]  /*5df0*/  IMAD.U32 R4, RZ, RZ, UR8 ;  /* 0x00000008ff047e24 */ /* 0x000fe2000f8e00ff */
[----:B-1----:R-:W-:Y:S01]  /*5e00*/  MOV R7, UR7 ;  /* 0x0000000700077c02 */ /* 0x002fe20008000f00 */
[----:B------:R-:W-:Y:S01]  /*5e10*/  IMAD.U32 R6, RZ, RZ, UR6 ;  /* 0x00000006ff067e24 */ /* 0x000fe2000f8e00ff */
[----:B------:R-:W-:Y:S01]  /*5e20*/  MOV R11, UR5 ;  /* 0x00000005000b7c02 */ /* 0x000fe20008000f00 */
[----:B------:R-:W-:Y:S02]  /*5e30*/  IMAD.U32 R10, RZ, RZ, UR4 ;  /* 0x00000004ff0a7e24 */ /* 0x000fe4000f8e00ff */
[----:B------:R-:W-:Y:S07]  /*5e40*/  LEPC R20, `(.L_x_103) ;  /* 0x000000001014794e */ /* 0x000fee0000000000 */
[----:B---345:R-:W-:Y:S05]  /*5e50*/  CALL.ABS.NOINC R14 ;  /* 0x000000000e007343 */ /* 0x038fea0003c00000 */
.L_x_103:
[----:B------:R-:W1:Y:S01]  /*5e60*/  LDCU.64 UR8, c[0x4][0x80] ;  /* 0x01001000ff0877ac */ /* 0x000e620008000a00 */
[----:B------:R-:W2:Y:S01]  /*5e70*/  LDC.64 R2, c[0x4][R2] ;  /* 0x0100000002027b82 */ /* 0x000ea20000000a00 */
[----:B------:R-:W-:Y:S02]  /*5e80*/  HFMA2 R12, -RZ, RZ, 0, 5.9604644775390625e-08 ;  /* 0x00000001ff0c7431 */ /* 0x000fe400000001ff */
[----:B------:R-:W-:Y:S02]  /*5e90*/  IMAD.MOV.U32 R8, RZ, RZ, 0x70 ;  /* 0x00000070ff087424 */ /* 0x000fe400078e00ff */
[----:B------:R-:W-:Y:S01]  /*5ea0*/  IMAD.MOV.U32 R13, RZ, RZ, RZ ;  /* 0x000000ffff0d7224 */ /* 0x000fe200078e00ff */
[----:B------:R-:W3:Y:S01]  /*5eb0*/  LDCU.64 UR6, c[0x4][0x88] ;  /* 0x01001100ff0677ac */ /* 0x000ee20008000a00 */
[----:B------:R-:W4:Y:S01]  /*5ec0*/  LDCU.64 UR4, c[0x4][0x8] ;  /* 0x01000100ff0477ac */ /* 0x000f220008000a00 */
[----:B-1----:R-:W-:Y:S02]  /*5ed0*/  MOV R4, UR8 ;  /* 0x0000000800047c02 */ /* 0x002fe40008000f00 */
[----:B------:R-:W-:Y:S02]  /*5ee0*/  MOV R5, UR9 ;  /* 0x0000000900057c02 */ /* 0x000fe40008000f00 */
[----:B---3--:R-:W-:Y:S01]  /*5ef0*/  MOV R7, UR7 ;  /* 0x0000000700077c02 */ /* 0x008fe20008000f00 */
[----:B------:R-:W-:Y:S01]  /*5f00*/  IMAD.U32 R6, RZ, RZ, UR6 ;  /* 0x00000006ff067e24 */ /* 0x000fe2000f8e00ff */
[----:B----4-:R-:W-:Y:S01]  /*5f10*/  MOV R11, UR5 ;  /* 0x00000005000b7c02 */ /* 0x010fe20008000f00 */
[----:B------:R-:W-:Y:S02]  /*5f20*/  IMAD.U32 R10, RZ, RZ, UR4 ;  /* 0x00000004ff0a7e24 */ /* 0x000fe4000f8e00ff */
[----:B------:R-:W-:Y:S07]  /*5f30*/  LEPC R20, `(.L_x_102) ;  /* 0x000000001014794e */ /* 0x000fee0000000000 */
[----:B--2---:R-:W-:Y:S05]  /*5f40*/  CALL.ABS.NOINC R2 ;  /* 0x0000000002007343 */ /* 0x004fea0003c00000 */
.L_x_102:
[----:B------:R-:W-:Y:S05]  /*5f50*/  BSYNC.RECONVERGENT B6 ;  /* 0x0000000000067941 */ /* 0x000fea0003800200 */
.L_x_101:
[----:B------:R-:W-:Y:S02]  /*5f60*/  R2UR UR6, R149 ;  /* 0x00000000950672ca */ /* 0x000fe400000e0000 */
[----:B------:R-:W-:Y:S02]  /*5f70*/  R2UR UR5, R165 ;  /* 0x00000000a50572ca */ /* 0x000fe400000e0000 */
[----:B------:R-:W-:Y:S02]  /*5f80*/  R2UR UR4, R164 ;  /* 0x00000000a40472ca */ /* 0x000fe400000e0000 */
[----:B------:R-:W-:Y:S02]  /*5f90*/  ISETP.NE.U32.AND P4, PT, R142, RZ, PT ;  /* 0x000000ff8e00720c */ /* 0x000fe40003f85070 */
[----:B------:R-:W-:Y:S02]  /*5fa0*/  ISETP.NE.U32.AND P2, PT, RZ, UR54, PT ;  /* 0x00000036ff007c0c */ /* 0x000fe4000bf45070 */
[----:B------:R-:W-:Y:S02]  /*5fb0*/  ISETP.NE.AND.EX P4, PT, R143, RZ, PT, P4 ;  /* 0x000000ff8f00720c */ /* 0x000fe40003f85340 */
[----:B------:R-:W-:Y:S01]  /*5fc0*/  ISETP.NE.AND.EX P2, PT, RZ, UR55, PT, P2 ;  /* 0x00000037ff007c0c */ /* 0x000fe2000bf45320 */
[----:B------:R-:W-:Y:S02]  /*5fd0*/  UISETP.NE.AND UP2, UPT, UR6, URZ, UPT ;  /* 0x000000ff0600728c */ /* 0x000fe4000bf45270 */
[----:B------:R-:W-:Y:S04]  /*5fe0*/  UISETP.NE.U32.AND UP0, UPT, UR5, URZ, UPT ;  /* 0x000000ff0500728c */ /* 0x000fe8000bf05070 */
[----:B------:R-:W-:Y:S01]  /*5ff0*/  UISETP.NE.AND.EX UP1, UPT, UR4, URZ, UPT, UP0 ;  /* 0x000000ff0400728c */ /* 0x000fe2000bf25300 */
[----:B------:R-:W-:Y:S01]  /*6000*/  PLOP3.LUT P1, PT, PT, PT, UP2, 0x80, 0x8 ;  /* 0x000000000008781c */ /* 0x000fe20003f2f028 */
[----:B------:R-:W-:Y:S03]  /*6010*/  UPLOP3.LUT UP0, UPT, UPT, UPT, UPT, 0x40, 0x4 ;  /* 0x000000000004789c */ /* 0x000fe60003f0e870 */
[----:B------:R-:W-:Y:S06]  /*6020*/  @UP2 UPLOP3.LUT UP0, UPT, UPT, UPT, UP1, 0x80, 0x8 ;  /* 0x000000000008289c */ /* 0x000fec0003f0f010 */
[----:B------:R-:W-:Y:S01]  /*6030*/  PLOP3.LUT P0, PT, PT, PT, UP0, 0x80, 0x8 ;  /* 0x000000000008781c */ /* 0x000fe20003f0f008 */
[----:B------:R-:W-:Y:S01]  /*6040*/  @!UPT UIADD3 URZ, UPT, UPT, URZ, URZ, URZ ;  /* 0x000000fffffff290 */ /* 0x000fe2000fffe0ff */
[----:B------:R-:W-:Y:S11]  /*6050*/  BRA.U !UP1, `(.L_x_104) ;  /* 0x0000000109407547 */ /* 0x000ff6000b800000 */
[----:B------:R-:W-:Y:S01]  /*6060*/  UISETP.NE.U32.AND UP0, UPT, UR54, URZ, UPT ;  /* 0x000000ff3600728c */ /* 0x000fe2000bf05070 */
[----:B------:R-:W-:Y:S01]  /*6070*/  R2UR UR6, R165 ;  /* 0x00000000a50672ca */ /* 0x000fe200000e0000 */
[----:B------:R-:W2:Y:S01]  /*6080*/  LDCU.64 UR8, c[0x0][0x358] ;  /* 0x00006b00ff0877ac */ /* 0x000ea20008000a00 */
[----:B------:R-:W-:Y:S02]  /*6090*/  HFMA2 R146, -RZ, RZ, 0, 5.9604644775390625e-08 ;  /* 0x00000001ff927431 */ /* 0x000fe400000001ff */
[----:B-1----:R-:W-:Y:S01]  /*60a0*/  IMAD.MOV.U32 R0, RZ, RZ, 0x1 ;  /* 0x00000001ff007424 */ /* 0x002fe200078e00ff */
[----:B------:R-:W-:Y:S06]  /*60b0*/  UISETP.NE.AND.EX UP0, UPT, UR55, URZ, UPT, UP0 ;  /* 0x000000ff3700728c */ /* 0x000fec000bf05300 */
[----:B------:R-:W-:Y:S05]  /*60c0*/  PLOP3.LUT P3, PT, PT, PT, UP0, 0x80, 0x8 ;  /* 0x000000000008781c */ /* 0x000fea0003f6f008 */
[----:B------:R-:W1:Y:S01]  /*60d0*/  @UP0 LDCU.64 UR4, c[0x0][0x888] ;  /* 0x00011100ff0407ac */ /* 0x000e620008000a00 */
[----:B------:R-:W-:Y:S07]  /*60e0*/  @UP0 UIMAD UR6, UR36, UR6, URZ ;  /* 0x00000006240602a4 */ /* 0x000fee000f8e02ff */
[----:B------:R-:W-:Y:S01]  /*60f0*/  @!P3 PRMT R146, R0, 0x7610, R146 ;  /* 0x000076100092b816 */ /* 0x000fe20000000092 */
[----:B-1----:R-:W-:Y:S06]  /*6100*/  @UP0 UIMAD.WIDE UR4, UR6, 0x4, UR4 ;  /* 0x00000004060408a5 */ /* 0x002fec000f8e0204 */
[----:B------:R-:W-:Y:S02]  /*6110*/  IMAD.U32 R2, RZ, RZ, UR4 ;  /* 0x00000004ff027e24 */ /* 0x000fe4000f8e00ff */
[----:B------:R-:W-:Y:S03]  /*6120*/  IMAD.U32 R3, RZ, RZ, UR5 ;  /* 0x00000005ff037e24 */ /* 0x000fe6000f8e00ff */
[----:B------:R-:W1:Y:S02]  /*6130*/  @!UP0 LDCU UR4, c[0x0][0x880] ;  /* 0x00011000ff0487ac */ /* 0x000e640008000800 */
[----:B--2--5:R2:W5:Y:S02]  /*6140*/  @P3 LDG.E R73, desc[UR8][R2.64] ;  /* 0x0000000802493981 */ /* 0x024564000c1e1900 */
[----:B-12---:R-:W-:Y:S02]  /*6150*/  @!P3 MOV R73, UR4 ;  /* 0x000000040049bc02 */ /* 0x006fe40008000f00 */
.L_x_104:
[----:B------:R-:W-:Y:S05]  /*6160*/  @!P4 BRA `(.L_x_105) ;  /* 0x000000000024c947 */ /* 0x000fea0003800000 */
[----:B------:R-:W-:Y:S01]  /*6170*/  ISETP.NE.U32.AND P3, PT, R140, RZ, PT ;  /* 0x000000ff8c00720c */ /* 0x000fe20003f65070 */
[----:B------:R-:W2:Y:S03]  /*6180*/  LDCU.64 UR4, c[0x0][0x358] ;  /* 0x00006b00ff0477ac */ /* 0x000ea60008000a00 */
[----:B------:R-:W-:Y:S11]  /*6190*/  ISETP.NE.AND.EX P3, PT, R141, RZ, PT, P3 ;  /* 0x000000ff8d00720c */ /* 0x000ff60003f65330 */
[----:B------:R-:W-:Y:S02]  /*61a0*/  @!UPT UIADD3 URZ, UPT, UPT, URZ, URZ, URZ ;  /* 0x000000fffffff290 */ /* 0x000fe4000fffe0ff */
[----:B------:R-:W3:Y:S01]  /*61b0*/  @P3 LDC.64 R2, c[0x0][0x8a8] ;  /* 0x00022a00ff023b82 */ /* 0x000ee20000000a00 */
[----:B-1----:R-:W-:Y:S04]  /*61c0*/  @P3 IMAD R0, R142, UR36, RZ ;  /* 0x000000248e003c24 */ /* 0x002fe8000f8e02ff */
[----:B---3--:R-:W-:Y:S05]  /*61d0*/  @P3 IMAD.WIDE R2, R0, 0x4, R2 ;  /* 0x0000000400023825 */ /* 0x008fea00078e0202 */
[----:B--2--5:R2:W5:Y:S02]  /*61e0*/  @P3 LDG.E R70, desc[UR4][R2.64] ;  /* 0x0000000402463981 */ /* 0x024564000c1e1900 */
[----:B--2---:R-:W3:Y:S02]  /*61f0*/  @!P3 LDC R70, c[0x0][0x8a0] ;  /* 0x00022800ff46bb82 */ /* 0x004ee40000000800 */
.L_x_105:
[----:B-----5:R-:W-:Y:S01]  /*6200*/  FSETP.NEU.AND P3, PT, R73, RZ, PT ;  /* 0x000000ff4900720b */ /* 0x020fe20003f6d000 */
[----:B------:R-:W-:Y:S01]  /*6210*/  IMAD.SHL.U32 R169, R144, 0x2, RZ ;  /* 0x0000000290a97824 */ /* 0x000fe200078e00ff */
[----:B------:R-:W-:Y:S01]  /*6220*/  SEL R5, RZ, 0xffffffff, P2 ;  /* 0xffffffffff057807 */ /* 0x000fe20001000000 */
[----:B------:R-:W-:Y:S01]  /*6230*/  IMAD.SHL.U32 R79, R161, 0x10, RZ ;  /* 0x00000010a14f7824 */ /* 0x000fe200078e00ff */
[----:B------:R-:W-:Y:S01]  /*6240*/  @P1 LOP3.LUT P2, RZ, R146, 0xff, RZ, 0xc0, !PT ;  /* 0x000000ff92ff1812 */ /* 0x000fe2000784c0ff */
[----:B------:R-:W-:Y:S01]  /*6250*/  VIADD R168, R169, UR44 ;  /* 0x0000002ca9a87c36 */ /* 0x000fe20008000000 */
[----:B-1----:R-:W-:Y:S01]  /*6260*/  @P1 SEL R0, RZ, 0xffffffff, P3 ;  /* 0xffffffffff001807 */ /* 0x002fe20001800000 */
[----:B------:R-:W-:Y:S01]  /*6270*/  IMAD.MOV.U32 R87, RZ, RZ, -0x10 ;  /* 0xfffffff0ff577424 */ /* 0x000fe200078e00ff */
[----:B------:R-:W-:Y:S01]  /*6280*/  LOP3.LUT R160, R160, 0x1, RZ, 0x3c, !PT ;  /* 0x00000001a0a07812 */ /* 0x000fe200078e3cff */
[----:B------:R-:W-:Y:S01]  /*6290*/  IMAD.SHL.U32 R85, R162, 0x10, RZ ;  /* 0x00000010a2557824 */ /* 0x000fe200078e00ff */
[----:B------:R-:W-:Y:S01]  /*62a0*/  @P0 SEL R0, R5, R0, !P2 ;  /* 0x0000000005000207 */ /* 0x000fe20005000000 */
[----:B------:R-:W-:Y:S01]  /*62b0*/  IMAD.IADD R156, R168, 0x1, R79 ;  /* 0x00000001a89c7824 */ /* 0x000fe200078e024f */
[----:B------:R-:W-:Y:S01]  /*62c0*/  LEA R170, R68, UR44, 0x3 ;  /* 0x0000002c44aa7c11 */ /* 0x000fe2000f8e18ff */
[----:B------:R-:W-:Y:S01]  /*62d0*/  IMAD.IADD R167, R168, 0x1, R85 ;  /* 0x00000001a8a77824 */ /* 0x000fe200078e0255 */
[----:B------:R-:W-:Y:S01]  /*62e0*/  @P1 LOP3.LUT R0, R0, 0x1, RZ, 0xc0, !PT ;  /* 0x0000000100001812 */ /* 0x000fe200078ec0ff */
[--C-:B------:R-:W-:Y:S01]  /*62f0*/  IMAD.IADD R154, R85, 0x1, R156.reuse ;  /* 0x00000001559a7824 */ /* 0x100fe200078e029c */
[----:B------:R-:W-:Y:S01]  /*6300*/  SHF.L.U32 R3, R159, 0x1f, RZ ;  /* 0x0000001f9f037819 */ /* 0x000fe200000006ff */
[----:B------:R-:W-:Y:S01]  /*6310*/  BSSY B1, `(.L_x_106) ;  /* 0x000004a000017945 */ /* 0x000fe20003800000 */
[----:B------:R-:W-:Y:S01]  /*6320*/  ISETP.NE.U32.OR P5, PT, R0, 0x1, !P1 ;  /* 0x000000010000780c */ /* 0x000fe20004fa5470 */
[----:B------:R-:W-:Y:S01]  /*6330*/  IMAD.MOV.U32 R84, RZ, RZ, 0x1 ;  /* 0x00000001ff547424 */ /* 0x000fe200078e00ff */
[----:B------:R-:W-:Y:S01]  /*6340*/  PLOP3.LUT P2, PT, PT, PT, UP1, 0x80, 0x8 ;  /* 0x000000000008781c */ /* 0x000fe20003f4f018 */
[----:B------:R-:W-:Y:S01]  /*6350*/  IMAD R71, R68, 0x100, R69 ;  /* 0x0000010044477824 */ /* 0x000fe200078e0245 */
[----:B------:R-:W-:Y:S01]  /*6360*/  LOP3.LUT P4, R151, R146, 0xff, RZ, 0xc0, !PT ;  /* 0x000000ff92977812 */ /* 0x000fe2000788c0ff */
[----:B------:R-:W-:Y:S01]  /*6370*/  IMAD.MOV.U32 R78, RZ, RZ, RZ ;  /* 0x000000ffff4e7224 */ /* 0x000fe200078e00ff */
[----:B------:R-:W-:Y:S02]  /*6380*/  SEL R0, RZ, 0xffffffff, P3 ;  /* 0xffffffffff007807 */ /* 0x000fe40001800000 */
[----:B------:R-:W-:Y:S02]  /*6390*/  CS2R R138, SRZ ;  /* 0x00000000008a7805 */ /* 0x000fe4000001ff00 */
[----:B------:R-:W-:Y:S02]  /*63a0*/  P2R R166, PR, RZ, 0x20 ;  /* 0x00000020ffa67803 */ /* 0x000fe40000000000 */
[----:B------:R-:W-:Y:S02]  /*63b0*/  CS2R R136, SRZ ;  /* 0x0000000000887805 */ /* 0x000fe4000001ff00 */
[----:B------:R-:W-:Y:S02]  /*63c0*/  CS2R R130, SRZ ;  /* 0x0000000000827805 */ /* 0x000fe4000001ff00 */
[----:B------:R-:W-:Y:S02]  /*63d0*/  CS2R R128, SRZ ;  /* 0x0000000000807805 */ /* 0x000fe4000001ff00 */
[----:B------:R-:W-:Y:S02]  /*63e0*/  CS2R R122, SRZ ;  /* 0x00000000007a7805 */ /* 0x000fe4000001ff00 */
[----:B------:R-:W-:Y:S02]  /*63f0*/  @P5 SHF.L.U32 R2, R160, 0x1f, RZ ;  /* 0x0000001fa0025819 */ /* 0x000fe400000006ff */
[----:B------:R-:W-:Y:S02]  /*6400*/  CS2R R120, SRZ ;  /* 0x0000000000787805 */ /* 0x000fe4000001ff00 */
[----:B------:R-:W-:Y:S02]  /*6410*/  @P2 SEL R0, R5, R0, !P4 ;  /* 0x0000000005002207 */ /* 0x000fe40006000000 */
[----:B------:R-:W-:Y:S01]  /*6420*/  CS2R R114, SRZ ;  /* 0x0000000000727805 */ /* 0x000fe2000001ff00 */
[----:B------:R-:W1:Y:S01]  /*6430*/  @P5 SYNCS.PHASECHK.TRANS64.TRYWAIT P1, [UR44+0x40], R2 ;  /* 0x00004002ff0055a7 */ /* 0x000e62000802112c */
[----:B------:R-:W-:Y:S02]  /*6440*/  CS2R R112, SRZ ;  /* 0x0000000000707805 */ /* 0x000fe4000001ff00 */
[----:B------:R-:W-:Y:S02]  /*6450*/  LOP3.LUT R0, R0, 0x1, RZ, 0xc0, !PT ;  /* 0x0000000100007812 */ /* 0x000fe400078ec0ff */
[----:B------:R-:W-:Y:S02]  /*6460*/  CS2R R106, SRZ ;  /* 0x00000000006a7805 */ /* 0x000fe4000001ff00 */
[----:B------:R-:W-:Y:S02]  /*6470*/  CS2R R104, SRZ ;  /* 0x0000000000687805 */ /* 0x000fe4000001ff00 */
[----:B------:R-:W-:Y:S02]  /*6480*/  CS2R R98, SRZ ;  /* 0x0000000000627805 */ /* 0x000fe4000001ff00 */
[----:B------:R-:W-:Y:S02]  /*6490*/  ISETP.NE.U32.AND P2, PT, R0, 0x1, PT ;  /* 0x000000010000780c */ /* 0x000fe40003f45070 */
[----:B------:R-:W-:Y:S02]  /*64a0*/  CS2R R96, SRZ ;  /* 0x0000000000607805 */ /* 0x000fe4000001ff00 */
[----:B------:R-:W-:Y:S02]  /*64b0*/  CS2R R90, SRZ ;  /* 0x00000000005a7805 */ /* 0x000fe4000001ff00 */
[----:B------:R-:W-:Y:S02]  /*64c0*/  CS2R R88, SRZ ;  /* 0x0000000000587805 */ /* 0x000fe4000001ff00 */
[----:B------:R-:W-:Y:S02]  /*64d0*/  P2R R86, PR, RZ, 0x4 ;  /* 0x00000004ff567803 */ /* 0x000fe40000000000 */
[----:B------:R-:W-:Y:S02]  /*64e0*/  CS2R R82, SRZ ;  /* 0x0000000000527805 */ /* 0x000fe4000001ff00 */
[----:B------:R-:W-:Y:S02]  /*64f0*/  ISETP.NE.U32.AND P2, PT, R145, 0x1, PT ;  /* 0x000000019100780c */ /* 0x000fe40003f45070 */
[----:B------:R-:W-:Y:S01]  /*6500*/  CS2R R80, SRZ ;  /* 0x0000000000507805 */ /* 0x000fe2000001ff00 */
[----:B------:R2:W4:Y:S01]  /*6510*/  SYNCS.PHASECHK.TRANS64.TRYWAIT P0, [R170+URZ+0xb0], R3 ;  /* 0x0000b003aa0075a7 */ /* 0x00052200080011ff */
[----:B------:R-:W-:Y:S05]  /*6520*/  SEL R87, R87, 0x10, !P2 ;  /* 0x0000001057577807 */ /* 0x000fea0005000000 */
[----:B------:R-:W-:Y:S02]  /*6530*/  IMAD.IADD R168, R168, 0x1, R87 ;  /* 0x00000001a8a87824 */ /* 0x000fe400078e0257 */
[C---:B------:R-:W-:Y:S02]  /*6540*/  IMAD.IADD R157, R87.reuse, 0x1, R167 ;  /* 0x00000001579d7824 */ /* 0x040fe400078e02a7 */
[C---:B------:R-:W-:Y:S02]  /*6550*/  IMAD.IADD R155, R87.reuse, 0x1, R156 ;  /* 0x00000001579b7824 */ /* 0x040fe400078e029c */
[----:B------:R-:W-:Y:S01]  /*6560*/  IMAD.IADD R153, R87, 0x1, R154 ;  /* 0x0000000157997824 */ /* 0x000fe200078e029a */
[----:B-1----:R-:W-:Y:S01]  /*6570*/  @P5 SEL R84, RZ, 0x1, !P1 ;  /* 0x00000001ff545807 */ /* 0x002fe20004800000 */
[----:B--2---:R-:W-:Y:S06]  /*6580*/  @!P5 BRA `(.L_x_107) ;  /* 0x000000000088d947 */ /* 0x004fec0003800000 */
[----:B------:R-:W-:Y:S01]  /*6590*/  IMAD.MOV.U32 R139, RZ, RZ, RZ ;  /* 0x000000ffff8b7224 */ /* 0x000fe200078e00ff */
[----:B------:R-:W-:Y:S01]  /*65a0*/  ISETP.NE.AND P1, PT, R84, RZ, PT ;  /* 0x000000ff5400720c */ /* 0x000fe20003f25270 */
[----:B------:R-:W-:Y:S01]  /*65b0*/  BSSY B0, `(.L_x_108) ;  /* 0x0000014000007945 */ /* 0x000fe20003800000 */
[----:B------:R-:W-:Y:S02]  /*65c0*/  CS2R R82, SRZ ;  /* 0x0000000000527805 */ /* 0x000fe4000001ff00 */
        /* <DEDUP_REMOVED lines=13> */
[----:B------:R-:W-:Y:S01]  /*66a0*/  CS2R R136, SRZ ;  /* 0x0000000000887805 */ /* 0x000fe2000001ff00 */
[----:B------:R-:W-:Y:S06]  /*66b0*/  @P1 BRA `(.L_x_109) ;  /* 0x00000000000c1947 */ /* 0x000fec0003800000 */
[----:B------:R-:W-:Y:S04]  /*66c0*/  SHF.L.U32 R5, R160, 0x1f, RZ ;  /* 0x0000001fa0057819 */ /* 0x000fe800000006ff */
[----:B------:R-:W1:Y:S02]  /*66d0*/  SYNCS.PHASECHK.TRANS64.TRYWAIT P1, [UR44+0x40], R5 ;  /* 0x00004005ff0075a7 */ /* 0x000e64000802112c */
[----:B-1----:R-:W-:Y:S05]  /*66e0*/  @!P1 BRA `(.L_x_110) ;  /* 0x0000005c004c9947 */ /* 0x002fea0003800000 */
.L_x_109:
[----:B------:R-:W-:Y:S05]  /*66f0*/  BSYNC B0 ;  /* 0x0000000000007941 */ /* 0x000fea0003800000 */
.L_x_108:
[----:B------:R-:W-:Y:S01]  /*6700*/  ISETP.NE.AND P1, PT, R86, RZ, PT ;  /* 0x000000ff5600720c */ /* 0x000fe20003f25270 */
[----:B------:R-:W-:Y:S11]  /*6710*/  HFMA2 R78, -RZ, RZ, 0, 5.9604644775390625e-08 ;  /* 0x00000001ff4e7431 */ /* 0x000ff600000001ff */
[----:B------:R-:W-:Y:S01]  /*6720*/  @!UPT UIADD3 URZ, UPT, UPT, URZ, URZ, URZ ;  /* 0x000000fffffff290 */ /* 0x000fe2000fffe0ff */
[----:B------:R2:W1:Y:S04]  /*6730*/  @P1 LDS.128 R80, [R169+UR44+0x400] ;  /* 0x0004002ca9501984 */ /* 0x0004680008000c00 */
[----:B------:R2:W1:Y:S04]  /*6740*/  @P1 LDS.128 R88, [R168+0x400] ;  /* 0x00040000a8581984 */ /* 0x0004680000000c00 */
[----:B------:R2:W1:Y:S04]  /*6750*/  @P1 LDS.128 R96, [R167+0x400] ;  /* 0x00040000a7601984 */ /* 0x0004680000000c00 */
[----:B------:R2:W1:Y:S04]  /*6760*/  @P1 LDS.128 R104, [R157+0x400] ;  /* 0x000400009d681984 */ /* 0x0004680000000c00 */
[----:B------:R2:W1:Y:S04]  /*6770*/  @P1 LDS.128 R112, [R156+0x400] ;  /* 0x000400009c701984 */ /* 0x0004680000000c00 */
[----:B------:R2:W1:Y:S04]  /*6780*/  @P1 LDS.128 R120, [R155+0x400] ;  /* 0x000400009b781984 */ /* 0x0004680000000c00 */
[----:B------:R2:W1:Y:S04]  /*6790*/  @P1 LDS.128 R128, [R154+0x400] ;  /* 0x000400009a801984 */ /* 0x0004680000000c00 */
[----:B------:R2:W1:Y:S02]  /*67a0*/  @P1 LDS.128 R136, [R153+0x400] ;  /* 0x0004000099881984 */ /* 0x0004640000000c00 */
.L_x_107:
[----:B------:R-:W-:Y:S05]  /*67b0*/  BSYNC B1 ;  /* 0x0000000000017941 */ /* 0x000fea0003800000 */
.L_x_106:
[----:B-1----:R-:W-:Y:S04]  /*67c0*/  SHF.R.U32.HI R0, RZ, 0x15, R71 ;  /* 0x00000015ff007819 */ /* 0x002fe80000011647 */
[----:B------:R-:W-:Y:S01]  /*67d0*/  LOP3.LUT P1, RZ, R0, 0x3, R147, 0x48, !PT ;  /* 0x0000000300ff7812 */ /* 0x000fe20007824893 */
[----:B------:R-:W-:Y:S01]  /*67e0*/  @!UPT UIADD3 URZ, UPT, UPT, URZ, URZ, URZ ;  /* 0x000000fffffff290 */ /* 0x000fe2000fffe0ff */
[----:B----4-:R-:W-:Y:S11]  /*67f0*/  @P0 BRA `(.L_x_111) ;  /* 0x0000000000080947 */ /* 0x010ff60003800000 */
[----:B------:R-:W1:Y:S02]  /*6800*/  SYNCS.PHASECHK.TRANS64.TRYWAIT P0, [R170+URZ+0xb0], R3 ;  /* 0x0000b003aa0075a7 */ /* 0x000e6400080011ff */
[----:B-1----:R-:W-:Y:S05]  /*6810*/  @!P0 BRA `(.L_x_112) ;  /* 0x0000005c00188947 */ /* 0x002fea0003800000 */
.L_x_111:
[----:B------:R-:W-:Y:S05]  /*6820*/  @!P1 BRA `(.L_x_113) ;  /* 0x0000000000409947 */ /* 0x000fea0003800000 */
[----:B------:R-:W4:Y:S01]  /*6830*/  LDCU.64 UR8, c[0x4][0x70] ;  /* 0x01000e00ff0877ac */ /* 0x000f220008000a00 */
[----:B-1----:R-:W-:Y:S01]  /*6840*/  MOV R3, 0x0 ;  /* 0x0000000000037802 */ /* 0x002fe20000000f00 */
[----:B------:R-:W-:Y:S02]  /*6850*/  HFMA2 R12, -RZ, RZ, 0, 5.9604644775390625e-08 ;  /* 0x00000001ff0c7431 */ /* 0x000fe400000001ff */
[----:B------:R-:W-:Y:S02]  /*6860*/  IMAD.MOV.U32 R8, RZ, RZ, 0x192 ;  /* 0x00000192ff087424 */ /* 0x000fe400078e00ff */
[----:B------:R-:W-:Y:S01]  /*6870*/  IMAD.MOV.U32 R13, RZ, RZ, RZ ;  /* 0x000000ffff0d7224 */ /* 0x000fe200078e00ff */
[----:B------:R-:W1:Y:S01]  /*6880*/  LDCU.64 UR6, c[0x4][0x78] ;  /* 0x01000f00ff0677ac */ /* 0x000e620008000a00 */
[----:B------:R-:W2:Y:S01]  /*6890*/  LDC.64 R2, c[0x4][R3] ;  /* 0x0100000003027b82 */ /* 0x000ea20000000a00 */
[----:B------:R-:W5:Y:S01]  /*68a0*/  LDCU.64 UR4, c[0x4][0x10] ;  /* 0x01000200ff0477ac */ /* 0x000f620008000a00 */
[----:B----4-:R-:W-:Y:S01]  /*68b0*/  MOV R5, UR9 ;  /* 0x0000000900057c02 */ /* 0x010fe20008000f00 */
[----:B------:R-:W-:Y:S01]  /*68c0*/  IMAD.U32 R4, RZ, RZ, UR8 ;  /* 0x00000008ff047e24 */ /* 0x000fe2000f8e00ff */
[----:B-1----:R-:W-:Y:S01]  /*68d0*/  MOV R7, UR7 ;  /* 0x0000000700077c02 */ /* 0x002fe20008000f00 */
[----:B------:R-:W-:Y:S01]  /*68e0*/  IMAD.U32 R6, RZ, RZ, UR6 ;  /* 0x00000006ff067e24 */ /* 0x000fe2000f8e00ff */
[----:B-----5:R-:W-:Y:S01]  /*68f0*/  MOV R11, UR5 ;  /* 0x00000005000b7c02 */ /* 0x020fe20008000f00 */
[----:B------:R-:W-:Y:S02]  /*6900*/  IMAD.U32 R10, RZ, RZ, UR4 ;  /* 0x00000004ff0a7e24 */ /* 0x000fe4000f8e00ff */
[----:B------:R-:W-:Y:S07]  /*6910*/  LEPC R20, `(.L_x_113) ;  /* 0x000000001014794e */ /* 0x000fee0000000000 */
[----:B--23--:R-:W-:Y:S05]  /*6920*/  CALL.ABS.NOINC R2 ;  /* 0x0000000002007343 */ /* 0x00cfea0003c00000 */
.L_x_113:
[C---:B------:R-:W-:Y:S01]  /*6930*/  SHF.L.U32 R72, R80.reuse, 0x10, RZ ;  /* 0x0000001050487819 */ /* 0x040fe200000006ff */
[----:B------:R-:W-:Y:S05]  /*6940*/  WARPSYNC.ALL ;  /* 0x0000000000007948 */ /* 0x000fea0003800000 */
[----:B------:R-:W-:Y:S01]  /*6950*/  R2UR UR4, R71 ;  /* 0x00000000470472ca */ /* 0x000fe200000e0000 */
[----:B------:R-:W-:Y:S01]  /*6960*/  BSSY.RECONVERGENT B0, `(.L_x_114) ;  /* 0x00000fc000007945 */ /* 0x000fe20003800200 */
[----:B------:R-:W-:Y:S02]  /*6970*/  LOP3.LUT R75, R80, 0xffff0000, RZ, 0xc0, !PT ;  /* 0xffff0000504b7812 */ /* 0x000fe400078ec0ff */
[----:B------:R-:W-:Y:S02]  /*6980*/  LOP3.LUT R74, R81, 0xffff0000, RZ, 0xc0, !PT ;  /* 0xffff0000514a7812 */ /* 0x000fe400078ec0ff */
[C---:B------:R-:W-:Y:S02]  /*6990*/  SHF.L.U32 R77, R99.reuse, 0x10, RZ ;  /* 0x00000010634d7819 */ /* 0x040fe400000006ff */
[----:B------:R-:W-:Y:S02]  /*69a0*/  LOP3.LUT R76, R99, 0xffff0000, RZ, 0xc0, !PT ;  /* 0xffff0000634c7812 */ /* 0x000fe400078ec0ff */
[----:B------:R-:W-:Y:S03]  /*69b0*/  ISETP.NE.AND P0, PT, R163, RZ, PT ;  /* 0x000000ffa300720c */ /* 0x000fe60003f05270 */
[----:B------:R-:W3:Y:S02]  /*69c0*/  LDTM.x64 R4, tmem[UR4] ;  /* 0x00000004000479ee */ /* 0x000ee40008340000 */
[C---:B---3--:R-:W-:Y:S01]  /*69d0*/  FMUL R0, R70.reuse, R4 ;  /* 0x0000000446007220 */ /* 0x048fe20000400000 */
[C---:B------:R-:W-:Y:S01]  /*69e0*/  FMUL R2, R70.reuse, R5 ;  /* 0x0000000546027220 */ /* 0x040fe20000400000 */
[C---:B-1----:R-:W-:Y:S01]  /*69f0*/  FMUL R3, R70.reuse, R6 ;  /* 0x0000000646037220 */ /* 0x042fe20000400000 */
[----:B------:R-:W-:Y:S01]  /*6a00*/  FMUL R7, R70, R7 ;  /* 0x0000000746077220 */ /* 0x000fe20000400000 */
[----:B------:R-:W-:Y:S01]  /*6a10*/  FFMA R0, R73, R72, R0 ;  /* 0x0000004849007223 */ /* 0x000fe20000000000 */
[----:B------:R-:W-:Y:S01]  /*6a20*/  SHF.L.U32 R72, R81, 0x10, RZ ;  /* 0x0000001051487819 */ /* 0x000fe200000006ff */
[C---:B------:R-:W-:Y:S01]  /*6a30*/  FFMA R2, R73.reuse, R75, R2 ;  /* 0x0000004b49027223 */ /* 0x040fe20000000002 */
[----:B------:R-:W-:Y:S01]  /*6a40*/  SHF.L.U32 R75, R82, 0x10, RZ ;  /* 0x00000010524b7819 */ /* 0x000fe200000006ff */
[C---:B------:R-:W-:Y:S01]  /*6a50*/  FMUL R4, R70.reuse, R8 ;  /* 0x0000000846047220 */ /* 0x040fe20000400000 */
[----:B------:R-:W-:Y:S01]  /*6a60*/  FMUL R5, R70, R9 ;  /* 0x0000000946057220 */ /* 0x000fe20000400000 */
[C---:B------:R-:W-:Y:S01]  /*6a70*/  FFMA R3, R73.reuse, R72, R3 ;  /* 0x0000004849037223 */ /* 0x040fe20000000003 */
[----:B------:R-:W-:Y:S01]  /*6a80*/  LOP3.LUT R72, R82, 0xffff0000, RZ, 0xc0, !PT ;  /* 0xffff000052487812 */ /* 0x000fe200078ec0ff */
[----:B------:R-:W-:Y:S01]  /*6a90*/  FFMA R7, R73, R74, R7 ;  /* 0x0000004a49077223 */ /* 0x000fe20000000007 */
[----:B------:R-:W-:Y:S01]  /*6aa0*/  LOP3.LUT R74, R83, 0xffff0000, RZ, 0xc0, !PT ;  /* 0xffff0000534a7812 */ /* 0x000fe200078ec0ff */
[----:B------:R-:W-:Y:S01]  /*6ab0*/  FFMA R4, R73, R75, R4 ;  /* 0x0000004b49047223 */ /* 0x000fe20000000004 */
[----:B------:R-:W-:Y:S01]  /*6ac0*/  SHF.L.U32 R75, R83, 0x10, RZ ;  /* 0x00000010534b7819 */ /* 0x000fe200000006ff */
[----:B------:R-:W-:Y:S01]  /*6ad0*/  FMUL R6, R70, R10 ;  /* 0x0000000a46067220 */ /* 0x000fe20000400000 */
[----:B------:R-:W-:Y:S01]  /*6ae0*/  F2FP.BF16.F32.PACK_AB R92, R2, R0 ;  /* 0x00000000025c723e */ /* 0x000fe200000010ff */
[----:B------:R-:W-:Y:S01]  /*6af0*/  FMUL R11, R70, R11 ;  /* 0x0000000b460b7220 */ /* 0x000fe20000400000 */
[----:B------:R-:W-:Y:S01]  /*6b00*/  F2FP.BF16.F32.PACK_AB R93, R7, R3 ;  /* 0x00000003075d723e */ /* 0x000fe200000010ff */
[C---:B------:R-:W-:Y:S01]  /*6b10*/  FFMA R5, R73.reuse, R72, R5 ;  /* 0x0000004849057223 */ /* 0x040fe20000000005 */
[----:B------:R-:W-:Y:S01]  /*6b20*/  SHF.L.U32 R72, R88, 0x10, RZ ;  /* 0x0000001058487819 */ /* 0x000fe200000006ff */
[----:B------:R-:W-:Y:S01]  /*6b30*/  FFMA R6, R73, R75, R6 ;  /* 0x0000004b49067223 */ /* 0x000fe20000000006 */
[----:B------:R-:W-:Y:S01]  /*6b40*/  SHF.L.U32 R75, R90, 0x10, RZ ;  /* 0x000000105a4b7819 */ /* 0x000fe200000006ff */
[----:B------:R-:W-:Y:S01]  /*6b50*/  FMUL R8, R70, R12 ;  /* 0x0000000c46087220 */ /* 0x000fe20000400000 */
[----:B------:R-:W-:Y:S01]  /*6b60*/  F2FP.BF16.F32.PACK_AB R94, R5, R4 ;  /* 0x00000004055e723e */ /* 0x000fe200000010ff */
[C---:B------:R-:W-:Y:S01]  /*6b70*/  FFMA R11, R73.reuse, R74, R11 ;  /* 0x0000004a490b7223 */ /* 0x040fe2000000000b */
[----:B------:R-:W-:Y:S01]  /*6b80*/  LOP3.LUT R74, R88, 0xffff0000, RZ, 0xc0, !PT ;  /* 0xffff0000584a7812 */ /* 0x000fe200078ec0ff */
[C---:B------:R-:W-:Y:S01]  /*6b90*/  FMUL R9, R70.reuse, R13 ;  /* 0x0000000d46097220 */ /* 0x040fe20000400000 */
[----:B------:R-:W-:Y:S01]  /*6ba0*/  FFMA R8, R73, R72, R8 ;  /* 0x0000004849087223 */ /* 0x000fe20000000008 */
[----:B------:R-:W-:Y:S01]  /*6bb0*/  SHF.L.U32 R72, R89, 0x10, RZ ;  /* 0x0000001059487819 */ /* 0x000fe200000006ff */
[C---:B------:R-:W-:Y:S01]  /*6bc0*/  FMUL R10, R70.reuse, R14 ;  /* 0x0000000e460a7220 */ /* 0x040fe20000400000 */
[----:B------:R-:W-:Y:S01]  /*6bd0*/  F2FP.BF16.F32.PACK_AB R95, R11, R6 ;  /* 0x000000060b5f723e */ /* 0x000fe200000010ff */
[----:B------:R-:W-:Y:S01]  /*6be0*/  FFMA R9, R73, R74, R9 ;  /* 0x0000004a49097223 */ /* 0x000fe20000000009 */
[----:B------:R-:W-:Y:S01]  /*6bf0*/  LOP3.LUT R74, R89, 0xffff0000, RZ, 0xc0, !PT ;  /* 0xffff0000594a7812 */ /* 0x000fe200078ec0ff */
[----:B------:R-:W-:Y:S01]  /*6c00*/  FMUL R15, R70, R15 ;  /* 0x0000000f460f7220 */ /* 0x000fe20000400000 */
[----:B------:R-:W-:Y:S01]  /*6c10*/  FFMA R10, R73, R72, R10 ;  /* 0x00000048490a7223 */ /* 0x000fe2000000000a */
[----:B------:R-:W-:Y:S01]  /*6c20*/  LOP3.LUT R72, R90, 0xffff0000, RZ, 0xc0, !PT ;  /* 0xffff00005a487812 */ /* 0x000fe200078ec0ff */
[C---:B------:R-:W-:Y:S01]  /*6c30*/  FMUL R12, R70.reuse, R16 ;  /* 0x00000010460c7220 */ /* 0x040fe20000400000 */
[----:B------:R-:W-:Y:S01]  /*6c40*/  F2FP.BF16.F32.PACK_AB R100, R9, R8 ;  /* 0x000000080964723e */ /* 0x000fe200000010ff */
[----:B------:R-:W-:Y:S01]  /*6c50*/  FMUL R13, R70, R17 ;  /* 0x00000011460d7220 */ /* 0x000fe20000400000 */
[----:B------:R-:W-:Y:S01]  /*6c60*/  FFMA R15, R73, R74, R15 ;  /* 0x0000004a490f7223 */ /* 0x000fe2000000000f */
[----:B------:R-:W-:Y:S01]  /*6c70*/  LOP3.LUT R74, R91, 0xffff0000, RZ, 0xc0, !PT ;  /* 0xffff00005b4a7812 */ /* 0x000fe200078ec0ff */
[----:B------:R-:W-:Y:S01]  /*6c80*/  FFMA R12, R73, R75, R12 ;  /* 0x0000004b490c7223 */ /* 0x000fe2000000000c */
[----:B------:R-:W-:Y:S01]  /*6c90*/  SHF.L.U32 R75, R91, 0x10, RZ ;  /* 0x000000105b4b7819 */ /* 0x000fe200000006ff */
[----:B------:R-:W-:Y:S01]  /*6ca0*/  FFMA R13, R73, R72, R13 ;  /* 0x00000048490d7223 */ /* 0x000fe2000000000d */
[----:B------:R-:W-:Y:S01]  /*6cb0*/  SHF.L.U32 R72, R96, 0x10, RZ ;  /* 0x0000001060487819 */ /* 0x000fe200000006ff */
[C---:B------:R-:W-:Y:S01]  /*6cc0*/  FMUL R14, R70.reuse, R18 ;  /* 0x00000012460e7220 */ /* 0x040fe20000400000 */
[----:B------:R-:W-:Y:S01]  /*6cd0*/  F2FP.BF16.F32.PACK_AB R101, R15, R10 ;  /* 0x0000000a0f65723e */ /* 0x000fe200000010ff */
[C---:B------:R-:W-:Y:S01]  /*6ce0*/  FMUL R19, R70.reuse, R19 ;  /* 0x0000001346137220 */ /* 0x040fe20000400000 */
[----:B------:R-:W-:Y:S01]  /*6cf0*/  F2FP.BF16.F32.PACK_AB R102, R13, R12 ;  /* 0x0000000c0d66723e */ /* 0x000fe200000010ff */
[----:B------:R-:W-:Y:S01]  /*6d00*/  FMUL R16, R70, R20 ;  /* 0x0000001446107220 */ /* 0x000fe20000400000 */
[C---:B------:R-:W-:Y:S01]  /*6d10*/  FFMA R14, R73.reuse, R75, R14 ;  /* 0x0000004b490e7223 */ /* 0x040fe2000000000e */
[----:B------:R-:W-:Y:S01]  /*6d20*/  SHF.L.U32 R75, R98, 0x10, RZ ;  /* 0x00000010624b7819 */ /* 0x000fe200000006ff */
[C---:B------:R-:W-:Y:S01]  /*6d30*/  FFMA R19, R73.reuse, R74, R19 ;  /* 0x0000004a49137223 */ /* 0x040fe20000000013 */
[----:B------:R-:W-:Y:S01]  /*6d40*/  LOP3.LUT R74, R96, 0xffff0000, RZ, 0xc0, !PT ;  /* 0xffff0000604a7812 */ /* 0x000fe200078ec0ff */
[----:B------:R-:W-:Y:S01]  /*6d50*/  FFMA R16, R73, R72, R16 ;  /* 0x0000004849107223 */ /* 0x000fe20000000010 */
[----:B------:R-:W-:Y:S01]  /*6d60*/  SHF.L.U32 R72, R97, 0x10, RZ ;  /* 0x0000001061487819 */ /* 0x000fe200000006ff */
[C---:B------:R-:W-:Y:S01]  /*6d70*/  FMUL R17, R70.reuse, R21 ;  /* 0x0000001546117220 */ /* 0x040fe20000400000 */
[----:B------:R-:W-:Y:S01]  /*6d80*/  F2FP.BF16.F32.PACK_AB R103, R19, R14 ;  /* 0x0000000e1367723e */ /* 0x000fe200000010ff */
[C---:B------:R-:W-:Y:S01]  /*6d90*/  FMUL R18, R70.reuse, R22 ;  /* 0x0000001646127220 */ /* 0x040fe20000400000 */
[----:B------:R-:W-:Y:S01]  /*6da0*/  FMUL R23, R70, R23 ;  /* 0x0000001746177220 */ /* 0x000fe20000400000 */
[C---:B------:R-:W-:Y:S01]  /*6db0*/  FFMA R17, R73.reuse, R74, R17 ;  /* 0x0000004a49117223 */ /* 0x040fe20000000011 */
[----:B------:R-:W-:Y:S01]  /*6dc0*/  LOP3.LUT R74, R98, 0xffff0000, RZ, 0xc0, !PT ;  /* 0xffff0000624a7812 */ /* 0x000fe200078ec0ff */
[----:B------:R-:W-:Y:S01]  /*6dd0*/  FFMA R18, R73, R72, R18 ;  /* 0x0000004849127223 */ /* 0x000fe20000000012 */
[----:B------:R-:W-:Y:S01]  /*6de0*/  LOP3.LUT R72, R97, 0xffff0000, RZ, 0xc0, !PT ;  /* 0xffff000061487812 */ /* 0x000fe200078ec0ff */
[C---:B------:R-:W-:Y:S01]  /*6df0*/  FMUL R20, R70.reuse, R24 ;  /* 0x0000001846147220 */ /* 0x040fe20000400000 */
[----:B------:R-:W-:Y:S01]  /*6e00*/  F2FP.BF16.F32.PACK_AB R108, R17, R16 ;  /* 0x00000010116c723e */ /* 0x000fe200000010ff */
[C---:B------:R-:W-:Y:S01]  /*6e10*/  FMUL R21, R70.reuse, R25 ;  /* 0x0000001946157220 */ /* 0x040fe20000400000 */
[----:B------:R-:W-:Y:S01]  /*6e20*/  FMUL R22, R70, R26 ;  /* 0x0000001a46167220 */ /* 0x000fe20000400000 */
[C---:B------:R-:W-:Y:S01]  /*6e30*/  FFMA R23, R73.reuse, R72, R23 ;  /* 0x0000004849177223 */ /* 0x040fe20000000017 */
[----:B------:R-:W-:Y:S01]  /*6e40*/  SHF.L.U32 R72, R104, 0x10, RZ ;  /* 0x0000001068487819 */ /* 0x000fe200000006ff */
[C---:B------:R-:W-:Y:S01]  /*6e50*/  FMUL R27, R70.reuse, R27 ;  /* 0x0000001b461b7220 */ /* 0x040fe20000400000 */
[----:B------:R-:W-:Y:S01]  /*6e60*/  FFMA R20, R73, R75, R20 ;  /* 0x0000004b49147223 */ /* 0x000fe20000000014 */
[----:B------:R-:W-:Y:S01]  /*6e70*/  SHF.L.U32 R75, R105, 0x10, RZ ;  /* 0x00000010694b7819 */ /* 0x000fe200000006ff */
[----:B------:R-:W-:Y:S01]  /*6e80*/  FMUL R24, R70, R28 ;  /* 0x0000001c46187220 */ /* 0x000fe20000400000 */
[----:B------:R-:W-:Y:S01]  /*6e90*/  F2FP.BF16.F32.PACK_AB R109, R23, R18 ;  /* 0x00000012176d723e */ /* 0x000fe200000010ff */
[C---:B------:R-:W-:Y:S01]  /*6ea0*/  FFMA R21, R73.reuse, R74, R21 ;  /* 0x0000004a49157223 */ /* 0x040fe20000000015 */
[----:B------:R-:W-:Y:S01]  /*6eb0*/  LOP3.LUT R74, R104, 0xffff0000, RZ, 0xc0, !PT ;  /* 0xffff0000684a7812 */ /* 0x000fe200078ec0ff */
[----:B------:R-:W-:Y:S01]  /*6ec0*/  FFMA R22, R73, R77, R22 ;  /* 0x0000004d49167223 */ /* 0x000fe20000000016 */
[----:B------:R-:W-:Y:S01]  /*6ed0*/  SHF.L.U32 R77, R107, 0x10, RZ ;  /* 0x000000106b4d7819 */ /* 0x000fe200000006ff */
[----:B------:R-:W-:Y:S01]  /*6ee0*/  FFMA R27, R73, R76, R27 ;  /* 0x0000004c491b7223 */ /* 0x000fe2000000001b */
[----:B------:R-:W-:Y:S01]  /*6ef0*/  F2FP.BF16.F32.PACK_AB R110, R21, R20 ;  /* 0x00000014156e723e */ /* 0x000fe200000010ff */
[----:B------:R-:W-:Y:S01]  /*6f00*/  FFMA R24, R73, R72, R24 ;  /* 0x0000004849187223 */ /* 0x000fe20000000018 */
[----:B------:R-:W-:Y:S01]  /*6f10*/  LOP3.LUT R72, R105, 0xffff0000, RZ, 0xc0, !PT ;  /* 0xffff000069487812 */ /* 0x000fe200078ec0ff */
[C---:B------:R-:W-:Y:S01]  /*6f20*/  FMUL R25, R70.reuse, R29 ;  /* 0x0000001d46197220 */ /* 0x040fe20000400000 */
[----:B------:R-:W-:Y:S01]  /*6f30*/  F2FP.BF16.F32.PACK_AB R111, R27, R22 ;  /* 0x000000161b6f723e */ /* 0x000fe200000010ff */
[C---:B------:R-:W-:Y:S01]  /*6f40*/  FMUL R26, R70.reuse, R30 ;  /* 0x0000001e461a7220 */ /* 0x040fe20000400000 */
[----:B------:R-:W-:Y:S01]  /*6f50*/  LOP3.LUT R76, R139, 0xffff0000, RZ, 0xc0, !PT ;  /* 0xffff00008b4c7812 */ /* 0x000fe200078ec0ff */
[----:B------:R-:W-:Y:S01]  /*6f60*/  FMUL R31, R70, R31 ;  /* 0x0000001f461f7220 */ /* 0x000fe20000400000 */
[----:B------:R-:W-:Y:S01]  /*6f70*/  FFMA R25, R73, R74, R25 ;  /* 0x0000004a49197223 */ /* 0x000fe20000000019 */
[----:B------:R-:W-:Y:S01]  /*6f80*/  LOP3.LUT R74, R107, 0xffff0000, RZ, 0xc0, !PT ;  /* 0xffff00006b4a7812 */ /* 0x000fe200078ec0ff */
[C---:B------:R-:W-:Y:S01]  /*6f90*/  FFMA R26, R73.reuse, R75, R26 ;  /* 0x0000004b491a7223 */ /* 0x040fe2000000001a */
[C---:B------:R-:W-:Y:S01]  /*6fa0*/  SHF.L.U32 R75, R106.reuse, 0x10, RZ ;  /* 0x000000106a4b7819 */ /* 0x040fe200000006ff */
[C---:B------:R-:W-:Y:S01]  /*6fb0*/  FFMA R31, R73.reuse, R72, R31 ;  /* 0x00000048491f7223 */ /* 0x040fe2000000001f */
[----:B------:R-:W-:Y:S01]  /*6fc0*/  LOP3.LUT R72, R106, 0xffff0000, RZ, 0xc0, !PT ;  /* 0xffff00006a487812 */ /* 0x000fe200078ec0ff */
[C---:B------:R-:W-:Y:S01]  /*6fd0*/  FMUL R28, R70.reuse, R32 ;  /* 0x00000020461c7220 */ /* 0x040fe20000400000 */
[C---:B------:R-:W-:Y:S01]  /*6fe0*/  FMUL R29, R70.reuse, R33 ;  /* 0x00000021461d7220 */ /* 0x040fe20000400000 */
[C---:B------:R-:W-:Y:S01]  /*6ff0*/  FMUL R30, R70.reuse, R34 ;  /* 0x00000022461e7220 */ /* 0x040fe20000400000 */
[----:B------:R-:W-:Y:S01]  /*7000*/  FMUL R35, R70, R35 ;  /* 0x0000002346237220 */ /* 0x000fe20000400000 */
[----:B------:R-:W-:Y:S01]  /*7010*/  FFMA R28, R73, R75, R28 ;  /* 0x0000004b491c7223 */ /* 0x000fe2000000001c */
[----:B------:R-:W-:Y:S01]  /*7020*/  SHF.L.U32 R75, R113, 0x10, RZ ;  /* 0x00000010714b7819 */ /* 0x000fe200000006ff */
[C---:B------:R-:W-:Y:S01]  /*7030*/  FFMA R29, R73.reuse, R72, R29 ;  /* 0x00000048491d7223 */ /* 0x040fe2000000001d */
[C---:B------:R-:W-:Y:S01]  /*7040*/  SHF.L.U32 R72, R112.reuse, 0x10, RZ ;  /* 0x0000001070487819 */ /* 0x040fe200000006ff */
[----:B------:R-:W-:Y:S01]  /*7050*/  FFMA R30, R73, R77, R30 ;  /* 0x0000004d491e7223 */ /* 0x000fe2000000001e */
[----:B------:R-:W-:Y:S01]  /*7060*/  SHF.L.U32 R77, R115, 0x10, RZ ;  /* 0x00000010734d7819 */ /* 0x000fe200000006ff */
[C---:B------:R-:W-:Y:S01]  /*7070*/  FFMA R35, R73.reuse, R74, R35 ;  /* 0x0000004a49237223 */ /* 0x040fe20000000023 */
[----:B------:R-:W-:Y:S01]  /*7080*/  LOP3.LUT R74, R112, 0xffff0000, RZ, 0xc0, !PT ;  /* 0xffff0000704a7812 */ /* 0x000fe200078ec0ff */
[C---:B------:R-:W-:Y:S01]  /*7090*/  FMUL R32, R70.reuse, R36 ;  /* 0x0000002446207220 */ /* 0x040fe20000400000 */
[C---:B------:R-:W-:Y:S01]  /*70a0*/  FMUL R33, R70.reuse, R37 ;  /* 0x0000002546217220 */ /* 0x040fe20000400000 */
[----:B------:R-:W-:Y:S01]  /*70b0*/  FMUL R34, R70, R38 ;  /* 0x0000002646227220 */ /* 0x000fe20000400000 */
[----:B------:R1:W-:Y:S01]  /*70c0*/  STS.128 [R169+UR44+0x400], R92 ;  /* 0x0004005ca9007988 */ /* 0x0003e20008000c2c */
[----:B------:R-:W-:Y:S01]  /*70d0*/  FFMA R32, R73, R72, R32 ;  /* 0x0000004849207223 */ /* 0x000fe20000000020 */
[----:B------:R-:W-:Y:S01]  /*70e0*/  LOP3.LUT R72, R113, 0xffff0000, RZ, 0xc0, !PT ;  /* 0xffff000071487812 */ /* 0x000fe200078ec0ff */
[C---:B------:R-:W-:Y:S01]  /*70f0*/  FFMA R33, R73.reuse, R74, R33 ;  /* 0x0000004a49217223 */ /* 0x040fe20000000021 */
[----:B------:R-:W-:Y:S01]  /*7100*/  LOP3.LUT R74, R114, 0xffff0000, RZ, 0xc0, !PT ;  /* 0xffff0000724a7812 */ /* 0x000fe200078ec0ff */
[----:B------:R-:W-:Y:S01]  /*7110*/  FMUL R39, R70, R39 ;  /* 0x0000002746277220 */ /* 0x000fe20000400000 */
[C---:B------:R-:W-:Y:S01]  /*7120*/  FFMA R34, R73.reuse, R75, R34 ;  /* 0x0000004b49227223 */ /* 0x040fe20000000022 */
[----:B------:R-:W-:Y:S01]  /*7130*/  SHF.L.U32 R75, R114, 0x10, RZ ;  /* 0x00000010724b7819 */ /* 0x000fe200000006ff */
[C---:B------:R-:W-:Y:S01]  /*7140*/  FMUL R36, R70.reuse, R40 ;  /* 0x0000002846247220 */ /* 0x040fe20000400000 */
[----:B------:R-:W-:Y:S01]  /*7150*/  FFMA R39, R73, R72, R39 ;  /* 0x0000004849277223 */ /* 0x000fe20000000027 */
[----:B------:R-:W-:Y:S01]  /*7160*/  LOP3.LUT R72, R115, 0xffff0000, RZ, 0xc0, !PT ;  /* 0xffff000073487812 */ /* 0x000fe200078ec0ff */
[C---:B------:R-:W-:Y:S01]  /*7170*/  FMUL R37, R70.reuse, R41 ;  /* 0x0000002946257220 */ /* 0x040fe20000400000 */
[C---:B------:R-:W-:Y:S01]  /*7180*/  FMUL R38, R70.reuse, R42 ;  /* 0x0000002a46267220 */ /* 0x040fe20000400000 */
[----:B------:R-:W-:Y:S01]  /*7190*/  FMUL R43, R70, R43 ;  /* 0x0000002b462b7220 */ /* 0x000fe20000400000 */
[C---:B------:R-:W-:Y:S01]  /*71a0*/  FFMA R36, R73.reuse, R75, R36 ;  /* 0x0000004b49247223 */ /* 0x040fe20000000024 */
[C---:B------:R-:W-:Y:S01]  /*71b0*/  SHF.L.U32 R75, R120.reuse, 0x10, RZ ;  /* 0x00000010784b7819 */ /* 0x040fe200000006ff */
[----:B------:R3:W-:Y:S01]  /*71c0*/  STS.128 [R168+0x400], R100 ;  /* 0x00040064a8007388 */ /* 0x0007e20000000c00 */
[----:B------:R-:W-:Y:S01]  /*71d0*/  FFMA R37, R73, R74, R37 ;  /* 0x0000004a49257223 */ /* 0x000fe20000000025 */
[----:B------:R-:W-:Y:S01]  /*71e0*/  LOP3.LUT R74, R121, 0xffff0000, RZ, 0xc0, !PT ;  /* 0xffff0000794a7812 */ /* 0x000fe200078ec0ff */
[----:B------:R-:W-:Y:S01]  /*71f0*/  FFMA R38, R73, R77, R38 ;  /* 0x0000004d49267223 */ /* 0x000fe20000000026 */
[----:B------:R-:W-:Y:S01]  /*7200*/  SHF.L.U32 R77, R121, 0x10, RZ ;  /* 0x00000010794d7819 */ /* 0x000fe200000006ff */
        /* <DEDUP_REMOVED lines=8> */
[----:B------:R4:W-:Y:S01]  /*7290*/  STS.128 [R167+0x400], R108 ;  /* 0x0004006ca7007388 */ /* 0x0009e20000000c00 */
[C---:B------:R-:W-:Y:S01]  /*72a0*/  FFMA R41, R73.reuse, R72, R41 ;  /* 0x0000004849297223 */ /* 0x040fe20000000029 */
[C---:B------:R-:W-:Y:S01]  /*72b0*/  SHF.L.U32 R72, R122.reuse, 0x10, RZ ;  /* 0x000000107a487819 */ /* 0x040fe200000006ff */
[----:B------:R-:W-:Y:S01]  /*72c0*/  FFMA R42, R73, R77, R42 ;  /* 0x0000004d492a7223 */ /* 0x000fe2000000002a */
[----:B------:R-:W-:Y:S01]  /*72d0*/  SHF.L.U32 R77, R129, 0x10, RZ ;  /* 0x00000010814d7819 */ /* 0x000fe200000006ff */
[----:B------:R-:W-:Y:S01]  /*72e0*/  FFMA R47, R73, R74, R47 ;  /* 0x0000004a492f7223 */ /* 0x000fe2000000002f */
[----:B------:R-:W-:Y:S01]  /*72f0*/  LOP3.LUT R74, R122, 0xffff0000, RZ, 0xc0, !PT ;  /* 0xffff00007a4a7812 */ /* 0x000fe200078ec0ff */
[C---:B------:R-:W-:Y:S01]  /*7300*/  FMUL R44, R70.reuse, R48 ;  /* 0x00000030462c7220 */ /* 0x040fe20000400000 */
[----:B-1----:R-:W-:Y:S01]  /*7310*/  F2FP.BF16.F32.PACK_AB R92, R25, R24 ;  /* 0x00000018195c723e */ /* 0x002fe200000010ff */
[C---:B------:R-:W-:Y:S01]  /*7320*/  FMUL R45, R70.reuse, R49 ;  /* 0x00000031462d7220 */ /* 0x040fe20000400000 */
[----:B------:R-:W-:Y:S01]  /*7330*/  F2FP.BF16.F32.PACK_AB R93, R31, R26 ;  /* 0x0000001a1f5d723e */ /* 0x000fe200000010ff */
[----:B------:R-:W-:Y:S01]  /*7340*/  FMUL R46, R70, R50 ;  /* 0x00000032462e7220 */ /* 0x000fe20000400000 */
[----:B------:R-:W-:Y:S01]  /*7350*/  F2FP.BF16.F32.PACK_AB R94, R29, R28 ;  /* 0x0000001c1d5e723e */ /* 0x000fe200000010ff */
[----:B------:R-:W-:Y:S01]  /*7360*/  FFMA R44, R73, R72, R44 ;  /* 0x00000048492c7223 */ /* 0x000fe2000000002c */
[----:B------:R-:W-:Y:S01]  /*7370*/  LOP3.LUT R72, R123, 0xffff0000, RZ, 0xc0, !PT ;  /* 0xffff00007b487812 */ /* 0x000fe200078ec0ff */
[----:B------:R-:W-:Y:S01]  /*7380*/  FFMA R45, R73, R74, R45 ;  /* 0x0000004a492d7223 */ /* 0x000fe2000000002d */
[----:B------:R-:W-:Y:S01]  /*7390*/  LOP3.LUT R74, R128, 0xffff0000, RZ, 0xc0, !PT ;  /* 0xffff0000804a7812 */ /* 0x000fe200078ec0ff */
[----:B------:R-:W-:Y:S01]  /*73a0*/  FMUL R51, R70, R51 ;  /* 0x0000003346337220 */ /* 0x000fe20000400000 */
[----:B------:R-:W-:Y:S01]  /*73b0*/  F2FP.BF16.F32.PACK_AB R95, R35, R30 ;  /* 0x0000001e235f723e */ /* 0x000fe200000010ff */
[----:B------:R-:W-:Y:S01]  /*73c0*/  FFMA R46, R73, R75, R46 ;  /* 0x0000004b492e7223 */ /* 0x000fe2000000002e */
[----:B------:R-:W-:Y:S01]  /*73d0*/  SHF.L.U32 R75, R128, 0x10, RZ ;  /* 0x00000010804b7819 */ /* 0x000fe200000006ff */
[C---:B------:R-:W-:Y:S01]  /*73e0*/  FMUL R48, R70.reuse, R52 ;  /* 0x0000003446307220 */ /* 0x040fe20000400000 */
[----:B---3--:R-:W-:Y:S01]  /*73f0*/  F2FP.BF16.F32.PACK_AB R100, R33, R32 ;  /* 0x000000202164723e */ /* 0x008fe200000010ff */
[----:B------:R-:W-:Y:S01]  /*7400*/  FFMA R51, R73, R72, R51 ;  /* 0x0000004849337223 */ /* 0x000fe20000000033 */
[----:B------:R-:W-:Y:S01]  /*7410*/  LOP3.LUT R72, R129, 0xffff0000, RZ, 0xc0, !PT ;  /* 0xffff000081487812 */ /* 0x000fe200078ec0ff */
[----:B------:R1:W-:Y:S01]  /*7420*/  STS.128 [R157+0x400], R92 ;  /* 0x0004005c9d007388 */ /* 0x0003e20000000c00 */
[----:B------:R-:W-:Y:S01]  /*7430*/  F2FP.BF16.F32.PACK_AB R101, R39, R34 ;  /* 0x000000222765723e */ /* 0x000fe200000010ff */
[C---:B------:R-:W-:Y:S01]  /*7440*/  FMUL R49, R70.reuse, R53 ;  /* 0x0000003546317220 */ /* 0x040fe20000400000 */
[----:B------:R-:W-:Y:S01]  /*7450*/  F2FP.BF16.F32.PACK_AB R102, R37, R36 ;  /* 0x000000242566723e */ /* 0x000fe200000010ff */
[C---:B------:R-:W-:Y:S01]  /*7460*/  FMUL R50, R70.reuse, R54 ;  /* 0x0000003646327220 */ /* 0x040fe20000400000 */
[----:B------:R-:W-:Y:S01]  /*7470*/  F2FP.BF16.F32.PACK_AB R103, R43, R38 ;  /* 0x000000262b67723e */ /* 0x000fe200000010ff */
[----:B------:R-:W-:Y:S01]  /*7480*/  FMUL R55, R70, R55 ;  /* 0x0000003746377220 */ /* 0x000fe20000400000 */
[----:B----4-:R-:W-:Y:S01]  /*7490*/  F2FP.BF16.F32.PACK_AB R108, R41, R40 ;  /* 0x00000028296c723e */ /* 0x010fe200000010ff */
[C---:B------:R-:W-:Y:S01]  /*74a0*/  FFMA R48, R73.reuse, R75, R48 ;  /* 0x0000004b49307223 */ /* 0x040fe20000000030 */
[C---:B------:R-:W-:Y:S01]  /*74b0*/  FFMA R49, R73.reuse, R74, R49 ;  /* 0x0000004a49317223 */ /* 0x040fe20000000031 */
[----:B------:R1:W-:Y:S01]  /*74c0*/  STS.128 [R156+0x400], R100 ;  /* 0x000400649c007388 */ /* 0x0003e20000000c00 */
[C---:B------:R-:W-:Y:S01]  /*74d0*/  SHF.L.U32 R75, R130.reuse, 0x10, RZ ;  /* 0x00000010824b7819 */ /* 0x040fe200000006ff */
[----:B------:R-:W-:Y:S01]  /*74e0*/  FFMA R50, R73, R77, R50 ;  /* 0x0000004d49327223 */ /* 0x000fe20000000032 */
[----:B------:R-:W-:Y:S01]  /*74f0*/  SHF.L.U32 R77, R131, 0x10, RZ ;  /* 0x00000010834d7819 */ /* 0x000fe200000006ff */
[----:B------:R-:W-:Y:S01]  /*7500*/  FFMA R55, R73, R72, R55 ;  /* 0x0000004849377223 */ /* 0x000fe20000000037 */
[----:B------:R-:W-:Y:S01]  /*7510*/  LOP3.LUT R72, R130, 0xffff0000, RZ, 0xc0, !PT ;  /* 0xffff000082487812 */ /* 0x000fe200078ec0ff */
[C---:B------:R-:W-:Y:S01]  /*7520*/  FMUL R52, R70.reuse, R56 ;  /* 0x0000003846347220 */ /* 0x040fe20000400000 */
[----:B------:R-:W-:Y:S01]  /*7530*/  LOP3.LUT R74, R131, 0xffff0000, RZ, 0xc0, !PT ;  /* 0xffff0000834a7812 */ /* 0x000fe200078ec0ff */
[C---:B------:R-:W-:Y:S01]  /*7540*/  FMUL R53, R70.reuse, R57 ;  /* 0x0000003946357220 */ /* 0x040fe20000400000 */
[C---:B------:R-:W-:Y:S01]  /*7550*/  FMUL R54, R70.reuse, R58 ;  /* 0x0000003a46367220 */ /* 0x040fe20000400000 */
[----:B------:R-:W-:Y:S01]  /*7560*/  FMUL R59, R70, R59 ;  /* 0x0000003b463b7220 */ /* 0x000fe20000400000 */
[C---:B------:R-:W-:Y:S01]  /*7570*/  FFMA R52, R73.reuse, R75, R52 ;  /* 0x0000004b49347223 */ /* 0x040fe20000000034 */
[C---:B------:R-:W-:Y:S01]  /*7580*/  FFMA R53, R73.reuse, R72, R53 ;  /* 0x0000004849357223 */ /* 0x040fe20000000035 */
[C---:B------:R-:W-:Y:S01]  /*7590*/  FFMA R54, R73.reuse, R77, R54 ;  /* 0x0000004d49367223 */ /* 0x040fe20000000036 */
[----:B------:R-:W-:Y:S01]  /*75a0*/  FFMA R59, R73, R74, R59 ;  /* 0x0000004a493b7223 */ /* 0x000fe2000000003b */
[----:B------:R-:W-:Y:S01]  /*75b0*/  SHF.L.U32 R72, R136, 0x10, RZ ;  /* 0x0000001088487819 */ /* 0x000fe200000006ff */
[----:B------:R-:W-:Y:S01]  /*75c0*/  FMUL R56, R70, R60 ;  /* 0x0000003c46387220 */ /* 0x000fe20000400000 */
[----:B------:R-:W-:Y:S01]  /*75d0*/  LOP3.LUT R74, R136, 0xffff0000, RZ, 0xc0, !PT ;  /* 0xffff0000884a7812 */ /* 0x000fe200078ec0ff */
[C---:B------:R-:W-:Y:S01]  /*75e0*/  FMUL R57, R70.reuse, R61 ;  /* 0x0000003d46397220 */ /* 0x040fe20000400000 */
[----:B------:R-:W-:Y:S01]  /*75f0*/  SHF.L.U32 R75, R137, 0x10, RZ ;  /* 0x00000010894b7819 */ /* 0x000fe200000006ff */
[C---:B------:R-:W-:Y:S01]  /*7600*/  FMUL R58, R70.reuse, R62 ;  /* 0x0000003e463a7220 */ /* 0x040fe20000400000 */
[----:B------:R-:W-:Y:S01]  /*7610*/  F2FP.BF16.F32.PACK_AB R109, R47, R42 ;  /* 0x0000002a2f6d723e */ /* 0x000fe200000010ff */
[----:B------:R-:W-:Y:S01]  /*7620*/  FFMA R56, R73, R72, R56 ;  /* 0x0000004849387223 */ /* 0x000fe20000000038 */
[----:B------:R-:W-:Y:S01]  /*7630*/  F2FP.BF16.F32.PACK_AB R110, R45, R44 ;  /* 0x0000002c2d6e723e */ /* 0x000fe200000010ff */
[----:B------:R-:W-:Y:S01]  /*7640*/  FFMA R57, R73, R74, R57 ;  /* 0x0000004a49397223 */ /* 0x000fe20000000039 */
[----:B------:R-:W-:Y:S01]  /*7650*/  F2FP.BF16.F32.PACK_AB R111, R51, R46 ;  /* 0x0000002e336f723e */ /* 0x000fe200000010ff */
[----:B------:R-:W-:Y:S01]  /*7660*/  FFMA R58, R73, R75, R58 ;  /* 0x0000004b493a7223 */ /* 0x000fe2000000003a */
[----:B------:R-:W-:Y:S01]  /*7670*/  LOP3.LUT R72, R137, 0xffff0000, RZ, 0xc0, !PT ;  /* 0xffff000089487812 */ /* 0x000fe200078ec0ff */
[----:B------:R-:W-:Y:S01]  /*7680*/  FMUL R63, R70, R63 ;  /* 0x0000003f463f7220 */ /* 0x000fe20000400000 */
[----:B------:R-:W-:Y:S01]  /*7690*/  SHF.L.U32 R75, R138, 0x10, RZ ;  /* 0x000000108a4b7819 */ /* 0x000fe200000006ff */
[----:B------:R1:W-:Y:S01]  /*76a0*/  STS.128 [R155+0x400], R108 ;  /* 0x0004006c9b007388 */ /* 0x0003e20000000c00 */
[----:B------:R-:W-:Y:S01]  /*76b0*/  FMUL R60, R70, R64 ;  /* 0x00000040463c7220 */ /* 0x000fe20000400000 */
[----:B------:R-:W-:Y:S01]  /*76c0*/  LOP3.LUT R74, R138, 0xffff0000, RZ, 0xc0, !PT ;  /* 0xffff00008a4a7812 */ /* 0x000fe200078ec0ff */
[C---:B------:R-:W-:Y:S01]  /*76d0*/  FMUL R61, R70.reuse, R65 ;  /* 0x00000041463d7220 */ /* 0x040fe20000400000 */
[----:B------:R-:W-:Y:S01]  /*76e0*/  SHF.L.U32 R77, R139, 0x10, RZ ;  /* 0x000000108b4d7819 */ /* 0x000fe200000006ff */
[C---:B------:R-:W-:Y:S01]  /*76f0*/  FMUL R62, R70.reuse, R66 ;  /* 0x00000042463e7220 */ /* 0x040fe20000400000 */
[----:B------:R-:W-:Y:S01]  /*7700*/  FFMA R63, R73, R72, R63 ;  /* 0x00000048493f7223 */ /* 0x000fe2000000003f */
[----:B------:R-:W-:Y:S01]  /*7710*/  FMUL R67, R70, R67 ;  /* 0x0000004346437220 */ /* 0x000fe20000400000 */
[----:B------:R-:W-:Y:S01]  /*7720*/  F2FP.BF16.F32.PACK_AB R116, R49, R48 ;  /* 0x000000303174723e */ /* 0x000fe200000010ff */
[----:B------:R-:W-:Y:S01]  /*7730*/  FFMA R60, R73, R75, R60 ;  /* 0x0000004b493c7223 */ /* 0x000fe2000000003c */
[----:B------:R-:W-:Y:S01]  /*7740*/  F2FP.BF16.F32.PACK_AB R117, R55, R50 ;  /* 0x000000323775723e */ /* 0x000fe200000010ff */
[----:B------:R-:W-:Y:S01]  /*7750*/  FFMA R61, R73, R74, R61 ;  /* 0x0000004a493d7223 */ /* 0x000fe2000000003d */
[----:B------:R-:W-:Y:S01]  /*7760*/  F2FP.BF16.F32.PACK_AB R118, R53, R52 ;  /* 0x000000343576723e */ /* 0x000fe200000010ff */
[----:B------:R-:W-:Y:S01]  /*7770*/  FFMA R62, R73, R77, R62 ;  /* 0x0000004d493e7223 */ /* 0x000fe2000000003e */
[----:B------:R-:W-:Y:S01]  /*7780*/  F2FP.BF16.F32.PACK_AB R119, R59, R54 ;  /* 0x000000363b77723e */ /* 0x000fe200000010ff */
[----:B------:R-:W-:Y:S01]  /*7790*/  FFMA R67, R73, R76, R67 ;  /* 0x0000004c49437223 */ /* 0x000fe20000000043 */
[----:B------:R-:W-:Y:S02]  /*77a0*/  F2FP.BF16.F32.PACK_AB R124, R57, R56 ;  /* 0x00000038397c723e */ /* 0x000fe400000010ff */
[----:B------:R-:W-:Y:S01]  /*77b0*/  F2FP.BF16.F32.PACK_AB R125, R63, R58 ;  /* 0x0000003a3f7d723e */ /* 0x000fe200000010ff */
[----:B------:R1:W-:Y:S01]  /*77c0*/  STS.128 [R154+0x400], R116 ;  /* 0x000400749a007388 */ /* 0x0003e20000000c00 */
[----:B------:R-:W-:Y:S02]  /*77d0*/  F2FP.BF16.F32.PACK_AB R126, R61, R60 ;  /* 0x0000003c3d7e723e */ /* 0x000fe400000010ff */
[----:B------:R-:W-:Y:S05]  /*77e0*/  F2FP.BF16.F32.PACK_AB R127, R67, R62 ;  /* 0x0000003e437f723e */ /* 0x000fea00000010ff */
[----:B------:R1:W-:Y:S01]  /*77f0*/  STS.128 [R153+0x400], R124 ;  /* 0x0004007c99007388 */ /* 0x0003e20000000c00 */
[----:B------:R-:W-:Y:S01]  /*7800*/  @!PT LDS RZ, [RZ] ;  /* 0x00000000fffff984 */ /* 0x000fe20000000800 */
[----:B------:R-:W-:Y:S01]  /*7810*/  @!PT LDS RZ, [RZ] ;  /* 0x00000000fffff984 */ /* 0x000fe20000000800 */
[----:B------:R-:W-:Y:S01]  /*7820*/  @!PT LDS RZ, [RZ] ;  /* 0x00000000fffff984 */ /* 0x000fe20000000800 */
[----:B------:R-:W-:Y:S01]  /*7830*/  @!PT LDS RZ, [RZ] ;  /* 0x00000000fffff984 */ /* 0x000fe20000000800 */
[----:B------:R3:W-:Y:S07]  /*7840*/  MEMBAR.ALL.CTA ;  /* 0x0000000000007992 */ /* 0x0007ee0000008000 */
[----:B---3--:R-:W3:Y:S02]  /*7850*/  FENCE.VIEW.ASYNC.S ;  /* 0x00000000000073c6 */ /* 0x008ee40000000000 */
[----:B---3--:R-:W-:Y:S06]  /*7860*/  BAR.SYNC.DEFER_BLOCKING 0x1, 0x80 ;  /* 0x0042000000007b1d */ /* 0x008fec0000010000 */
[----:B------:R-:W-:Y:S05]  /*7870*/  @P0 BRA `(.L_x_115) ;  /* 0x0000000000280947 */ /* 0x000fea0003800000 */
[----:B------:R-:W3:Y:S01]  /*7880*/  LDCU.64 UR6, c[0x0][0x348] ;  /* 0x00006900ff0677ac */ /* 0x000ee20008000a00 */
[----:B------:R-:W-:Y:S01]  /*7890*/  UIADD3 UR4, UPT, UPT, UR44, 0x400, URZ ;  /* 0x000004002c047890 */ /* 0x000fe2000fffe0ff */
[----:B------:R-:W-:Y:S05]  /*78a0*/  UMOV UR51, UR36 ;  /* 0x0000002400337c82 */ /* 0x000fea0008000000 */
[----:B------:R-:W-:Y:S04]  /*78b0*/  MOV R150, UR4 ;  /* 0x0000000400967c02 */ /* 0x000fe80008000f00 */
[----:B------:R-:W-:Y:S01]  /*78c0*/  R2UR UR48, R150 ;  /* 0x00000000963072ca */ /* 0x000fe200000e0000 */
[----:B---3--:R-:W-:Y:S04]  /*78d0*/  UIADD3 UR4, UP0, UPT, UR6, 0x680, URZ ;  /* 0x0000068006047890 */ /* 0x008fe8000ff1e0ff */
[----:B------:R-:W-:Y:S09]  /*78e0*/  UIADD3.X UR5, UPT, UPT, URZ, UR7, URZ, UP0, !UPT ;  /* 0x00000007ff057290 */ /* 0x000ff200087fe4ff */
[----:B------:R3:W-:Y:S01]  /*78f0*/  UTMASTG.3D [UR48], [UR4] ;  /* 0x00000030040073b5 */ /* 0x0007e20008010000 */
[----:B------:R0:W-:Y:S01]  /*7900*/  UTMACMDFLUSH ;  /* 0x00000000000079b7 */ /* 0x0001e20000000000 */
[----:B---3--:R-:W-:Y:S04]  /*7910*/  DEPBAR.LE SB0, 0x1 ;  /* 0x000080400000791a */ /* 0x008fe80000000000 */
.L_x_115:
[----:B------:R-:W-:Y:S05]  /*7920*/  BSYNC.RECONVERGENT B0 ;  /* 0x0000000000007941 */ /* 0x000fea0003800200 */
.L_x_114:
[----:B------:R-:W-:Y:S01]  /*7930*/  BAR.SYNC.DEFER_BLOCKING 0x1, 0x80 ;  /* 0x0042000000007b1d */ /* 0x000fe20000010000 */
[----:B------:R-:W-:Y:S01]  /*7940*/  ISETP.NE.AND P1, PT, R166, RZ, PT ;  /* 0x000000ffa600720c */ /* 0x000fe20003f25270 */
[----:B------:R-:W-:Y:S01]  /*7950*/  UISETP.NE.AND UP0, UPT, UR52, URZ, UPT ;  /* 0x000000ff3400728c */ /* 0x000fe2000bf05270 */
[----:B------:R-:W-:Y:S11]  /*7960*/  LEA R3, R78, UR44, 0x3 ;  /* 0x0000002c4e037c11 */ /* 0x000ff6000f8e18ff */
[----:B------:R-:W-:Y:S01]  /*7970*/  @P1 SHF.L.U32 R2, R160, 0x1f, RZ ;  /* 0x0000001fa0021819 */ /* 0x000fe200000006ff */
[----:B------:R-:W-:Y:S06]  /*7980*/  BRA.U !UP0, `(.L_x_116) ;  /* 0x0000000108247547 */ /* 0x000fec000b800000 */
[----:B------:R-:W-:Y:S01]  /*7990*/  IMAD.U32 R5, RZ, RZ, UR46 ;  /* 0x0000002eff057e24 */ /* 0x000fe2000f8e00ff */
[----:B------:R-:W-:Y:S01]  /*79a0*/  MOV R0, UR47 ;  /* 0x0000002f00007c02 */ /* 0x000fe20008000f00 */
[----:B------:R-:W-:Y:S03]  /*79b0*/  UIADD3 UR4, UPT, UPT, UR46, 0x1, URZ ;  /* 0x000000012e047890 */ /* 0x000fe6000fffe0ff */
[----:B------:R-:W-:Y:S01]  /*79c0*/  @P1 LEA R5, R5, UR44, 0x3 ;  /* 0x0000002c05051c11 */ /* 0x000fe2000f8e18ff */
[----:B------:R-:W-:Y:S04]  /*79d0*/  UISETP.NE.AND UP0, UPT, UR4, 0x4, UPT ;  /* 0x000000040400788c */ /* 0x000fe8000bf05270 */
[----:B------:R-:W-:Y:S01]  /*79e0*/  @P1 VIADD R5, R5, 0x60 ;  /* 0x0000006005051836 */ /* 0x000fe20000000000 */
[----:B------:R-:W-:Y:S04]  /*79f0*/  USEL UR46, UR4, URZ, UP0 ;  /* 0x000000ff042e7287 */ /* 0x000fe80008000000 */
[----:B------:R-:W-:Y:S04]  /*7a00*/  @P1 PRMT R0, R0, 0x654, R5 ;  /* 0x0000065400001816 */ /* 0x000fe80000000005 */
[----:B------:R3:W-:Y:S04]  /*7a10*/  @P1 SYNCS.ARRIVE.TRANS64.RED.A1T0 RZ, [R0+URZ], RZ ;  /* 0x000000ff00ff19a7 */ /* 0x0007e800081004ff */
.L_x_116:
[----:B------:R-:W4:Y:S01]  /*7a20*/  @P1 SYNCS.PHASECHK.TRANS64.TRYWAIT P0, [R3+URZ+0x40], R2 ;  /* 0x00004002030015a7 */ /* 0x000f2200080011ff */
[----:B------:R-:W-:Y:S01]  /*7a30*/  BSSY B1, `(.L_x_117) ;  /* 0x000001f000017945 */ /* 0x000fe20003800000 */
[----:B----4-:R-:W-:Y:S03]  /*7a40*/  @P1 SEL R84, RZ, 0x1, !P0 ;  /* 0x00000001ff541807 */ /* 0x010fe60004000000 */
[----:B------:R-:W-:Y:S05]  /*7a50*/  @!P1 BRA `(.L_x_118) ;  /* 0x0000000000709947 */ /* 0x000fea0003800000 */
[----:B------:R-:W-:Y:S01]  /*7a60*/  ISETP.NE.AND P1, PT, R86, RZ, PT ;  /* 0x000000ff5600720c */ /* 0x000fe20003f25270 */
[----:B------:R-:W-:Y:S01]  /*7a70*/  BSSY B0, `(.L_x_119) ;  /* 0x000000b000007945 */ /* 0x000fe20003800000 */
[----:B------:R-:W-:Y:S11]  /*7a80*/  ISETP.NE.AND P0, PT, R84, RZ, PT ;  /* 0x000000ff5400720c */ /* 0x000ff60003f05270 */
[----:B------:R-:W-:Y:S05]  /*7a90*/  @P1 IMAD R6, R78, 0x4000, R169 ;  /* 0x000040004e061824 */ /* 0x000fea00078e02a9 */
[----:B---3--:R-:W-:Y:S04]  /*7aa0*/  @P1 IADD3 R0, PT, PT, R6, UR44, RZ ;  /* 0x0000002c06001c10 */ /* 0x008fe8000fffe0ff */
[----:B------:R-:W-:Y:S01]  /*7ab0*/  @P1 IADD3 R4, PT, PT, R85, R0, RZ ;  /* 0x0000000055041210 */ /* 0x000fe20007ffe0ff */
[--C-:B------:R-:W-:Y:S02]  /*7ac0*/  @P1 IMAD.IADD R2, R79, 0x1, R0.reuse ;  /* 0x000000014f021824 */ /* 0x100fe400078e0200 */
[----:B------:R-:W-:Y:S01]  /*7ad0*/  @P1 IMAD.IADD R5, R87, 0x1, R0 ;  /* 0x0000000157051824 */ /* 0x000fe200078e0200 */
[----:B------:R-:W-:Y:S06]  /*7ae0*/  @P0 BRA `(.L_x_120) ;  /* 0x00000000000c0947 */ /* 0x000fec0003800000 */
[----:B------:R-:W-:Y:S04]  /*7af0*/  SHF.L.U32 R0, R160, 0x1f, RZ ;  /* 0x0000001fa0007819 */ /* 0x000fe800000006ff */
[----:B------:R-:W3:Y:S02]  /*7b00*/  SYNCS.PHASECHK.TRANS64.TRYWAIT P0, [R3+URZ+0x40], R0 ;  /* 0x00004000030075a7 */ /* 0x000ee400080011ff */
[----:B---3--:R-:W-:Y:S05]  /*7b10*/  @!P0 BRA `(.L_x_121) ;  /* 0x00000048006c8947 */ /* 0x008fea0003800000 */
.L_x_120:
[----:B------:R-:W-:Y:S05]  /*7b20*/  BSYNC B0 ;  /* 0x0000000000007941 */ /* 0x000fea0003800000 */
.L_x_119:
[----:B------:R-:W-:Y:S01]  /*7b30*/  ISETP.NE.AND P0, PT, R86, RZ, PT ;  /* 0x000000ff5600720c */ /* 0x000fe20003f05270 */
[----:B------:R-:W-:Y:S11]  /*7b40*/  VIADD R78, R78, 0x1 ;  /* 0x000000014e4e7836 */ /* 0x000ff60000000000 */
[----:B------:R-:W-:Y:S01]  /*7b50*/  @!UPT UIADD3 URZ, UPT, UPT, URZ, URZ, URZ ;  /* 0x000000fffffff290 */ /* 0x000fe2000fffe0ff */
[----:B------:R4:W1:Y:S01]  /*7b60*/  @P0 LDS.128 R80, [R6+UR44+0x400] ;  /* 0x0004002c06500984 */ /* 0x0008620008000c00 */
[--C-:B---3--:R-:W-:Y:S01]  /*7b70*/  @P0 IMAD.IADD R0, R85, 0x1, R2.reuse ;  /* 0x0000000155000824 */ /* 0x108fe200078e0202 */
[C---:B------:R-:W-:Y:S01]  /*7b80*/  @P0 IADD3 R3, PT, PT, R87.reuse, R4, RZ ;  /* 0x0000000457030210 */ /* 0x040fe20007ffe0ff */
[C---:B------:R-:W-:Y:S01]  /*7b90*/  @P0 IMAD.IADD R7, R87.reuse, 0x1, R2 ;  /* 0x0000000157070824 */ /* 0x040fe200078e0202 */
[----:B------:R4:W3:Y:S02]  /*7ba0*/  @P0 LDS.128 R88, [R5+0x400] ;  /* 0x0004000005580984 */ /* 0x0008e40000000c00 */
[----:B------:R-:W-:Y:S02]  /*7bb0*/  @P0 IADD3 R8, PT, PT, R87, R0, RZ ;  /* 0x0000000057080210 */ /* 0x000fe40007ffe0ff */
[----:B------:R4:W1:Y:S04]  /*7bc0*/  @P0 LDS.128 R96, [R4+0x400] ;  /* 0x0004000004600984 */ /* 0x0008680000000c00 */
[----:B------:R4:W1:Y:S04]  /*7bd0*/  @P0 LDS.128 R104, [R3+0x400] ;  /* 0x0004000003680984 */ /* 0x0008680000000c00 */
[----:B------:R4:W1:Y:S04]  /*7be0*/  @P0 LDS.128 R112, [R2+0x400] ;  /* 0x0004000002700984 */ /* 0x0008680000000c00 */
[----:B------:R4:W1:Y:S04]  /*7bf0*/  @P0 LDS.128 R120, [R7+0x400] ;  /* 0x0004000007780984 */ /* 0x0008680000000c00 */
[----:B------:R4:W1:Y:S04]  /*7c00*/  @P0 LDS.128 R128, [R0+0x400] ;  /* 0x0004000000800984 */ /* 0x0008680000000c00 */
[----:B------:R4:W1:Y:S02]  /*7c10*/  @P0 LDS.128 R136, [R8+0x400] ;  /* 0x0004000008880984 */ /* 0x0008640000000c00 */
.L_x_118:
[----:B------:R-:W-:Y:S05]  /*7c20*/  BSYNC B1 ;  /* 0x0000000000017941 */ /* 0x000fea0003800000 */
.L_x_117:
[----:B---34-:R-:W-:Y:S05]  /*7c30*/  VIADD R0, R71, 0x40 ;  /* 0x0000004047007836 */ /* 0x018fea0000000000 */
[----:B------:R-:W-:Y:S04]  /*7c40*/  SHF.R.U32.HI R0, RZ, 0x15, R0 ;  /* 0x00000015ff007819 */ /* 0x000fe80000011600 */
[----:B------:R-:W-:Y:S11]  /*7c50*/  LOP3.LUT P0, RZ, R0, 0x3, R147, 0x48, !PT ;  /* 0x0000000300ff7812 */ /* 0x000ff60007804893 */
[----:B------:R-:W-:Y:S02]  /*7c60*/  @!UPT UIADD3 URZ, UPT, UPT, URZ, URZ, URZ ;  /* 0x000000fffffff290 */ /* 0x000fe4000fffe0ff */
[----:B------:R-:W-:Y:S05]  /*7c70*/  @!P0 BRA `(.L_x_122) ;  /* 0x0000000000408947 */ /* 0x000fea0003800000 */
[----:B------:R-:W3:Y:S01]  /*7c80*/  LDCU.64 UR8, c[0x4][0x70] ;  /* 0x01000e00ff0877ac */ /* 0x000ee20008000a00 */
[----:B------:R-:W-:Y:S01]  /*7c90*/  MOV R3, 0x0 ;  /* 0x0000000000037802 */ /* 0x000fe20000000f00 */
[----:B------:R-:W-:Y:S02]  /*7ca0*/  HFMA2 R12, -RZ, RZ, 0, 5.9604644775390625e-08 ;  /* 0x00000001ff0c7431 */ /* 0x000fe400000001ff */
[----:B------:R-:W-:Y:S02]  /*7cb0*/  IMAD.MOV.U32 R8, RZ, RZ, 0x192 ;  /* 0x00000192ff087424 */ /* 0x000fe400078e00ff */
[----:B------:R-:W-:Y:S01]  /*7cc0*/  IMAD.MOV.U32 R13, RZ, RZ, RZ ;  /* 0x000000ffff0d7224 */ /* 0x000fe200078e00ff */
[----:B------:R-:W4:Y:S01]  /*7cd0*/  LDCU.64 UR6, c[0x4][0x78] ;  /* 0x01000f00ff0677ac */ /* 0x000f220008000a00 */
[----:B------:R-:W1:Y:S01]  /*7ce0*/  LDC.64 R2, c[0x4][R3] ;  /* 0x0100000003027b82 */ /* 0x000e620000000a00 */
[----:B------:R-:W5:Y:S01]  /*7cf0*/  LDCU.64 UR4, c[0x4][0x10] ;  /* 0x01000200ff0477ac */ /* 0x000f620008000a00 */
[----:B---3--:R-:W-:Y:S01]  /*7d00*/  MOV R5, UR9 ;  /* 0x0000000900057c02 */ /* 0x008fe20008000f00 */
[----:B------:R-:W-:Y:S01]  /*7d10*/  IMAD.U32 R4, RZ, RZ, UR8 ;  /* 0x00000008ff047e24 */ /* 0x000fe2000f8e00ff */
[----:B----4-:R-:W-:Y:S01]  /*7d20*/  MOV R7, UR7 ;  /* 0x0000000700077c02 */ /* 0x010fe20008000f00 */
[----:B------:R-:W-:Y:S01]  /*7d30*/  IMAD.U32 R6, RZ, RZ, UR6 ;  /* 0x00000006ff067e24 */ /* 0x000fe2000f8e00ff */
[----:B-----5:R-:W-:Y:S01]  /*7d40*/  MOV R11, UR5 ;  /* 0x00000005000b7c02 */ /* 0x020fe20008000f00 */
[----:B------:R-:W-:Y:S02]  /*7d50*/  IMAD.U32 R10, RZ, RZ, UR4 ;  /* 0x00000004ff0a7e24 */ /* 0x000fe4000f8e00ff */
[----:B------:R-:W-:Y:S07]  /*7d60*/  LEPC R20, `(.L_x_122) ;  /* 0x000000001014794e */ /* 0x000fee0000000000 */
[----:B-12---:R-:W-:Y:S05]  /*7d70*/  CALL.ABS.NOINC R2 ;  /* 0x0000000002007343 */ /* 0x006fea0003c00000 */
.L_x_122:
[----:B------:R-:W-:Y:S01]  /*7d80*/  ISETP.NE.AND P6, PT, R166, RZ, PT ;  /* 0x000000ffa600720c */ /* 0x000fe20003fc5270 */
[----:B------:R-:W-:Y:S05]  /*7d90*/  WARPSYNC.ALL ;  /* 0x0000000000007948 */ /* 0x000fea0003800000 */
[----:B------:R-:W-:Y:S01]  /*7da0*/  R2UR UR4, R71 ;  /* 0x00000000470472ca */ /* 0x000fe200000e0000 */
[----:B------:R-:W-:Y:S01]  /*7db0*/  BSSY.RECONVERGENT B0, `(.L_x_123) ;  /* 0x0000104000007945 */ /* 0x000fe20003800200 */
[----:B------:R-:W-:Y:S02]  /*7dc0*/  MOV R0, UR46 ;  /* 0x0000002e00007c02 */ /* 0x000fe40008000f00 */
[----:B------:R-:W-:Y:S02]  /*7dd0*/  MOV R77, UR47 ;  /* 0x0000002f004d7c02 */ /* 0x000fe40008000f00 */
[----:B-1----:R-:W-:Y:S02]  /*7de0*/  SHF.L.U32 R72, R80, 0x10, RZ ;  /* 0x0000001050487819 */ /* 0x002fe400000006ff */
[----:B------:R-:W-:Y:S02]  /*7df0*/  @P6 LEA R0, R0, UR44, 0x3 ;  /* 0x0000002c00006c11 */ /* 0x000fe4000f8e18ff */
[----:B------:R-:W-:Y:S02]  /*7e00*/  LOP3.LUT R75, R80, 0xffff0000, RZ, 0xc0, !PT ;  /* 0xffff0000504b7812 */ /* 0x000fe400078ec0ff */
[----:B------:R-:W-:Y:S01]  /*7e10*/  @P6 IADD3 R0, PT, PT, R0, 0x60, RZ ;  /* 0x0000006000006810 */ /* 0x000fe20007ffe0ff */
[----:B------:R-:W1:Y:S01]  /*7e20*/  LDTM.x64 R4, tmem[UR4+0x40] ;  /* 0x00004004000479ee */ /* 0x000e620008340000 */
[----:B------:R-:W-:Y:S02]  /*7e30*/  SHF.L.U32 R74, R81, 0x10, RZ ;  /* 0x00000010514a7819 */ /* 0x000fe400000006ff */
[----:B------:R-:W-:Y:S02]  /*7e40*/  @P6 PRMT R77, R77, 0x654, R0 ;  /* 0x000006544d4d6816 */ /* 0x000fe40000000000 */
[----:B------:R-:W-:Y:S02]  /*7e50*/  LOP3.LUT R76, R81, 0xffff0000, RZ, 0xc0, !PT ;  /* 0xffff0000514c7812 */ /* 0x000fe400078ec0ff */
[----:B------:R-:W-:Y:S01]  /*7e60*/  ISETP.NE.AND P0, PT, R163, RZ, PT ;  /* 0x000000ffa300720c */ /* 0x000fe20003f05270 */
[C---:B-1----:R-:W-:Y:S01]  /*7e70*/  FMUL R0, R70.reuse, R4 ;  /* 0x0000000446007220 */ /* 0x042fe20000400000 */
[C---:B------:R-:W-:Y:S01]  /*7e80*/  FMUL R2, R70.reuse, R5 ;  /* 0x0000000546027220 */ /* 0x040fe20000400000 */
[C---:B------:R-:W-:Y:S01]  /*7e90*/  FMUL R3, R70.reuse, R6 ;  /* 0x0000000646037220 */ /* 0x040fe20000400000 */
[----:B------:R-:W-:Y:S01]  /*7ea0*/  FMUL R7, R70, R7 ;  /* 0x0000000746077220 */ /* 0x000fe20000400000 */
[C---:B------:R-:W-:Y:S01]  /*7eb0*/  FFMA R0, R73.reuse, R72, R0 ;  /* 0x0000004849007223 */ /* 0x040fe20000000000 */
[C---:B------:R-:W-:Y:S01]  /*7ec0*/  LOP3.LUT R72, R82.reuse, 0xffff0000, RZ, 0xc0, !PT ;  /* 0xffff000052487812 */ /* 0x040fe200078ec0ff */
[C---:B------:R-:W-:Y:S01]  /*7ed0*/  FFMA R2, R73.reuse, R75, R2 ;  /* 0x0000004b49027223 */ /* 0x040fe20000000002 */
[----:B------:R-:W-:Y:S01]  /*7ee0*/  SHF.L.U32 R75, R82, 0x10, RZ ;  /* 0x00000010524b7819 */ /* 0x000fe200000006ff */
[C---:B------:R-:W-:Y:S01]  /*7ef0*/  FFMA R3, R73.reuse, R74, R3 ;  /* 0x0000004a49037223 */ /* 0x040fe20000000003 */
[----:B------:R-:W-:Y:S01]  /*7f00*/  FMUL R4, R70, R8 ;  /* 0x0000000846047220 */ /* 0x000fe20000400000 */
[----:B------:R-:W-:Y:S01]  /*7f10*/  FFMA R7, R73, R76, R7 ;  /* 0x0000004c49077223 */ /* 0x000fe20000000007 */
[----:B------:R-:W-:Y:S01]  /*7f20*/  F2FP.BF16.F32.PACK_AB R92, R2, R0 ;  /* 0x00000000025c723e */ /* 0x000fe200000010ff */
[C---:B------:R-:W-:Y:S01]  /*7f30*/  FMUL R5, R70.reuse, R9 ;  /* 0x0000000946057220 */ /* 0x040fe20000400000 */
[----:B------:R-:W-:Y:S01]  /*7f40*/  LOP3.LUT R0, R83, 0xffff0000, RZ, 0xc0, !PT ;  /* 0xffff000053007812 */ /* 0x000fe200078ec0ff */
[----:B------:R-:W-:Y:S01]  /*7f50*/  FFMA R4, R73, R75, R4 ;  /* 0x0000004b49047223 */ /* 0x000fe20000000004 */
[----:B------:R-:W-:Y:S01]  /*7f60*/  SHF.L.U32 R75, R83, 0x10, RZ ;  /* 0x00000010534b7819 */ /* 0x000fe200000006ff */
[----:B------:R-:W-:Y:S01]  /*7f70*/  FFMA R5, R73, R72, R5 ;  /* 0x0000004849057223 */ /* 0x000fe20000000005 */
[----:B------:R-:W-:Y:S01]  /*7f80*/  F2FP.BF16.F32.PACK_AB R93, R7, R3 ;  /* 0x00000003075d723e */ /* 0x000fe200000010ff */
[----:B------:R-:W-:Y:S01]  /*7f90*/  FMUL R6, R70, R10 ;  /* 0x0000000a46067220 */ /* 0x000fe20000400000 */
[----:B------:R-:W-:Y:S01]  /*7fa0*/  SHF.L.U32 R3, R88, 0x10, RZ ;  /* 0x0000001058037819 */ /* 0x000fe200000006ff */
[----:B------:R-:W-:Y:S01]  /*7fb0*/  FMUL R11, R70, R11 ;  /* 0x0000000b460b7220 */ /* 0x000fe20000400000 */
[----:B------:R-:W-:Y:S01]  /*7fc0*/  LOP3.LUT R2, R88, 0xffff0000, RZ, 0xc0, !PT ;  /* 0xffff000058027812 */ /* 0x000fe200078ec0ff */
[C---:B------:R-:W-:Y:S01]  /*7fd0*/  FMUL R8, R70.reuse, R12 ;  /* 0x0000000c46087220 */ /* 0x040fe20000400000 */
[----:B------:R-:W-:Y:S01]  /*7fe0*/  LOP3.LUT R72, R99, 0xffff0000, RZ, 0xc0, !PT ;  /* 0xffff000063487812 */ /* 0x000fe200078ec0ff */
[----:B------:R-:W-:Y:S01]  /*7ff0*/  FMUL R9, R70, R13 ;  /* 0x0000000d46097220 */ /* 0x000fe20000400000 */
[----:B------:R-:W-:Y:S01]  /*8000*/  F2FP.BF16.F32.PACK_AB R94, R5, R4 ;  /* 0x00000004055e723e */ /* 0x000fe200000010ff */
[C---:B------:R-:W-:Y:S01]  /*8010*/  FFMA R6, R73.reuse, R75, R6 ;  /* 0x0000004b49067223 */ /* 0x040fe20000000006 */
[----:B------:R-:W-:Y:S01]  /*8020*/  SHF.L.U32 R75, R96, 0x10, RZ ;  /* 0x00000010604b7819 */ /* 0x000fe200000006ff */
[----:B------:R-:W-:Y:S01]  /*8030*/  FFMA R11, R73, R0, R11 ;  /* 0x00000000490b7223 */ /* 0x000fe2000000000b */
[----:B------:R-:W-:Y:S01]  /*8040*/  SHF.L.U32 R0, R89, 0x10, RZ ;  /* 0x0000001059007819 */ /* 0x000fe200000006ff */
[C---:B------:R-:W-:Y:S01]  /*8050*/  FFMA R8, R73.reuse, R3, R8 ;  /* 0x0000000349087223 */ /* 0x040fe20000000008 */
[----:B------:R-:W-:Y:S01]  /*8060*/  SHF.L.U32 R3, R90, 0x10, RZ ;  /* 0x000000105a037819 */ /* 0x000fe200000006ff */
[----:B------:R-:W-:Y:S01]  /*8070*/  FFMA R9, R73, R2, R9 ;  /* 0x0000000249097223 */ /* 0x000fe20000000009 */
[----:B------:R-:W-:Y:S01]  /*8080*/  LOP3.LUT R2, R89, 0xffff0000, RZ, 0xc0, !PT ;  /* 0xffff000059027812 */ /* 0x000fe200078ec0ff */
[C---:B------:R-:W-:Y:S01]  /*8090*/  FMUL R10, R70.reuse, R14 ;  /* 0x0000000e460a7220 */ /* 0x040fe20000400000 */
[----:B------:R-:W-:Y:S01]  /*80a0*/  F2FP.BF16.F32.PACK_AB R95, R11, R6 ;  /* 0x000000060b5f723e */ /* 0x000fe200000010ff */
[C---:B------:R-:W-:Y:S01]  /*80b0*/  FMUL R15, R70.reuse, R15 ;  /* 0x0000000f460f7220 */ /* 0x040fe20000400000 */
[----:B------:R-:W-:Y:S01]  /*80c0*/  F2FP.BF16.F32.PACK_AB R100, R9, R8 ;  /* 0x000000080964723e */ /* 0x000fe200000010ff */
[----:B------:R-:W-:Y:S01]  /*80d0*/  FMUL R12, R70, R16 ;  /* 0x00000010460c7220 */ /* 0x000fe20000400000 */
[C---:B------:R-:W-:Y:S01]  /*80e0*/  FFMA R10, R73.reuse, R0, R10 ;  /* 0x00000000490a7223 */ /* 0x040fe2000000000a */
[----:B------:R-:W-:Y:S01]  /*80f0*/  LOP3.LUT R0, R90, 0xffff0000, RZ, 0xc0, !PT ;  /* 0xffff00005a007812 */ /* 0x000fe200078ec0ff */
[----:B------:R-:W-:Y:S01]  /*8100*/  FFMA R15, R73, R2, R15 ;  /* 0x00000002490f7223 */ /* 0x000fe2000000000f */
        /* <DEDUP_REMOVED lines=9> */
[----:B------:R-:W-:Y:S01]  /*81a0*/  FMUL R16, R70, R20 ;  /* 0x0000001446107220 */ /* 0x000fe20000400000 */
[----:B------:R-:W-:Y:S01]  /*81b0*/  FFMA R14, R73, R3, R14 ;  /* 0x00000003490e7223 */ /* 0x000fe2000000000e */
[----:B------:R-:W-:Y:S01]  /*81c0*/  SHF.L.U32 R3, R98, 0x10, RZ ;  /* 0x0000001062037819 */ /* 0x000fe200000006ff */
[C---:B------:R-:W-:Y:S01]  /*81d0*/  FMUL R17, R70.reuse, R21 ;  /* 0x0000001546117220 */ /* 0x040fe20000400000 */
[----:B------:R-:W-:Y:S01]  /*81e0*/  F2FP.BF16.F32.PACK_AB R102, R13, R12 ;  /* 0x0000000c0d66723e */ /* 0x000fe200000010ff */
[----:B------:R-:W-:Y:S01]  /*81f0*/  FFMA R19, R73, R2, R19 ;  /* 0x0000000249137223 */ /* 0x000fe20000000013 */
[----:B------:R-:W-:Y:S01]  /*8200*/  SHF.L.U32 R2, R97, 0x10, RZ ;  /* 0x0000001061027819 */ /* 0x000fe200000006ff */
        /* <DEDUP_REMOVED lines=12> */
[C---:B------:R-:W-:Y:S01]  /*82d0*/  FFMA R23, R73.reuse, R0, R23 ;  /* 0x0000000049177223 */ /* 0x040fe20000000017 */
[----:B------:R-:W-:Y:S01]  /*82e0*/  SHF.L.U32 R0, R104, 0x10, RZ ;  /* 0x0000001068007819 */ /* 0x000fe200000006ff */
[C---:B------:R-:W-:Y:S01]  /*82f0*/  FMUL R22, R70.reuse, R26 ;  /* 0x0000001a46167220 */ /* 0x040fe20000400000 */
[----:B------:R-:W-:Y:S01]  /*8300*/  FMUL R27, R70, R27 ;  /* 0x0000001b461b7220 */ /* 0x000fe20000400000 */
        /* <DEDUP_REMOVED lines=9> */
[----:B------:R-:W-:Y:S01]  /*83a0*/  LOP3.LUT R72, R107, 0xffff0000, RZ, 0xc0, !PT ;  /* 0xffff00006b487812 */ /* 0x000fe200078ec0ff */
[----:B------:R-:W-:Y:S01]  /*83b0*/  FFMA R24, R73, R0, R24 ;  /* 0x0000000049187223 */ /* 0x000fe20000000018 */
[----:B------:R-:W-:Y:S01]  /*83c0*/  SHF.L.U32 R0, R105, 0x10, RZ ;  /* 0x0000001069007819 */ /* 0x000fe200000006ff */
[C---:B------:R-:W-:Y:S01]  /*83d0*/  FMUL R25, R70.reuse, R29 ;  /* 0x0000001d46197220 */ /* 0x040fe20000400000 */
[----:B------:R-:W-:Y:S01]  /*83e0*/  F2FP.BF16.F32.PACK_AB R110, R21, R20 ;  /* 0x00000014156e723e */ /* 0x000fe200000010ff */
[----:B------:R-:W-:Y:S01]  /*83f0*/  FMUL R26, R70, R30 ;  /* 0x0000001e461a7220 */ /* 0x000fe20000400000 */
[----:B------:R-:W-:Y:S01]  /*8400*/  F2FP.BF16.F32.PACK_AB R111, R27, R22 ;  /* 0x000000161b6f723e */ /* 0x000fe200000010ff */
        /* <DEDUP_REMOVED lines=38> */
[----:B------:R1:W-:Y:S01]  /*8670*/  STS.128 [R169+UR44+0x4400], R92 ;  /* 0x0044005ca9007988 */ /* 0x0003e20008000c2c */
        /* <DEDUP_REMOVED lines=12> */
[----:B------:R3:W-:Y:S01]  /*8740*/  STS.128 [R168+0x4400], R100 ;  /* 0x00440064a8007388 */ /* 0x0007e20000000c00 */
        /* <DEDUP_REMOVED lines=12> */
[----:B------:R4:W-:Y:S01]  /*8810*/  STS.128 [R167+0x4400], R108 ;  /* 0x0044006ca7007388 */ /* 0x0009e20000000c00 */
[----:B------:R-:W-:Y:S01]  /*8820*/  FMUL R51, R70, R51 ;  /* 0x0000003346337220 */ /* 0x000fe20000400000 */
[C---:B------:R-:W-:Y:S01]  /*8830*/  FFMA R44, R73.reuse, R3, R44 ;  /* 0x00000003492c7223 */ /* 0x040fe2000000002c */
[C---:B------:R-:W-:Y:S01]  /*8840*/  SHF.L.U32 R3, R128.reuse, 0x10, RZ ;  /* 0x0000001080037819 */ /* 0x040fe200000006ff */
[----:B------:R-:W-:Y:S01]  /*8850*/  FFMA R45, R73, R2, R45 ;  /* 0x00000002492d7223 */ /* 0x000fe2000000002d */
[----:B------:R-:W-:Y:S01]  /*8860*/  LOP3.LUT R2, R129, 0xffff0000, RZ, 0xc0, !PT ;  /* 0xffff000081027812 */ /* 0x000fe200078ec0ff */
        /* <DEDUP_REMOVED lines=8> */
[C---:B------:R-:W-:Y:S01]  /*88f0*/  FMUL R50, R70.reuse, R54 ;  /* 0x0000003646327220 */ /* 0x040fe20000400000 */
[----:B------:R-:W-:Y:S01]  /*8900*/  F2FP.BF16.F32.PACK_AB R94, R37, R36 ;  /* 0x00000024255e723e */ /* 0x000fe200000010ff */
[----:B------:R1:W-:Y:S01]  /*8910*/  STS.128 [R157+0x4400], R116 ;  /* 0x004400749d007388 */ /* 0x0003e20000000c00 */
[----:B------:R-:W-:Y:S01]  /*8920*/  F2FP.BF16.F32.PACK_AB R95, R43, R38 ;  /* 0x000000262b5f723e */ /* 0x000fe200000010ff */
[----:B------:R-:W-:Y:S01]  /*8930*/  FMUL R55, R70, R55 ;  /* 0x0000003746377220 */ /* 0x000fe20000400000 */
[----:B---3--:R-:W-:Y:S01]  /*8940*/  F2FP.BF16.F32.PACK_AB R100, R41, R40 ;  /* 0x000000282964723e */ /* 0x008fe200000010ff */
[----:B------:R-:W-:Y:S01]  /*8950*/  FFMA R48, R73, R3, R48 ;  /* 0x0000000349307223 */ /* 0x000fe20000000030 */
[----:B------:R-:W-:Y:S01]  /*8960*/  SHF.L.U32 R3, R131, 0x10, RZ ;  /* 0x0000001083037819 */ /* 0x000fe200000006ff */
[----:B------:R-:W-:Y:S01]  /*8970*/  FFMA R49, R73, R0, R49 ;  /* 0x0000000049317223 */ /* 0x000fe20000000031 */
[C---:B------:R-:W-:Y:S01]  /*8980*/  SHF.L.U32 R0, R130.reuse, 0x10, RZ ;  /* 0x0000001082007819 */ /* 0x040fe200000006ff */
[----:B------:R3:W-:Y:S01]  /*8990*/  STS.128 [R156+0x4400], R92 ;  /* 0x0044005c9c007388 */ /* 0x0007e20000000c00 */
[----:B------:R-:W-:Y:S01]  /*89a0*/  F2FP.BF16.F32.PACK_AB R101, R47, R42 ;  /* 0x0000002a2f65723e */ /* 0x000fe200000010ff */
[----:B------:R-:W-:Y:S01]  /*89b0*/  FFMA R50, R73, R75, R50 ;  /* 0x0000004b49327223 */ /* 0x000fe20000000032 */
[----:B------:R-:W-:Y:S01]  /*89c0*/  SHF.L.U32 R75, R137, 0x10, RZ ;  /* 0x00000010894b7819 */ /* 0x000fe200000006ff */
[----:B------:R-:W-:Y:S01]  /*89d0*/  FFMA R55, R73, R2, R55 ;  /* 0x0000000249377223 */ /* 0x000fe20000000037 */
[----:B------:R-:W-:Y:S01]  /*89e0*/  LOP3.LUT R2, R130, 0xffff0000, RZ, 0xc0, !PT ;  /* 0xffff000082027812 */ /* 0x000fe200078ec0ff */
[C---:B------:R-:W-:Y:S01]  /*89f0*/  FMUL R52, R70.reuse, R56 ;  /* 0x0000003846347220 */ /* 0x040fe20000400000 */
[----:B------:R-:W-:Y:S01]  /*8a00*/  F2FP.BF16.F32.PACK_AB R102, R45, R44 ;  /* 0x0000002c2d66723e */ /* 0x000fe200000010ff */
[C---:B------:R-:W-:Y:S01]  /*8a10*/  FMUL R53, R70.reuse, R57 ;  /* 0x0000003946357220 */ /* 0x040fe20000400000 */
[C---:B------:R-:W-:Y:S01]  /*8a20*/  FMUL R54, R70.reuse, R58 ;  /* 0x0000003a46367220 */ /* 0x040fe20000400000 */
[----:B------:R-:W-:Y:S01]  /*8a30*/  FFMA R52, R73, R0, R52 ;  /* 0x0000000049347223 */ /* 0x000fe20000000034 */
[----:B------:R-:W-:Y:S01]  /*8a40*/  LOP3.LUT R0, R131, 0xffff0000, RZ, 0xc0, !PT ;  /* 0xffff000083007812 */ /* 0x000fe200078ec0ff */
[C---:B------:R-:W-:Y:S01]  /*8a50*/  FFMA R53, R73.reuse, R2, R53 ;  /* 0x0000000249357223 */ /* 0x040fe20000000035 */
[----:B------:R-:W-:Y:S01]  /*8a60*/  FFMA R54, R73, R3, R54 ;  /* 0x0000000349367223 */ /* 0x000fe20000000036 */
[----:B------:R-:W-:Y:S01]  /*8a70*/  FMUL R59, R70, R59 ;  /* 0x0000003b463b7220 */ /* 0x000fe20000400000 */
[----:B------:R-:W-:Y:S01]  /*8a80*/  SHF.L.U32 R3, R136, 0x10, RZ ;  /* 0x0000001088037819 */ /* 0x000fe200000006ff */
[----:B------:R-:W-:Y:S01]  /*8a90*/  FMUL R56, R70, R60 ;  /* 0x0000003c46387220 */ /* 0x000fe20000400000 */
[----:B------:R-:W-:Y:S01]  /*8aa0*/  LOP3.LUT R2, R136, 0xffff0000, RZ, 0xc0, !PT ;  /* 0xffff000088027812 */ /* 0x000fe200078ec0ff */
[C---:B------:R-:W-:Y:S01]  /*8ab0*/  FMUL R57, R70.reuse, R61 ;  /* 0x0000003d46397220 */ /* 0x040fe20000400000 */
[----:B------:R-:W-:Y:S01]  /*8ac0*/  F2FP.BF16.F32.PACK_AB R103, R51, R46 ;  /* 0x0000002e3367723e */ /* 0x000fe200000010ff */
[C---:B------:R-:W-:Y:S01]  /*8ad0*/  FMUL R58, R70.reuse, R62 ;  /* 0x0000003e463a7220 */ /* 0x040fe20000400000 */
[C---:B------:R-:W-:Y:S01]  /*8ae0*/  FFMA R59, R73.reuse, R0, R59 ;  /* 0x00000000493b7223 */ /* 0x040fe2000000003b */
[----:B------:R-:W-:Y:S01]  /*8af0*/  FFMA R56, R73, R3, R56 ;  /* 0x0000000349387223 */ /* 0x000fe20000000038 */
[----:B------:R-:W-:Y:S01]  /*8b00*/  LOP3.LUT R0, R137, 0xffff0000, RZ, 0xc0, !PT ;  /* 0xffff000089007812 */ /* 0x000fe200078ec0ff */
[----:B------:R3:W-:Y:S01]  /*8b10*/  STS.128 [R155+0x4400], R100 ;  /* 0x004400649b007388 */ /* 0x0007e20000000c00 */
[C---:B------:R-:W-:Y:S01]  /*8b20*/  FFMA R57, R73.reuse, R2, R57 ;  /* 0x0000000249397223 */ /* 0x040fe20000000039 */
[----:B------:R-:W-:Y:S01]  /*8b30*/  FMUL R63, R70, R63 ;  /* 0x0000003f463f7220 */ /* 0x000fe20000400000 */
[----:B------:R-:W-:Y:S01]  /*8b40*/  SHF.L.U32 R3, R138, 0x10, RZ ;  /* 0x000000108a037819 */ /* 0x000fe200000006ff */
[----:B------:R-:W-:Y:S01]  /*8b50*/  FFMA R58, R73, R75, R58 ;  /* 0x0000004b493a7223 */ /* 0x000fe2000000003a */
[----:B------:R-:W-:Y:S01]  /*8b60*/  FMUL R60, R70, R64 ;  /* 0x00000040463c7220 */ /* 0x000fe20000400000 */
[----:B------:R-:W-:Y:S01]  /*8b70*/  LOP3.LUT R2, R138, 0xffff0000, RZ, 0xc0, !PT ;  /* 0xffff00008a027812 */ /* 0x000fe200078ec0ff */
[C---:B------:R-:W-:Y:S01]  /*8b80*/  FMUL R61, R70.reuse, R65 ;  /* 0x00000041463d7220 */ /* 0x040fe20000400000 */
[----:B------:R-:W-:Y:S01]  /*8b90*/  SHF.L.U32 R75, R139, 0x10, RZ ;  /* 0x000000108b4b7819 */ /* 0x000fe200000006ff */
[C---:B------:R-:W-:Y:S01]  /*8ba0*/  FMUL R62, R70.reuse, R66 ;  /* 0x00000042463e7220 */ /* 0x040fe20000400000 */
[----:B------:R-:W-:Y:S01]  /*8bb0*/  FFMA R63, R73, R0, R63 ;  /* 0x00000000493f7223 */ /* 0x000fe2000000003f */
[----:B------:R-:W-:Y:S01]  /*8bc0*/  FMUL R67, R70, R67 ;  /* 0x0000004346437220 */ /* 0x000fe20000400000 */
[----:B----4-:R-:W-:Y:S01]  /*8bd0*/  F2FP.BF16.F32.PACK_AB R108, R49, R48 ;  /* 0x00000030316c723e */ /* 0x010fe200000010ff */
[----:B------:R-:W-:Y:S01]  /*8be0*/  FFMA R60, R73, R3, R60 ;  /* 0x00000003493c7223 */ /* 0x000fe2000000003c */
[----:B------:R-:W-:Y:S01]  /*8bf0*/  F2FP.BF16.F32.PACK_AB R109, R55, R50 ;  /* 0x00000032376d723e */ /* 0x000fe200000010ff */
[----:B------:R-:W-:Y:S01]  /*8c00*/  FFMA R61, R73, R2, R61 ;  /* 0x00000002493d7223 */ /* 0x000fe2000000003d */
[----:B------:R-:W-:Y:S01]  /*8c10*/  F2FP.BF16.F32.PACK_AB R110, R53, R52 ;  /* 0x00000034356e723e */ /* 0x000fe200000010ff */
[----:B------:R-:W-:Y:S01]  /*8c20*/  FFMA R62, R73, R75, R62 ;  /* 0x0000004b493e7223 */ /* 0x000fe2000000003e */
[----:B------:R-:W-:Y:S01]  /*8c30*/  F2FP.BF16.F32.PACK_AB R111, R59, R54 ;  /* 0x000000363b6f723e */ /* 0x000fe200000010ff */
[----:B------:R-:W-:Y:S01]  /*8c40*/  FFMA R67, R73, R72, R67 ;  /* 0x0000004849437223 */ /* 0x000fe20000000043 */
[----:B-1----:R-:W-:Y:S02]  /*8c50*/  F2FP.BF16.F32.PACK_AB R116, R57, R56 ;  /* 0x000000383974723e */ /* 0x002fe400000010ff */
[----:B------:R-:W-:Y:S01]  /*8c60*/  F2FP.BF16.F32.PACK_AB R117, R63, R58 ;  /* 0x0000003a3f75723e */ /* 0x000fe200000010ff */
[----:B------:R3:W-:Y:S01]  /*8c70*/  STS.128 [R154+0x4400], R108 ;  /* 0x0044006c9a007388 */ /* 0x0007e20000000c00 */
[----:B------:R-:W-:Y:S02]  /*8c80*/  F2FP.BF16.F32.PACK_AB R118, R61, R60 ;  /* 0x0000003c3d76723e */ /* 0x000fe400000010ff */
[----:B------:R-:W-:Y:S02]  /*8c90*/  F2FP.BF16.F32.PACK_AB R119, R67, R62 ;  /* 0x0000003e4377723e */ /* 0x000fe400000010ff */
[----:B------:R-:W-:Y:S02]  /*8ca0*/  LEA R0, R78, UR44, 0x3 ;  /* 0x0000002c4e007c11 */ /* 0x000fe4000f8e18ff */
[----:B------:R-:W-:Y:S01]  /*8cb0*/  @P6 SHF.L.U32 R3, R160, 0x1f, RZ ;  /* 0x0000001fa0036819 */ /* 0x000fe200000006ff */
[----:B------:R3:W-:Y:S01]  /*8cc0*/  STS.128 [R153+0x4400], R116 ;  /* 0x0044007499007388 */ /* 0x0007e20000000c00 */
[----:B------:R-:W-:Y:S01]  /*8cd0*/  @!PT LDS RZ, [RZ] ;  /* 0x00000000fffff984 */ /* 0x000fe20000000800 */
[----:B------:R-:W-:Y:S01]  /*8ce0*/  @!PT LDS RZ, [RZ] ;  /* 0x00000000fffff984 */ /* 0x000fe20000000800 */
[----:B------:R-:W-:Y:S01]  /*8cf0*/  @!PT LDS RZ, [RZ] ;  /* 0x00000000fffff984 */ /* 0x000fe20000000800 */
[----:B------:R-:W-:Y:S01]  /*8d00*/  @!PT LDS RZ, [RZ] ;  /* 0x00000000fffff984 */ /* 0x000fe20000000800 */
[----:B------:R1:W-:Y:S07]  /*8d10*/  MEMBAR.ALL.CTA ;  /* 0x0000000000007992 */ /* 0x0003ee0000008000 */
[----:B-1----:R-:W1:Y:S02]  /*8d20*/  FENCE.VIEW.ASYNC.S ;  /* 0x00000000000073c6 */ /* 0x002e640000000000 */
[----:B-1----:R-:W-:Y:S06]  /*8d30*/  BAR.SYNC.DEFER_BLOCKING 0x1, 0x80 ;  /* 0x0042000000007b1d */ /* 0x002fec0000010000 */
[----:B------:R-:W-:Y:S05]  /*8d40*/  @P0 BRA `(.L_x_124) ;  /* 0x0000000000280947 */ /* 0x000fea0003800000 */
[----:B------:R-:W1:Y:S01]  /*8d50*/  LDCU.64 UR6, c[0x0][0x348] ;  /* 0x00006900ff0677ac */ /* 0x000e620008000a00 */
[----:B------:R-:W-:Y:S02]  /*8d60*/  UIADD3 UR9, UPT, UPT, UR49, 0x40, URZ ;  /* 0x0000004031097890 */ /* 0x000fe4000fffe0ff */
[----:B------:R-:W-:Y:S01]  /*8d70*/  UIADD3 UR8, UPT, UPT, UR44, 0x4400, URZ ;  /* 0x000044002c087890 */ /* 0x000fe2000fffe0ff */
[----:B------:R-:W-:Y:S01]  /*8d80*/  UMOV UR10, UR50 ;  /* 0x00000032000a7c82 */ /* 0x000fe20008000000 */
[----:B------:R-:W-:Y:S01]  /*8d90*/  UMOV UR11, UR36 ;  /* 0x00000024000b7c82 */ /* 0x000fe20008000000 */
[----:B-1----:R-:W-:Y:S04]  /*8da0*/  UIADD3 UR4, UP0, UPT, UR6, 0x680, URZ ;  /* 0x0000068006047890 */ /* 0x002fe8000ff1e0ff */
[----:B------:R-:W-:Y:S09]  /*8db0*/  UIADD3.X UR5, UPT, UPT, URZ, UR7, URZ, UP0, !UPT ;  /* 0x00000007ff057290 */ /* 0x000ff200087fe4ff */
[----:B------:R1:W-:Y:S01]  /*8dc0*/  UTMASTG.3D [UR8], [UR4] ;  /* 0x00000008040073b5 */ /* 0x0003e20008010000 */
[----:B------:R0:W-:Y:S01]  /*8dd0*/  UTMACMDFLUSH ;  /* 0x00000000000079b7 */ /* 0x0001e20000000000 */
[----:B-1----:R-:W-:Y:S04]  /*8de0*/  DEPBAR.LE SB0, 0x1 ;  /* 0x000080400000791a */ /* 0x002fe80000000000 */
.L_x_124:
[----:B------:R-:W-:Y:S05]  /*8df0*/  BSYNC.RECONVERGENT B0 ;  /* 0x0000000000007941 */ /* 0x000fea0003800200 */
.L_x_123:
[----:B------:R-:W-:Y:S01]  /*8e00*/  BAR.SYNC.DEFER_BLOCKING 0x1, 0x80 ;  /* 0x0042000000007b1d */ /* 0x000fe20000010000 */
[----:B------:R-:W-:Y:S04]  /*8e10*/  UIADD3 UR4, UPT, UPT, UR46, 0x1, URZ ;  /* 0x000000012e047890 */ /* 0x000fe8000fffe0ff */
[----:B------:R-:W-:Y:S04]  /*8e20*/  UISETP.NE.AND UP0, UPT, UR4, 0x4, UPT ;  /* 0x000000040400788c */ /* 0x000fe8000bf05270 */
[----:B------:R-:W-:Y:S01]  /*8e30*/  USEL UR45, UR4, URZ, UP0 ;  /* 0x000000ff042d7287 */ /* 0x000fe20008000000 */
[----:B------:R1:W-:Y:S01]  /*8e40*/  @P6 SYNCS.ARRIVE.TRANS64.RED.A1T0 RZ, [R77+URZ], RZ ;  /* 0x000000ff4dff69a7 */ /* 0x0003e200081004ff */
[----:B------:R-:W-:Y:S01]  /*8e50*/  BSSY B1, `(.L_x_125) ;  /* 0x0000020000017945 */ /* 0x000fe20003800000 */
[----:B------:R-:W4:Y:S02]  /*8e60*/  @P6 SYNCS.PHASECHK.TRANS64.TRYWAIT P0, [R0+URZ+0x40], R3 ;  /* 0x00004003000065a7 */ /* 0x000f2400080011ff */
[----:B----4-:R-:W-:Y:S01]  /*8e70*/  @P6 SEL R84, RZ, 0x1, !P0 ;  /* 0x00000001ff546807 */ /* 0x010fe20004000000 */
[----:B-1----:R-:W-:Y:S06]  /*8e80*/  @!P6 BRA `(.L_x_126) ;  /* 0x000000000070e947 */ /* 0x002fec0003800000 */
[----:B------:R-:W-:Y:S01]  /*8e90*/  ISETP.NE.AND P1, PT, R86, RZ, PT ;  /* 0x000000ff5600720c */ /* 0x000fe20003f25270 */
[----:B------:R-:W-:Y:S01]  /*8ea0*/  BSSY B0, `(.L_x_127) ;  /* 0x000000b000007945 */ /* 0x000fe20003800000 */
[----:B------:R-:W-:Y:S11]  /*8eb0*/  ISETP.NE.AND P0, PT, R84, RZ, PT ;  /* 0x000000ff5400720c */ /* 0x000ff60003f05270 */
[----:B------:R-:W-:Y:S05]  /*8ec0*/  @P1 IMAD R5, R78, 0x4000, R169 ;  /* 0x000040004e051824 */ /* 0x000fea00078e02a9 */
[----:B------:R-:W-:Y:S04]  /*8ed0*/  @P1 IADD3 R6, PT, PT, R5, UR44, RZ ;  /* 0x0000002c05061c10 */ /* 0x000fe8000fffe0ff */
[----:B------:R-:W-:Y:S01]  /*8ee0*/  @P1 IADD3 R4, PT, PT, R85, R6, RZ ;  /* 0x0000000655041210 */ /* 0x000fe20007ffe0ff */
[--C-:B------:R-:W-:Y:S02]  /*8ef0*/  @P1 IMAD.IADD R2, R79, 0x1, R6.reuse ;  /* 0x000000014f021824 */ /* 0x100fe400078e0206 */
[----:B------:R-:W-:Y:S01]  /*8f00*/  @P1 IMAD.IADD R3, R87, 0x1, R6 ;  /* 0x0000000157031824 */ /* 0x000fe200078e0206 */
[----:B------:R-:W-:Y:S06]  /*8f10*/  @P0 BRA `(.L_x_128) ;  /* 0x00000000000c0947 */ /* 0x000fec0003800000 */
[----:B------:R-:W-:Y:S04]  /*8f20*/  SHF.L.U32 R7, R160, 0x1f, RZ ;  /* 0x0000001fa0077819 */ /* 0x000fe800000006ff */
[----:B------:R-:W1:Y:S02]  /*8f30*/  SYNCS.PHASECHK.TRANS64.TRYWAIT P0, [R0+URZ+0x40], R7 ;  /* 0x00004007000075a7 */ /* 0x000e6400080011ff */
[----:B-1----:R-:W-:Y:S05]  /*8f40*/  @!P0 BRA `(.L_x_129) ;  /* 0x0000003400748947 */ /* 0x002fea0003800000 */
.L_x_128:
[----:B------:R-:W-:Y:S05]  /*8f50*/  BSYNC B0 ;  /* 0x0000000000007941 */ /* 0x000fea0003800000 */
.L_x_127:
[----:B------:R-:W-:Y:S01]  /*8f60*/  ISETP.NE.AND P0, PT, R86, RZ, PT ;  /* 0x000000ff5600720c */ /* 0x000fe20003f05270 */
[----:B------:R-:W-:Y:S11]  /*8f70*/  VIADD R78, R78, 0x1 ;  /* 0x000000014e4e7836 */ /* 0x000ff60000000000 */
[----:B------:R-:W-:Y:S01]  /*8f80*/  @!UPT UIADD3 URZ, UPT, UPT, URZ, URZ, URZ ;  /* 0x000000fffffff290 */ /* 0x000fe2000fffe0ff */
[----:B------:R4:W2:Y:S01]  /*8f90*/  @P0 LDS.128 R80, [R5+UR44+0x400] ;  /* 0x0004002c05500984 */ /* 0x0008a20008000c00 */
[--C-:B-1----:R-:W-:Y:S01]  /*8fa0*/  @P0 IMAD.IADD R0, R85, 0x1, R2.reuse ;  /* 0x0000000155000824 */ /* 0x102fe200078e0202 */
[C---:B------:R-:W-:Y:S01]  /*8fb0*/  @P0 IADD3 R6, PT, PT, R87.reuse, R4, RZ ;  /* 0x0000000457060210 */ /* 0x040fe20007ffe0ff */
[C---:B------:R-:W-:Y:S01]  /*8fc0*/  @P0 IMAD.IADD R7, R87.reuse, 0x1, R2 ;  /* 0x0000000157070824 */ /* 0x040fe200078e0202 */
[----:B------:R4:W1:Y:S02]  /*8fd0*/  @P0 LDS.128 R88, [R3+0x400] ;  /* 0x0004000003580984 */ /* 0x0008640000000c00 */
[----:B------:R-:W-:Y:S02]  /*8fe0*/  @P0 IADD3 R8, PT, PT, R87, R0, RZ ;  /* 0x0000000057080210 */ /* 0x000fe40007ffe0ff */
[----:B------:R4:W1:Y:S04]  /*8ff0*/  @P0 LDS.128 R96, [R4+0x400] ;  /* 0x0004000004600984 */ /* 0x0008680000000c00 */
[----:B------:R4:W1:Y:S04]  /*9000*/  @P0 LDS.128 R104, [R6+0x400] ;  /* 0x0004000006680984 */ /* 0x0008680000000c00 */
[----:B------:R4:W1:Y:S04]  /*9010*/  @P0 LDS.128 R112, [R2+0x400] ;  /* 0x0004000002700984 */ /* 0x0008680000000c00 */
[----:B------:R4:W1:Y:S04]  /*9020*/  @P0 LDS.128 R120, [R7+0x400] ;  /* 0x0004000007780984 */ /* 0x0008680000000c00 */
[----:B------:R4:W1:Y:S04]  /*9030*/  @P0 LDS.128 R128, [R0+0x400] ;  /* 0x0004000000800984 */ /* 0x0008680000000c00 */
[----:B------:R4:W1:Y:S02]  /*9040*/  @P0 LDS.128 R136, [R8+0x400] ;  /* 0x0004000008880984 */ /* 0x0008640000000c00 */
.L_x_126:
[----:B------:R-:W-:Y:S05]  /*9050*/  BSYNC B1 ;  /* 0x0000000000017941 */ /* 0x000fea0003800000 */
.L_x_125:
[----:B----4-:R-:W-:Y:S05]  /*9060*/  VIADD R0, R71, 0x80 ;  /* 0x0000008047007836 */ /* 0x010fea0000000000 */
[----:B------:R-:W-:Y:S04]  /*9070*/  SHF.R.U32.HI R0, RZ, 0x15, R0 ;  /* 0x00000015ff007819 */ /* 0x000fe80000011600 */
[----:B------:R-:W-:Y:S11]  /*9080*/  LOP3.LUT P0, RZ, R0, 0x3, R147, 0x48, !PT ;  /* 0x0000000300ff7812 */ /* 0x000ff60007804893 */
[----:B------:R-:W-:Y:S02]  /*9090*/  @!UPT UIADD3 URZ, UPT, UPT, URZ, URZ, URZ ;  /* 0x000000fffffff290 */ /* 0x000fe4000fffe0ff */
[----:B------:R-:W-:Y:S05]  /*90a0*/  @!P0 BRA `(.L_x_130) ;  /* 0x0000000000408947 */ /* 0x000fea0003800000 */
[----:B------:R-:W4:Y:S01]  /*90b0*/  LDCU.64 UR8, c[0x4][0x70] ;  /* 0x01000e00ff0877ac */ /* 0x000f220008000a00 */
[----:B------:R-:W-:Y:S01]  /*90c0*/  MOV R3, 0x0 ;  /* 0x0000000000037802 */ /* 0x000fe20000000f00 */
[----:B------:R-:W-:Y:S02]  /*90d0*/  HFMA2 R12, -RZ, RZ, 0, 5.9604644775390625e-08 ;  /* 0x00000001ff0c7431 */ /* 0x000fe400000001ff */
[----:B------:R-:W-:Y:S02]  /*90e0*/  IMAD.MOV.U32 R8, RZ, RZ, 0x192 ;  /* 0x00000192ff087424 */ /* 0x000fe400078e00ff */
[----:B------:R-:W-:Y:S01]  /*90f0*/  IMAD.MOV.U32 R13, RZ, RZ, RZ ;  /* 0x000000ffff0d7224 */ /* 0x000fe200078e00ff */
[----:B------:R-:W5:Y:S01]  /*9100*/  LDCU.64 UR6, c[0x4][0x78] ;  /* 0x01000f00ff0677ac */ /* 0x000f620008000a00 */
[----:B------:R-:W1:Y:S01]  /*9110*/  LDC.64 R2, c[0x4][R3] ;  /* 0x0100000003027b82 */ /* 0x000e620000000a00 */
[----:B------:R-:W2:Y:S01]  /*9120*/  LDCU.64 UR4, c[0x4][0x10] ;  /* 0x01000200ff0477ac */ /* 0x000ea20008000a00 */
[----:B----4-:R-:W-:Y:S01]  /*9130*/  MOV R5, UR9 ;  /* 0x0000000900057c02 */ /* 0x010fe20008000f00 */
[----:B------:R-:W-:Y:S01]  /*9140*/  IMAD.U32 R4, RZ, RZ, UR8 ;  /* 0x00000008ff047e24 */ /* 0x000fe2000f8e00ff */
[----:B-----5:R-:W-:Y:S01]  /*9150*/  MOV R7, UR7 ;  /* 0x0000000700077c02 */ /* 0x020fe20008000f00 */
[----:B------:R-:W-:Y:S01]  /*9160*/  IMAD.U32 R6, RZ, RZ, UR6 ;  /* 0x00000006ff067e24 */ /* 0x000fe2000f8e00ff */
[----:B--2---:R-:W-:Y:S01]  /*9170*/  MOV R11, UR5 ;  /* 0x00000005000b7c02 */ /* 0x004fe20008000f00 */
[----:B------:R-:W-:Y:S02]  /*9180*/  IMAD.U32 R10, RZ, RZ, UR4 ;  /* 0x00000004ff0a7e24 */ /* 0x000fe4000f8e00ff */
[----:B------:R-:W-:Y:S07]  /*9190*/  LEPC R20, `(.L_x_130) ;  /* 0x000000001014794e */ /* 0x000fee0000000000 */
[----:B-1-3--:R-:W-:Y:S05]  /*91a0*/  CALL.ABS.NOINC R2 ;  /* 0x0000000002007343 */ /* 0x00afea0003c00000 */
.L_x_130:
[----:B------:R-:W-:Y:S01]  /*91b0*/  ISETP.NE.AND P6, PT, R166, RZ, PT ;  /* 0x000000ffa600720c */ /* 0x000fe20003fc5270 */
[----:B------:R-:W-:Y:S05]  /*91c0*/  WARPSYNC.ALL ;  /* 0x0000000000007948 */ /* 0x000fea0003800000 */
[----:B------:R-:W-:Y:S01]  /*91d0*/  R2UR UR4, R71 ;  /* 0x00000000470472ca */ /* 0x000fe200000e0000 */
[----:B------:R-:W-:Y:S01]  /*91e0*/  BSSY.RECONVERGENT B0, `(.L_x_131) ;  /* 0x0000104000007945 */ /* 0x000fe20003800200 */
[----:B------:R-:W-:Y:S02]  /*91f0*/  MOV R3, UR45 ;  /* 0x0000002d00037c02 */ /* 0x000fe40008000f00 */
[----:B------:R-:W-:Y:S02]  /*9200*/  MOV R74, UR47 ;  /* 0x0000002f004a7c02 */ /* 0x000fe40008000f00 */
[C---:B--2---:R-:W-:Y:S02]  /*9210*/  SHF.L.U32 R72, R80.reuse, 0x10, RZ ;  /* 0x0000001050487819 */ /* 0x044fe400000006ff */
[----:B------:R-:W-:Y:S02]  /*9220*/  @P6 LEA R3, R3, UR44, 0x3 ;  /* 0x0000002c03036c11 */ /* 0x000fe4000f8e18ff */
[----:B------:R-:W-:Y:S02]  /*9230*/  LOP3.LUT R75, R80, 0xffff0000, RZ, 0xc0, !PT ;  /* 0xffff0000504b7812 */ /* 0x000fe400078ec0ff */
[----:B------:R-:W-:Y:S01]  /*9240*/  @P6 IADD3 R3, PT, PT, R3, 0x60, RZ ;  /* 0x0000006003036810 */ /* 0x000fe20007ffe0ff */
[----:B------:R-:W2:Y:S01]  /*9250*/  LDTM.x64 R4, tmem[UR4+0x80] ;  /* 0x00008004000479ee */ /* 0x000ea20008340000 */
[----:B------:R-:W-:Y:S02]  /*9260*/  ISETP.NE.AND P0, PT, R163, RZ, PT ;  /* 0x000000ffa300720c */ /* 0x000fe40003f05270 */
[----:B------:R-:W-:Y:S01]  /*9270*/  @P6 PRMT R74, R74, 0x654, R3 ;  /* 0x000006544a4a6816 */ /* 0x000fe20000000003 */
[C---:B--2---:R-:W-:Y:S01]  /*9280*/  FMUL R0, R70.reuse, R4 ;  /* 0x0000000446007220 */ /* 0x044fe20000400000 */
[C---:B------:R-:W-:Y:S01]  /*9290*/  FMUL R3, R70.reuse, R6 ;  /* 0x0000000646037220 */ /* 0x040fe20000400000 */
        /* <DEDUP_REMOVED lines=38> */
[C---:B------:R-:W-:Y:S01]  /*9500*/  FFMA R0, R73.reuse, R72, R0 ;  /* 0x0000004849007223 */ /* 0x040fe20000000000 */
[----:B------:R-:W-:Y:S01]  /*9510*/  FFMA R2, R73, R75, R2 ;  /* 0x0000004b49027223 */ /* 0x000fe20000000002 */
[C---:B------:R-:W-:Y:S01]  /*9520*/  FMUL R45, R70.reuse, R49 ;  /* 0x00000031462d7220 */ /* 0x040fe20000400000 */
[C---:B------:R-:W-:Y:S01]  /*9530*/  FMUL R58, R70.reuse, R62 ;  /* 0x0000003e463a7220 */ /* 0x040fe20000400000 */
[C---:B------:R-:W-:Y:S01]  /*9540*/  FMUL R60, R70.reuse, R64 ;  /* 0x00000040463c7220 */ /* 0x040fe20000400000 */
[C---:B------:R-:W-:Y:S01]  /*9550*/  SHF.L.U32 R64, R81.reuse, 0x10, RZ ;  /* 0x0000001051407819 */ /* 0x040fe200000006ff */
[----:B------:R-:W-:Y:S01]  /*9560*/  FMUL R49, R70, R53 ;  /* 0x0000003546317220 */ /* 0x000fe20000400000 */
[----:B---3--:R-:W-:Y:S01]  /*9570*/  F2FP.BF16.F32.PACK_AB R92, R2, R0 ;  /* 0x00000000025c723e */ /* 0x008fe200000010ff */
[C---:B------:R-:W-:Y:S01]  /*9580*/  FMUL R62, R70.reuse, R66 ;  /* 0x00000042463e7220 */ /* 0x040fe20000400000 */
[----:B------:R-:W-:Y:S01]  /*9590*/  LOP3.LUT R66, R81, 0xffff0000, RZ, 0xc0, !PT ;  /* 0xffff000051427812 */ /* 0x000fe200078ec0ff */
[C---:B------:R-:W-:Y:S01]  /*95a0*/  FMUL R53, R70.reuse, R57 ;  /* 0x0000003946357220 */ /* 0x040fe20000400000 */
[----:B------:R-:W-:Y:S01]  /*95b0*/  LOP3.LUT R0, R83, 0xffff0000, RZ, 0xc0, !PT ;  /* 0xffff000053007812 */ /* 0x000fe200078ec0ff */
[----:B------:R-:W-:Y:S01]  /*95c0*/  FMUL R7, R70, R7 ;  /* 0x0000000746077220 */ /* 0x000fe20000400000 */
[----:B-1----:R-:W-:Y:S01]  /*95d0*/  LOP3.LUT R2, R88, 0xffff0000, RZ, 0xc0, !PT ;  /* 0xffff000058027812 */ /* 0x002fe200078ec0ff */
[C---:B------:R-:W-:Y:S01]  /*95e0*/  FMUL R57, R70.reuse, R61 ;  /* 0x0000003d46397220 */ /* 0x040fe20000400000 */
[----:B------:R-:W-:Y:S01]  /*95f0*/  FMUL R61, R70, R65 ;  /* 0x00000041463d7220 */ /* 0x000fe20000400000 */
[C---:B------:R-:W-:Y:S01]  /*9600*/  SHF.L.U32 R65, R82.reuse, 0x10, RZ ;  /* 0x0000001052417819 */ /* 0x040fe200000006ff */
[C---:B------:R-:W-:Y:S01]  /*9610*/  FFMA R3, R73.reuse, R64, R3 ;  /* 0x0000004049037223 */ /* 0x040fe20000000003 */
[----:B------:R-:W-:Y:S01]  /*9620*/  LOP3.LUT R64, R82, 0xffff0000, RZ, 0xc0, !PT ;  /* 0xffff000052407812 */ /* 0x000fe200078ec0ff */
[C---:B------:R-:W-:Y:S01]  /*9630*/  FFMA R7, R73.reuse, R66, R7 ;  /* 0x0000004249077223 */ /* 0x040fe20000000007 */
[C---:B------:R-:W-:Y:S01]  /*9640*/  FMUL R11, R70.reuse, R11 ;  /* 0x0000000b460b7220 */ /* 0x040fe20000400000 */
[----:B------:R-:W-:Y:S01]  /*9650*/  FFMA R4, R73, R65, R4 ;  /* 0x0000004149047223 */ /* 0x000fe20000000004 */
[----:B------:R-:W-:Y:S01]  /*9660*/  SHF.L.U32 R65, R83, 0x10, RZ ;  /* 0x0000001053417819 */ /* 0x000fe200000006ff */
[----:B------:R-:W-:Y:S01]  /*9670*/  FFMA R5, R73, R64, R5 ;  /* 0x0000004049057223 */ /* 0x000fe20000000005 */
[----:B------:R-:W-:Y:S01]  /*9680*/  F2FP.BF16.F32.PACK_AB R93, R7, R3 ;  /* 0x00000003075d723e */ /* 0x000fe200000010ff */
[----:B------:R-:W-:Y:S01]  /*9690*/  FMUL R15, R70, R15 ;  /* 0x0000000f460f7220 */ /* 0x000fe20000400000 */
[----:B------:R-:W-:Y:S01]  /*96a0*/  SHF.L.U32 R3, R88, 0x10, RZ ;  /* 0x0000001058037819 */ /* 0x000fe200000006ff */
[----:B------:R-:W-:Y:S01]  /*96b0*/  FFMA R6, R73, R65, R6 ;  /* 0x0000004149067223 */ /* 0x000fe20000000006 */
[----:B------:R-:W-:Y:S01]  /*96c0*/  F2FP.BF16.F32.PACK_AB R94, R5, R4 ;  /* 0x00000004055e723e */ /* 0x000fe200000010ff */
[----:B------:R-:W-:Y:S01]  /*96d0*/  FFMA R11, R73, R0, R11 ;  /* 0x00000000490b7223 */ /* 0x000fe2000000000b */
[----:B------:R-:W-:Y:S01]  /*96e0*/  SHF.L.U32 R0, R89, 0x10, RZ ;  /* 0x0000001059007819 */ /* 0x000fe200000006ff */
[C---:B------:R-:W-:Y:S01]  /*96f0*/  FFMA R8, R73.reuse, R3, R8 ;  /* 0x0000000349087223 */ /* 0x040fe20000000008 */
[C---:B------:R-:W-:Y:S01]  /*9700*/  SHF.L.U32 R3, R90.reuse, 0x10, RZ ;  /* 0x000000105a037819 */ /* 0x040fe200000006ff */
[----:B------:R-:W-:Y:S01]  /*9710*/  FFMA R9, R73, R2, R9 ;  /* 0x0000000249097223 */ /* 0x000fe20000000009 */
[----:B------:R-:W-:Y:S01]  /*9720*/  LOP3.LUT R2, R89, 0xffff0000, RZ, 0xc0, !PT ;  /* 0xffff000059027812 */ /* 0x000fe200078ec0ff */
[C---:B------:R-:W-:Y:S01]  /*9730*/  FFMA R10, R73.reuse, R0, R10 ;  /* 0x00000000490a7223 */ /* 0x040fe2000000000a */
[----:B------:R-:W-:Y:S01]  /*9740*/  LOP3.LUT R0, R90, 0xffff0000, RZ, 0xc0, !PT ;  /* 0xffff00005a007812 */ /* 0x000fe200078ec0ff */
[----:B------:R-:W-:Y:S01]  /*9750*/  FMUL R19, R70, R19 ;  /* 0x0000001346137220 */ /* 0x000fe20000400000 */
[C---:B------:R-:W-:Y:S01]  /*9760*/  SHF.L.U32 R5, R96.reuse, 0x10, RZ ;  /* 0x0000001060057819 */ /* 0x040fe200000006ff */
[----:B------:R-:W-:Y:S01]  /*9770*/  FFMA R15, R73, R2, R15 ;  /* 0x00000002490f7223 */ /* 0x000fe2000000000f */
[----:B------:R-:W-:Y:S01]  /*9780*/  LOP3.LUT R2, R91, 0xffff0000, RZ, 0xc0, !PT ;  /* 0xffff00005b027812 */ /* 0x000fe200078ec0ff */
[----:B------:R-:W-:Y:S01]  /*9790*/  FFMA R12, R73, R3, R12 ;  /* 0x00000003490c7223 */ /* 0x000fe2000000000c */
[----:B------:R-:W-:Y:S01]  /*97a0*/  SHF.L.U32 R3, R91, 0x10, RZ ;  /* 0x000000105b037819 */ /* 0x000fe200000006ff */
[----:B------:R-:W-:Y:S01]  /*97b0*/  FFMA R13, R73, R0, R13 ;  /* 0x00000000490d7223 */ /* 0x000fe2000000000d */
[----:B------:R-:W-:Y:S01]  /*97c0*/  LOP3.LUT R0, R96, 0xffff0000, RZ, 0xc0, !PT ;  /* 0xffff000060007812 */ /* 0x000fe200078ec0ff */
[----:B------:R-:W-:Y:S01]  /*97d0*/  FMUL R23, R70, R23 ;  /* 0x0000001746177220 */ /* 0x000fe20000400000 */
[----:B------:R-:W-:Y:S01]  /*97e0*/  LOP3.LUT R4, R99, 0xffff0000, RZ, 0xc0, !PT ;  /* 0xffff000063047812 */ /* 0x000fe200078ec0ff */
[C---:B------:R-:W-:Y:S01]  /*97f0*/  FFMA R14, R73.reuse, R3, R14 ;  /* 0x00000003490e7223 */ /* 0x040fe2000000000e */
[C---:B------:R-:W-:Y:S01]  /*9800*/  SHF.L.U32 R3, R98.reuse, 0x10, RZ ;  /* 0x0000001062037819 */ /* 0x040fe200000006ff */
[----:B------:R-:W-:Y:S01]  /*9810*/  FFMA R19, R73, R2, R19 ;  /* 0x0000000249137223 */ /* 0x000fe20000000013 */
[----:B------:R-:W-:Y:S01]  /*9820*/  SHF.L.U32 R2, R97, 0x10, RZ ;  /* 0x0000001061027819 */ /* 0x000fe200000006ff */
[----:B------:R-:W-:Y:S01]  /*9830*/  FFMA R16, R73, R5, R16 ;  /* 0x0000000549107223 */ /* 0x000fe20000000010 */
[----:B------:R-:W-:Y:S01]  /*9840*/  SHF.L.U32 R5, R99, 0x10, RZ ;  /* 0x0000001063057819 */ /* 0x000fe200000006ff */
[----:B------:R-:W-:Y:S01]  /*9850*/  FFMA R17, R73, R0, R17 ;  /* 0x0000000049117223 */ /* 0x000fe20000000011 */
[----:B------:R-:W-:Y:S01]  /*9860*/  LOP3.LUT R0, R97, 0xffff0000, RZ, 0xc0, !PT ;  /* 0xffff000061007812 */ /* 0x000fe200078ec0ff */
[----:B------:R-:W-:Y:S01]  /*9870*/  FFMA R18, R73, R2, R18 ;  /* 0x0000000249127223 */ /* 0x000fe20000000012 */
[----:B------:R-:W-:Y:S01]  /*9880*/  LOP3.LUT R2, R98, 0xffff0000, RZ, 0xc0, !PT ;  /* 0xffff000062027812 */ /* 0x000fe200078ec0ff */
[----:B------:R-:W-:Y:S01]  /*9890*/  FMUL R27, R70, R27 ;  /* 0x0000001b461b7220 */ /* 0x000fe20000400000 */
[----:B------:R-:W-:Y:S01]  /*98a0*/  F2FP.BF16.F32.PACK_AB R95, R11, R6 ;  /* 0x000000060b5f723e */ /* 0x000fe200000010ff */
[C---:B------:R-:W-:Y:S01]  /*98b0*/  FFMA R23, R73.reuse, R0, R23 ;  /* 0x0000000049177223 */ /* 0x040fe20000000017 */
[----:B------:R-:W-:Y:S01]  /*98c0*/  SHF.L.U32 R0, R104, 0x10, RZ ;  /* 0x0000001068007819 */ /* 0x000fe200000006ff */
[C---:B------:R-:W-:Y:S01]  /*98d0*/  FFMA R20, R73.reuse, R3, R20 ;  /* 0x0000000349147223 */ /* 0x040fe20000000014 */
[----:B------:R-:W-:Y:S01]  /*98e0*/  SHF.L.U32 R3, R106, 0x10, RZ ;  /* 0x000000106a037819 */ /* 0x000fe200000006ff */
        /* <DEDUP_REMOVED lines=8> */
[----:B------:R-:W-:Y:S01]  /*9970*/  FFMA R25, R73, R2, R25 ;  /* 0x0000000249197223 */ /* 0x000fe20000000019 */
[----:B------:R-:W-:Y:S01]  /*9980*/  LOP3.LUT R2, R106, 0xffff0000, RZ, 0xc0, !PT ;  /* 0xffff00006a027812 */ /* 0x000fe200078ec0ff */
[C---:B------:R-:W-:Y:S01]  /*9990*/  FMUL R31, R70.reuse, R31 ;  /* 0x0000001f461f7220 */ /* 0x040fe20000400000 */
[----:B------:R-:W-:Y:S01]  /*99a0*/  F2FP.BF16.F32.PACK_AB R8, R9, R8 ;  /* 0x000000080908723e */ /* 0x000fe200000010ff */
[----:B------:R-:W-:Y:S01]  /*99b0*/  FFMA R26, R73, R0, R26 ;  /* 0x00000000491a7223 */ /* 0x000fe2000000001a */
[----:B------:R-:W-:Y:S01]  /*99c0*/  LOP3.LUT R0, R105, 0xffff0000, RZ, 0xc0, !PT ;  /* 0xffff000069007812 */ /* 0x000fe200078ec0ff */
[C---:B------:R-:W-:Y:S01]  /*99d0*/  FMUL R35, R70.reuse, R35 ;  /* 0x0000002346237220 */ /* 0x040fe20000400000 */
[----:B------:R-:W-:Y:S01]  /*99e0*/  F2FP.BF16.F32.PACK_AB R9, R15, R10 ;  /* 0x0000000a0f09723e */ /* 0x000fe200000010ff */
[----:B------:R-:W-:Y:S01]  /*99f0*/  FMUL R39, R70, R39 ;  /* 0x0000002746277220 */ /* 0x000fe20000400000 */
[----:B------:R-:W-:Y:S01]  /*9a00*/  F2FP.BF16.F32.PACK_AB R10, R13, R12 ;  /* 0x0000000c0d0a723e */ /* 0x000fe200000010ff */
[C---:B------:R-:W-:Y:S01]  /*9a10*/  FFMA R31, R73.reuse, R0, R31 ;  /* 0x00000000491f7223 */ /* 0x040fe2000000001f */
[C---:B------:R-:W-:Y:S01]  /*9a20*/  SHF.L.U32 R0, R112.reuse, 0x10, RZ ;  /* 0x0000001070007819 */ /* 0x040fe200000006ff */
[----:B------:R-:W-:Y:S01]  /*9a30*/  FFMA R28, R73, R3, R28 ;  /* 0x00000003491c7223 */ /* 0x000fe2000000001c */
[----:B------:R-:W-:Y:S01]  /*9a40*/  SHF.L.U32 R3, R113, 0x10, RZ ;  /* 0x0000001071037819 */ /* 0x000fe200000006ff */
        /* <DEDUP_REMOVED lines=8> */
[----:B------:R-:W-:Y:S01]  /*9ad0*/  FFMA R33, R73, R2, R33 ;  /* 0x0000000249217223 */ /* 0x000fe20000000021 */
[----:B------:R-:W-:Y:S01]  /*9ae0*/  LOP3.LUT R2, R115, 0xffff0000, RZ, 0xc0, !PT ;  /* 0xffff000073027812 */ /* 0x000fe200078ec0ff */
[C---:B------:R-:W-:Y:S01]  /*9af0*/  FFMA R34, R73.reuse, R3, R34 ;  /* 0x0000000349227223 */ /* 0x040fe20000000022 */
[C---:B------:R-:W-:Y:S01]  /*9b00*/  SHF.L.U32 R3, R114.reuse, 0x10, RZ ;  /* 0x0000001072037819 */ /* 0x040fe200000006ff */
[----:B------:R-:W-:Y:S01]  /*9b10*/  FFMA R39, R73, R0, R39 ;  /* 0x0000000049277223 */ /* 0x000fe20000000027 */
[----:B------:R-:W-:Y:S01]  /*9b20*/  LOP3.LUT R0, R114, 0xffff0000, RZ, 0xc0, !PT ;  /* 0xffff000072007812 */ /* 0x000fe200078ec0ff */
[----:B------:R-:W-:Y:S01]  /*9b30*/  FMUL R43, R70, R43 ;  /* 0x0000002b462b7220 */ /* 0x000fe20000400000 */
[----:B------:R-:W-:Y:S01]  /*9b40*/  F2FP.BF16.F32.PACK_AB R16, R17, R16 ;  /* 0x000000101110723e */ /* 0x000fe200000010ff */
[----:B------:R-:W-:Y:S01]  /*9b50*/  FFMA R36, R73, R3, R36 ;  /* 0x0000000349247223 */ /* 0x000fe20000000024 */
[----:B------:R-:W-:Y:S01]  /*9b60*/  SHF.L.U32 R3, R121, 0x10, RZ ;  /* 0x0000001079037819 */ /* 0x000fe200000006ff */
[C---:B------:R-:W-:Y:S01]  /*9b70*/  FFMA R37, R73.reuse, R0, R37 ;  /* 0x0000000049257223 */ /* 0x040fe20000000025 */
[C---:B------:R-:W-:Y:S01]  /*9b80*/  SHF.L.U32 R0, R120.reuse, 0x10, RZ ;  /* 0x0000001078007819 */ /* 0x040fe200000006ff */
[----:B------:R-:W-:Y:S01]  /*9b90*/  FFMA R38, R73, R5, R38 ;  /* 0x0000000549267223 */ /* 0x000fe20000000026 */
[----:B------:R-:W-:Y:S01]  /*9ba0*/  F2FP.BF16.F32.PACK_AB R17, R23, R18 ;  /* 0x000000121711723e */ /* 0x000fe200000010ff */
[----:B------:R1:W-:Y:S01]  /*9bb0*/  STS.128 [R169+UR44+0x8400], R92 ;  /* 0x0084005ca9007988 */ /* 0x0003e20008000c2c */
[----:B------:R-:W-:Y:S01]  /*9bc0*/  SHF.L.U32 R5, R123, 0x10, RZ ;  /* 0x000000107b057819 */ /* 0x000fe200000006ff */
[C---:B------:R-:W-:Y:S01]  /*9bd0*/  FFMA R43, R73.reuse, R2, R43 ;  /* 0x00000002492b7223 */ /* 0x040fe2000000002b */
[----:B------:R-:W-:Y:S01]  /*9be0*/  LOP3.LUT R2, R120, 0xffff0000, RZ, 0xc0, !PT ;  /* 0xffff000078027812 */ /* 0x000fe200078ec0ff */
[----:B------:R-:W-:Y:S01]  /*9bf0*/  FFMA R40, R73, R0, R40 ;  /* 0x0000000049287223 */ /* 0x000fe20000000028 */
[----:B------:R-:W-:Y:S01]  /*9c00*/  LOP3.LUT R0, R121, 0xffff0000, RZ, 0xc0, !PT ;  /* 0xffff000079007812 */ /* 0x000fe200078ec0ff */
[----:B------:R-:W-:Y:S01]  /*9c10*/  FMUL R47, R70, R47 ;  /* 0x0000002f462f7220 */ /* 0x000fe20000400000 */
[----:B------:R-:W-:Y:S01]  /*9c20*/  F2FP.BF16.F32.PACK_AB R18, R21, R20 ;  /* 0x000000141512723e */ /* 0x000fe200000010ff */
[C---:B------:R-:W-:Y:S01]  /*9c30*/  FFMA R41, R73.reuse, R2, R41 ;  /* 0x0000000249297223 */ /* 0x040fe20000000029 */
[C---:B------:R-:W-:Y:S01]  /*9c40*/  LOP3.LUT R2, R122.reuse, 0xffff0000, RZ, 0xc0, !PT ;  /* 0xffff00007a027812 */ /* 0x040fe200078ec0ff */
[----:B------:R-:W-:Y:S01]  /*9c50*/  FFMA R42, R73, R3, R42 ;  /* 0x00000003492a7223 */ /* 0x000fe2000000002a */
[----:B------:R-:W-:Y:S01]  /*9c60*/  SHF.L.U32 R3, R122, 0x10, RZ ;  /* 0x000000107a037819 */ /* 0x000fe200000006ff */
[----:B------:R1:W-:Y:S01]  /*9c70*/  STS.128 [R168+0x8400], R8 ;  /* 0x00840008a8007388 */ /* 0x0003e20000000c00 */
[----:B------:R-:W-:Y:S01]  /*9c80*/  F2FP.BF16.F32.PACK_AB R19, R27, R22 ;  /* 0x000000161b13723e */ /* 0x000fe200000010ff */
[----:B------:R-:W-:Y:S01]  /*9c90*/  FFMA R47, R73, R0, R47 ;  /* 0x00000000492f7223 */ /* 0x000fe2000000002f */
[----:B------:R-:W-:Y:S01]  /*9ca0*/  LOP3.LUT R0, R123, 0xffff0000, RZ, 0xc0, !PT ;  /* 0xffff00007b007812 */ /* 0x000fe200078ec0ff */
[----:B------:R-:W-:Y:S01]  /*9cb0*/  FMUL R51, R70, R51 ;  /* 0x0000003346337220 */ /* 0x000fe20000400000 */
[----:B------:R-:W-:Y:S01]  /*9cc0*/  F2FP.BF16.F32.PACK_AB R24, R25, R24 ;  /* 0x000000181918723e */ /* 0x000fe200000010ff */
[C---:B------:R-:W-:Y:S01]  /*9cd0*/  FFMA R44, R73.reuse, R3, R44 ;  /* 0x00000003492c7223 */ /* 0x040fe2000000002c */
[C---:B------:R-:W-:Y:S01]  /*9ce0*/  SHF.L.U32 R3, R128.reuse, 0x10, RZ ;  /* 0x0000001080037819 */ /* 0x040fe200000006ff */
[----:B------:R-:W-:Y:S01]  /*9cf0*/  FFMA R45, R73, R2, R45 ;  /* 0x00000002492d7223 */ /* 0x000fe2000000002d */
[----:B------:R-:W-:Y:S01]  /*9d00*/  F2FP.BF16.F32.PACK_AB R25, R31, R26 ;  /* 0x0000001a1f19723e */ /* 0x000fe200000010ff */
[----:B------:R-:W-:Y:S01]  /*9d10*/  FFMA R46, R73, R5, R46 ;  /* 0x00000005492e7223 */ /* 0x000fe2000000002e */
[----:B------:R-:W-:Y:S01]  /*9d20*/  SHF.L.U32 R5, R129, 0x10, RZ ;  /* 0x0000001081057819 */ /* 0x000fe200000006ff */
[----:B------:R1:W-:Y:S01]  /*9d30*/  STS.128 [R167+0x8400], R16 ;  /* 0x00840010a7007388 */ /* 0x0003e20000000c00 */
[----:B------:R-:W-:Y:S01]  /*9d40*/  F2FP.BF16.F32.PACK_AB R26, R29, R28 ;  /* 0x0000001c1d1a723e */ /* 0x000fe200000010ff */
[C---:B------:R-:W-:Y:S01]  /*9d50*/  FFMA R51, R73.reuse, R0, R51 ;  /* 0x0000000049337223 */ /* 0x040fe20000000033 */
[----:B------:R-:W-:Y:S01]  /*9d60*/  LOP3.LUT R0, R128, 0xffff0000, RZ, 0xc0, !PT ;  /* 0xffff000080007812 */ /* 0x000fe200078ec0ff */
[----:B------:R-:W-:Y:S01]  /*9d70*/  FFMA R48, R73, R3, R48 ;  /* 0x0000000349307223 */ /* 0x000fe20000000030 */
[----:B------:R-:W-:Y:S01]  /*9d80*/  F2FP.BF16.F32.PACK_AB R27, R35, R30 ;  /* 0x0000001e231b723e */ /* 0x000fe200000010ff */
[----:B------:R-:W-:Y:S01]  /*9d90*/  FMUL R55, R70, R55 ;  /* 0x0000003746377220 */ /* 0x000fe20000400000 */
[----:B------:R-:W-:Y:S01]  /*9da0*/  LOP3.LUT R2, R129, 0xffff0000, RZ, 0xc0, !PT ;  /* 0xffff000081027812 */ /* 0x000fe200078ec0ff */
[C---:B------:R-:W-:Y:S01]  /*9db0*/  FFMA R49, R73.reuse, R0, R49 ;  /* 0x0000000049317223 */ /* 0x040fe20000000031 */
[C---:B------:R-:W-:Y:S01]  /*9dc0*/  SHF.L.U32 R0, R130.reuse, 0x10, RZ ;  /* 0x0000001082007819 */ /* 0x040fe200000006ff */
[----:B------:R-:W-:Y:S01]  /*9dd0*/  FFMA R50, R73, R5, R50 ;  /* 0x0000000549327223 */ /* 0x000fe20000000032 */
[----:B------:R-:W-:Y:S01]  /*9de0*/  F2FP.BF16.F32.PACK_AB R32, R33, R32 ;  /* 0x000000202120723e */ /* 0x000fe200000010ff */
[----:B------:R1:W-:Y:S01]  /*9df0*/  STS.128 [R157+0x8400], R24 ;  /* 0x008400189d007388 */ /* 0x0003e20000000c00 */
[----:B------:R-:W-:Y:S01]  /*9e00*/  F2FP.BF16.F32.PACK_AB R33, R39, R34 ;  /* 0x000000222721723e */ /* 0x000fe200000010ff */
[C---:B------:R-:W-:Y:S01]  /*9e10*/  FFMA R55, R73.reuse, R2, R55 ;  /* 0x0000000249377223 */ /* 0x040fe20000000037 */
[----:B------:R-:W-:Y:S01]  /*9e20*/  LOP3.LUT R2, R130, 0xffff0000, RZ, 0xc0, !PT ;  /* 0xffff000082027812 */ /* 0x000fe200078ec0ff */
[----:B------:R-:W-:Y:S01]  /*9e30*/  FFMA R52, R73, R0, R52 ;  /* 0x0000000049347223 */ /* 0x000fe20000000034 */
[----:B------:R-:W-:Y:S01]  /*9e40*/  SHF.L.U32 R3, R131, 0x10, RZ ;  /* 0x0000001083037819 */ /* 0x000fe200000006ff */
[C---:B------:R-:W-:Y:S01]  /*9e50*/  FMUL R59, R70.reuse, R59 ;  /* 0x0000003b463b7220 */ /* 0x040fe20000400000 */
[----:B------:R-:W-:Y:S01]  /*9e60*/  F2FP.BF16.F32.PACK_AB R34, R37, R36 ;  /* 0x000000242522723e */ /* 0x000fe200000010ff */
[----:B------:R-:W-:Y:S01]  /*9e70*/  FFMA R53, R73, R2, R53 ;  /* 0x0000000249357223 */ /* 0x000fe20000000035 */
[----:B------:R-:W-:Y:S01]  /*9e80*/  F2FP.BF16.F32.PACK_AB R35, R43, R38 ;  /* 0x000000262b23723e */ /* 0x000fe200000010ff */
[----:B------:R-:W-:Y:S01]  /*9e90*/  FFMA R54, R73, R3, R54 ;  /* 0x0000000349367223 */ /* 0x000fe20000000036 */
[----:B------:R-:W-:Y:S01]  /*9ea0*/  LOP3.LUT R0, R131, 0xffff0000, RZ, 0xc0, !PT ;  /* 0xffff000083007812 */ /* 0x000fe200078ec0ff */
[----:B------:R-:W-:Y:S01]  /*9eb0*/  FMUL R63, R70, R63 ;  /* 0x0000003f463f7220 */ /* 0x000fe20000400000 */
[----:B------:R-:W-:Y:S01]  /*9ec0*/  F2FP.BF16.F32.PACK_AB R40, R41, R40 ;  /* 0x000000282928723e */ /* 0x000fe200000010ff */
[----:B------:R1:W-:Y:S01]  /*9ed0*/  STS.128 [R156+0x8400], R32 ;  /* 0x008400209c007388 */ /* 0x0003e20000000c00 */
[C---:B------:R-:W-:Y:S01]  /*9ee0*/  SHF.L.U32 R3, R136.reuse, 0x10, RZ ;  /* 0x0000001088037819 */ /* 0x040fe200000006ff */
[----:B------:R-:W-:Y:S01]  /*9ef0*/  FFMA R59, R73, R0, R59 ;  /* 0x00000000493b7223 */ /* 0x000fe2000000003b */
[----:B------:R-:W-:Y:S01]  /*9f00*/  LOP3.LUT R2, R136, 0xffff0000, RZ, 0xc0, !PT ;  /* 0xffff000088027812 */ /* 0x000fe200078ec0ff */
[----:B------:R-:W-:Y:S01]  /*9f10*/  FMUL R67, R70, R67 ;  /* 0x0000004346437220 */ /* 0x000fe20000400000 */
[----:B------:R-:W-:Y:S01]  /*9f20*/  F2FP.BF16.F32.PACK_AB R41, R47, R42 ;  /* 0x0000002a2f29723e */ /* 0x000fe200000010ff */
[----:B------:R-:W-:Y:S01]  /*9f30*/  FFMA R56, R73, R3, R56 ;  /* 0x0000000349387223 */ /* 0x000fe20000000038 */
[----:B------:R-:W-:Y:S01]  /*9f40*/  SHF.L.U32 R5, R137, 0x10, RZ ;  /* 0x0000001089057819 */ /* 0x000fe200000006ff */
[----:B------:R-:W-:Y:S01]  /*9f50*/  FFMA R57, R73, R2, R57 ;  /* 0x0000000249397223 */ /* 0x000fe20000000039 */
[----:B------:R-:W-:Y:S02]  /*9f60*/  F2FP.BF16.F32.PACK_AB R42, R45, R44 ;  /* 0x0000002c2d2a723e */ /* 0x000fe400000010ff */
[----:B------:R-:W-:Y:S01]  /*9f70*/  F2FP.BF16.F32.PACK_AB R43, R51, R46 ;  /* 0x0000002e332b723e */ /* 0x000fe200000010ff */
[----:B------:R-:W-:Y:S01]  /*9f80*/  FFMA R58, R73, R5, R58 ;  /* 0x00000005493a7223 */ /* 0x000fe2000000003a */
[----:B------:R-:W-:Y:S02]  /*9f90*/  LOP3.LUT R0, R137, 0xffff0000, RZ, 0xc0, !PT ;  /* 0xffff000089007812 */ /* 0x000fe400078ec0ff */
[C---:B------:R-:W-:Y:S01]  /*9fa0*/  SHF.L.U32 R3, R138.reuse, 0x10, RZ ;  /* 0x000000108a037819 */ /* 0x040fe200000006ff */
[----:B------:R1:W-:Y:S01]  /*9fb0*/  STS.128 [R155+0x8400], R40 ;  /* 0x008400289b007388 */ /* 0x0003e20000000c00 */
        /* <DEDUP_REMOVED lines=8> */
[----:B------:R-:W-:Y:S02]  /*a040*/  F2FP.BF16.F32.PACK_AB R49, R55, R50 ;  /* 0x000000323731723e */ /* 0x000fe400000010ff */
[----:B------:R-:W-:Y:S01]  /*a050*/  F2FP.BF16.F32.PACK_AB R50, R53, R52 ;  /* 0x000000343532723e */ /* 0x000fe200000010ff */
[----:B------:R-:W-:Y:S01]  /*a060*/  FFMA R67, R73, R4, R67 ;  /* 0x0000000449437223 */ /* 0x000fe20000000043 */
[----:B------:R-:W-:Y:S02]  /*a070*/  F2FP.BF16.F32.PACK_AB R51, R59, R54 ;  /* 0x000000363b33723e */ /* 0x000fe400000010ff */
[----:B------:R-:W-:Y:S02]  /*a080*/  F2FP.BF16.F32.PACK_AB R56, R57, R56 ;  /* 0x000000383938723e */ /* 0x000fe400000010ff */
        /* <DEDUP_REMOVED lines=12> */
[----:B--2---:R-:W2:Y:S02]  /*a150*/  FENCE.VIEW.ASYNC.S ;  /* 0x00000000000073c6 */ /* 0x004ea40000000000 */
[----:B--2---:R-:W-:Y:S06]  /*a160*/  BAR.SYNC.DEFER_BLOCKING 0x1, 0x80 ;  /* 0x0042000000007b1d */ /* 0x004fec0000010000 */
[----:B------:R-:W-:Y:S05]  /*a170*/  @P0 BRA `(.L_x_132) ;  /* 0x0000000000280947 */ /* 0x000fea0003800000 */
[----:B------:R-:W2:Y:S01]  /*a180*/  LDCU.64 UR6, c[0x0][0x348] ;  /* 0x00006900ff0677ac */ /* 0x000ea20008000a00 */
[----:B------:R-:W-:Y:S02]  /*a190*/  UIADD3 UR9, UPT, UPT, UR49, 0x80, URZ ;  /* 0x0000008031097890 */ /* 0x000fe4000fffe0ff */
[----:B------:R-:W-:Y:S01]  /*a1a0*/  UIADD3 UR8, UPT, UPT, UR44, 0x8400, URZ ;  /* 0x000084002c087890 */ /* 0x000fe2000fffe0ff */
[----:B------:R-:W-:Y:S01]  /*a1b0*/  UMOV UR10, UR50 ;  /* 0x00000032000a7c82 */ /* 0x000fe20008000000 */
[----:B------:R-:W-:Y:S01]  /*a1c0*/  UMOV UR11, UR36 ;  /* 0x00000024000b7c82 */ /* 0x000fe20008000000 */
[----:B--2---:R-:W-:Y:S04]  /*a1d0*/  UIADD3 UR4, UP0, UPT, UR6, 0x680, URZ ;  /* 0x0000068006047890 */ /* 0x004fe8000ff1e0ff */
[----:B------:R-:W-:Y:S09]  /*a1e0*/  UIADD3.X UR5, UPT, UPT, URZ, UR7, URZ, UP0, !UPT ;  /* 0x00000007ff057290 */ /* 0x000ff200087fe4ff */
[----:B------:R2:W-:Y:S01]  /*a1f0*/  UTMASTG.3D [UR8], [UR4] ;  /* 0x00000008040073b5 */ /* 0x0005e20008010000 */
[----:B------:R0:W-:Y:S01]  /*a200*/  UTMACMDFLUSH ;  /* 0x00000000000079b7 */ /* 0x0001e20000000000 */
[----:B--2---:R-:W-:Y:S04]  /*a210*/  DEPBAR.LE SB0, 0x1 ;  /* 0x000080400000791a */ /* 0x004fe80000000000 */
.L_x_132:
[----:B------:R-:W-:Y:S05]  /*a220*/  BSYNC.RECONVERGENT B0 ;  /* 0x0000000000007941 */ /* 0x000fea0003800200 */
.L_x_131:
[----:B------:R-:W-:Y:S01]  /*a230*/  BAR.SYNC.DEFER_BLOCKING 0x1, 0x80 ;  /* 0x0042000000007b1d */ /* 0x000fe20000010000 */
[----:B------:R-:W-:Y:S04]  /*a240*/  UIADD3 UR4, UPT, UPT, UR45, 0x1, URZ ;  /* 0x000000012d047890 */ /* 0x000fe8000fffe0ff */
[----:B------:R-:W-:Y:S04]  /*a250*/  UISETP.NE.AND UP0, UPT, UR4, 0x4, UPT ;  /* 0x000000040400788c */ /* 0x000fe8000bf05270 */
[----:B------:R-:W-:Y:S01]  /*a260*/  USEL UR46, UR4, URZ, UP0 ;  /* 0x000000ff042e7287 */ /* 0x000fe20008000000 */
[----:B------:R2:W-:Y:S01]  /*a270*/  @P6 SYNCS.ARRIVE.TRANS64.RED.A1T0 RZ, [R74+URZ], RZ ;  /* 0x000000ff4aff69a7 */ /* 0x0005e200081004ff */
[----:B------:R-:W-:Y:S01]  /*a280*/  BSSY B1, `(.L_x_133) ;  /* 0x000001f000017945 */ /* 0x000fe20003800000 */
[----:B------:R-:W3:Y:S02]  /*a290*/  @P6 SYNCS.PHASECHK.TRANS64.TRYWAIT P0, [R3+URZ+0x40], R0 ;  /* 0x00004000030065a7 */ /* 0x000ee400080011ff */
[----:B---3--:R-:W-:Y:S01]  /*a2a0*/  @P6 SEL R84, RZ, 0x1, !P0 ;  /* 0x00000001ff546807 */ /* 0x008fe20004000000 */
[----:B--2---:R-:W-:Y:S06]  /*a2b0*/  @!P6 BRA `(.L_x_134) ;  /* 0x00000000006ce947 */ /* 0x004fec0003800000 */
        /* <DEDUP_REMOVED lines=10> */
[----:B------:R-:W2:Y:S02]  /*a360*/  SYNCS.PHASECHK.TRANS64.TRYWAIT P0, [R3+URZ+0x40], R0 ;  /* 0x00004000030075a7 */ /* 0x000ea400080011ff */
[----:B--2---:R-:W-:Y:S05]  /*a370*/  @!P0 BRA `(.L_x_137) ;  /* 0x00000020007c8947 */ /* 0x004fea0003800000 */
.L_x_136:
[----:B------:R-:W-:Y:S05]  /*a380*/  BSYNC B0 ;  /* 0x0000000000007941 */ /* 0x000fea0003800000 */
.L_x_135:
[----:B------:R-:W-:Y:S11]  /*a390*/  ISETP.NE.AND P0, PT, R86, RZ, PT ;  /* 0x000000ff5600720c */ /* 0x000ff60003f05270 */
[----:B------:R-:W-:Y:S02]  /*a3a0*/  @!UPT UIADD3 URZ, UPT, UPT, URZ, URZ, URZ ;  /* 0x000000fffffff290 */ /* 0x000fe4000fffe0ff */
[----:B------:R3:W4:Y:S01]  /*a3b0*/  @P0 LDS.128 R80, [R78+UR44+0x400] ;  /* 0x0004002c4e500984 */ /* 0x0007220008000c00 */
[----:B--2---:R-:W-:Y:S01]  /*a3c0*/  @P0 IMAD.IADD R0, R85, 0x1, R2 ;  /* 0x0000000155000824 */ /* 0x004fe200078e0202 */
[C---:B------:R-:W-:Y:S01]  /*a3d0*/  @P0 IADD3 R6, PT, PT, R87.reuse, R2, RZ ;  /* 0x0000000257060210 */ /* 0x040fe20007ffe0ff */
[C---:B------:R-:W-:Y:S01]  /*a3e0*/  @P0 IMAD.IADD R3, R87.reuse, 0x1, R4 ;  /* 0x0000000157030824 */ /* 0x040fe200078e0204 */
[----:B------:R3:W2:Y:S02]  /*a3f0*/  @P0 LDS.128 R88, [R5+0x400] ;  /* 0x0004000005580984 */ /* 0x0006a40000000c00 */
[----:B------:R-:W-:Y:S02]  /*a400*/  @P0 IADD3 R87, PT, PT, R87, R0, RZ ;  /* 0x0000000057570210 */ /* 0x000fe40007ffe0ff */
[----:B------:R3:W1:Y:S04]  /*a410*/  @P0 LDS.128 R96, [R4+0x400] ;  /* 0x0004000004600984 */ /* 0x0006680000000c00 */
[----:B------:R3:W1:Y:S04]  /*a420*/  @P0 LDS.128 R104, [R3+0x400] ;  /* 0x0004000003680984 */ /* 0x0006680000000c00 */
[----:B------:R3:W1:Y:S04]  /*a430*/  @P0 LDS.128 R112, [R2+0x400] ;  /* 0x0004000002700984 */ /* 0x0006680000000c00 */
[----:B------:R3:W1:Y:S04]  /*a440*/  @P0 LDS.128 R120, [R6+0x400] ;  /* 0x0004000006780984 */ /* 0x0006680000000c00 */
[----:B------:R3:W1:Y:S04]  /*a450*/  @P0 LDS.128 R128, [R0+0x400] ;  /* 0x0004000000800984 */ /* 0x0006680000000c00 */
[----:B------:R3:W1:Y:S02]  /*a460*/  @P0 LDS.128 R136, [R87+0x400] ;  /* 0x0004000057880984 */ /* 0x0006640000000c00 */
.L_x_134:
[----:B------:R-:W-:Y:S05]  /*a470*/  BSYNC B1 ;  /* 0x0000000000017941 */ /* 0x000fea0003800000 */
.L_x_133:
[----:B---3--:R-:W-:Y:S05]  /*a480*/  VIADD R0, R71, 0xc0 ;  /* 0x000000c047007836 */ /* 0x008fea0000000000 */
[----:B------:R-:W-:Y:S04]  /*a490*/  SHF.R.U32.HI R0, RZ, 0x15, R0 ;  /* 0x00000015ff007819 */ /* 0x000fe80000011600 */
[----:B------:R-:W-:Y:S11]  /*a4a0*/  LOP3.LUT P0, RZ, R0, 0x3, R147, 0x48, !PT ;  /* 0x0000000300ff7812 */ /* 0x000ff60007804893 */
[----:B------:R-:W-:Y:S02]  /*a4b0*/  @!UPT UIADD3 URZ, UPT, UPT, URZ, URZ, URZ ;  /* 0x000000fffffff290 */ /* 0x000fe4000fffe0ff */
[----:B------:R-:W-:Y:S05]  /*a4c0*/  @!P0 BRA `(.L_x_138) ;  /* 0x0000000000408947 */ /* 0x000fea0003800000 */
[----:B------:R-:W3:Y:S01]  /*a4d0*/  LDCU.64 UR8, c[0x4][0x70] ;  /* 0x01000e00ff0877ac */ /* 0x000ee20008000a00 */
[----:B------:R-:W-:Y:S01]  /*a4e0*/  MOV R3, 0x0 ;  /* 0x0000000000037802 */ /* 0x000fe20000000f00 */
[----:B------:R-:W-:Y:S02]  /*a4f0*/  HFMA2 R12, -RZ, RZ, 0, 5.9604644775390625e-08 ;  /* 0x00000001ff0c7431 */ /* 0x000fe400000001ff */
[----:B-1----:R-:W-:Y:S02]  /*a500*/  IMAD.MOV.U32 R8, RZ, RZ, 0x192 ;  /* 0x00000192ff087424 */ /* 0x002fe400078e00ff */
[----:B------:R-:W-:Y:S01]  /*a510*/  IMAD.MOV.U32 R13, RZ, RZ, RZ ;  /* 0x000000ffff0d7224 */ /* 0x000fe200078e00ff */
[----:B------:R-:W1:Y:S01]  /*a520*/  LDCU.64 UR6, c[0x4][0x78] ;  /* 0x01000f00ff0677ac */ /* 0x000e620008000a00 */
[----:B------:R-:W2:Y:S01]  /*a530*/  LDC.64 R2, c[0x4][R3] ;  /* 0x0100000003027b82 */ /* 0x000ea20000000a00 */
[----:B------:R-:W5:Y:S01]  /*a540*/  LDCU.64 UR4, c[0x4][0x10] ;  /* 0x01000200ff0477ac */ /* 0x000f620008000a00 */
[----:B---3--:R-:W-:Y:S01]  /*a550*/  MOV R5, UR9 ;  /* 0x0000000900057c02 */ /* 0x008fe20008000f00 */
[----:B------:R-:W-:Y:S01]  /*a560*/  IMAD.U32 R4, RZ, RZ, UR8 ;  /* 0x00000008ff047e24 */ /* 0x000fe2000f8e00ff */
[----:B-1----:R-:W-:Y:S01]  /*a570*/  MOV R7, UR7 ;  /* 0x0000000700077c02 */ /* 0x002fe20008000f00 */
[----:B------:R-:W-:Y:S01]  /*a580*/  IMAD.U32 R6, RZ, RZ, UR6 ;  /* 0x00000006ff067e24 */ /* 0x000fe2000f8e00ff */
[----:B-----5:R-:W-:Y:S01]  /*a590*/  MOV R11, UR5 ;  /* 0x00000005000b7c02 */ /* 0x020fe20008000f00 */
[----:B------:R-:W-:Y:S02]  /*a5a0*/  IMAD.U32 R10, RZ, RZ, UR4 ;  /* 0x00000004ff0a7e24 */ /* 0x000fe4000f8e00ff */
[----:B------:R-:W-:Y:S07]  /*a5b0*/  LEPC R20, `(.L_x_138) ;  /* 0x000000001014794e */ /* 0x000fee0000000000 */
[----:B--2-4-:R-:W-:Y:S05]  /*a5c0*/  CALL.ABS.NOINC R2 ;  /* 0x0000000002007343 */ /* 0x014fea0003c00000 */
.L_x_138:
[----:B------:R-:W-:Y:S01]  /*a5d0*/  ISETP.NE.AND P0, PT, R163, RZ, PT ;  /* 0x000000ffa300720c */ /* 0x000fe20003f05270 */
[----:B------:R-:W-:Y:S05]  /*a5e0*/  WARPSYNC.ALL ;  /* 0x0000000000007948 */ /* 0x000fea0003800000 */
[----:B------:R-:W-:Y:S01]  /*a5f0*/  R2UR UR4, R71 ;  /* 0x00000000470472ca */ /* 0x000fe200000e0000 */
[----:B------:R-:W-:Y:S01]  /*a600*/  BSSY.RECONVERGENT B0, `(.L_x_139) ;  /* 0x0000100000007945 */ /* 0x000fe20003800200 */
[C---:B----4-:R-:W-:Y:S02]  /*a610*/  SHF.L.U32 R72, R80.reuse, 0x10, RZ ;  /* 0x0000001050487819 */ /* 0x050fe400000006ff */
[----:B------:R-:W-:Y:S02]  /*a620*/  LOP3.LUT R74, R80, 0xffff0000, RZ, 0xc0, !PT ;  /* 0xffff0000504a7812 */ /* 0x000fe400078ec0ff */
[C---:B------:R-:W-:Y:S02]  /*a630*/  SHF.L.U32 R75, R81.reuse, 0x10, RZ ;  /* 0x00000010514b7819 */ /* 0x040fe400000006ff */
[----:B------:R-:W-:Y:S02]  /*a640*/  LOP3.LUT R76, R81, 0xffff0000, RZ, 0xc0, !PT ;  /* 0xffff0000514c7812 */ /* 0x000fe400078ec0ff */
[C---:B------:R-:W-:Y:S02]  /*a650*/  SHF.L.U32 R77, R82.reuse, 0x10, RZ ;  /* 0x00000010524d7819 */ /* 0x040fe400000006ff */
[----:B------:R-:W-:Y:S01]  /*a660*/  LOP3.LUT R78, R82, 0xffff0000, RZ, 0xc0, !PT ;  /* 0xffff0000524e7812 */ /* 0x000fe200078ec0ff */
[----:B-1----:R-:W1:Y:S01]  /*a670*/  LDTM.x64 R4, tmem[UR4+0xc0] ;  /* 0x0000c004000479ee */ /* 0x002e620008340000 */
[C---:B------:R-:W-:Y:S01]  /*a680*/  SHF.L.U32 R79, R83.reuse, 0x10, RZ ;  /* 0x00000010534f7819 */ /* 0x040fe200000006ff */
[----:B------:R-:W-:Y:S01]  /*a690*/  NOP ;  /* 0x0000000000007918 */ /* 0x000fe20000000000 */
[----:B------:R-:W-:Y:S02]  /*a6a0*/  LOP3.LUT R80, R83, 0xffff0000, RZ, 0xc0, !PT ;  /* 0xffff000053507812 */ /* 0x000fe400078ec0ff */
[C---:B--2---:R-:W-:Y:S02]  /*a6b0*/  SHF.L.U32 R81, R88.reuse, 0x10, RZ ;  /* 0x0000001058517819 */ /* 0x044fe400000006ff */
[----:B------:R-:W-:Y:S02]  /*a6c0*/  LOP3.LUT R83, R88, 0xffff0000, RZ, 0xc0, !PT ;  /* 0xffff000058537812 */ /* 0x000fe400078ec0ff */
[C---:B------:R-:W-:Y:S02]  /*a6d0*/  SHF.L.U32 R82, R89.reuse, 0x10, RZ ;  /* 0x0000001059527819 */ /* 0x040fe400000006ff */
[----:B------:R-:W-:Y:S02]  /*a6e0*/  LOP3.LUT R84, R89, 0xffff0000, RZ, 0xc0, !PT ;  /* 0xffff000059547812 */ /* 0x000fe400078ec0ff */
[C---:B------:R-:W-:Y:S02]  /*a6f0*/  SHF.L.U32 R85, R90.reuse, 0x10, RZ ;  /* 0x000000105a557819 */ /* 0x040fe400000006ff */
[----:B------:R-:W-:Y:S02]  /*a700*/  LOP3.LUT R86, R90, 0xffff0000, RZ, 0xc0, !PT ;  /* 0xffff00005a567812 */ /* 0x000fe400078ec0ff */
[C---:B------:R-:W-:Y:S02]  /*a710*/  SHF.L.U32 R87, R91.reuse, 0x10, RZ ;  /* 0x000000105b577819 */ /* 0x040fe400000006ff */
[----:B------:R-:W-:Y:S02]  /*a720*/  IADD3 R170, PT, PT, R170, 0xc0, RZ ;  /* 0x000000c0aaaa7810 */ /* 0x000fe40007ffe0ff */
[----:B------:R-:W-:Y:S02]  /*a730*/  LOP3.LUT R88, R91, 0xffff0000, RZ, 0xc0, !PT ;  /* 0xffff00005b587812 */ /* 0x000fe400078ec0ff */
[----:B------:R-:W-:Y:S01]  /*a740*/  SHF.L.U32 R89, R96, 0x10, RZ ;  /* 0x0000001060597819 */ /* 0x000fe200000006ff */
[----:B-1----:R-:W-:Y:S01]  /*a750*/  FMUL R4, R70, R4 ;  /* 0x0000000446047220 */ /* 0x002fe20000400000 */
[----:B------:R-:W-:Y:S01]  /*a760*/  LOP3.LUT R90, R96, 0xffff0000, RZ, 0xc0, !PT ;  /* 0xffff0000605a7812 */ /* 0x000fe200078ec0ff */
[----:B------:R-:W-:Y:S01]  /*a770*/  FMUL R5, R70, R5 ;  /* 0x0000000546057220 */ /* 0x000fe20000400000 */
[----:B------:R-:W-:Y:S01]  /*a780*/  SHF.L.U32 R91, R97, 0x10, RZ ;  /* 0x00000010615b7819 */ /* 0x000fe200000006ff */
[C---:B------:R-:W-:Y:S01]  /*a790*/  FFMA R4, R73.reuse, R72, R4 ;  /* 0x0000004849047223 */ /* 0x040fe20000000004 */
[----:B------:R-:W-:Y:S01]  /*a7a0*/  LOP3.LUT R170, R170, 0xfefffff8, RZ, 0xc0, !PT ;  /* 0xfefffff8aaaa7812 */ /* 0x000fe200078ec0ff */
[----:B------:R-:W-:Y:S01]  /*a7b0*/  FFMA R5, R73, R74, R5 ;  /* 0x0000004a49057223 */ /* 0x000fe20000000005 */
[----:B------:R-:W-:Y:S01]  /*a7c0*/  LOP3.LUT R92, R97, 0xffff0000, RZ, 0xc0, !PT ;  /* 0xffff0000615c7812 */ /* 0x000fe200078ec0ff */
[----:B------:R-:W-:Y:S01]  /*a7d0*/  FMUL R6, R70, R6 ;  /* 0x0000000646067220 */ /* 0x000fe20000400000 */
[C---:B------:R-:W-:Y:S01]  /*a7e0*/  SHF.L.U32 R93, R98.reuse, 0x10, RZ ;  /* 0x00000010625d7819 */ /* 0x040fe200000006ff */
[----:B------:R1:W-:Y:S01]  /*a7f0*/  SYNCS.ARRIVE.TRANS64.RED.A1T0 RZ, [R170+URZ], RZ ;  /* 0x000000ffaaff79a7 */ /* 0x0003e200081004ff */
[----:B------:R-:W-:Y:S01]  /*a800*/  F2FP.BF16.F32.PACK_AB R4, R5, R4 ;  /* 0x000000040504723e */ /* 0x000fe200000010ff */
[----:B------:R-:W-:Y:S01]  /*a810*/  FFMA R6, R73, R75, R6 ;  /* 0x0000004b49067223 */ /* 0x000fe20000000006 */
[----:B------:R-:W-:Y:S01]  /*a820*/  LOP3.LUT R94, R98, 0xffff0000, RZ, 0xc0, !PT ;  /* 0xffff0000625e7812 */ /* 0x000fe200078ec0ff */
[C---:B------:R-:W-:Y:S01]  /*a830*/  FMUL R7, R70.reuse, R7 ;  /* 0x0000000746077220 */ /* 0x040fe20000400000 */
[C---:B------:R-:W-:Y:S01]  /*a840*/  SHF.L.U32 R95, R99.reuse, 0x10, RZ ;  /* 0x00000010635f7819 */ /* 0x040fe200000006ff */
[----:B------:R-:W-:Y:S01]  /*a850*/  FMUL R8, R70, R8 ;  /* 0x0000000846087220 */ /* 0x000fe20000400000 */
[----:B------:R-:W-:Y:S01]  /*a860*/  LOP3.LUT R96, R99, 0xffff0000, RZ, 0xc0, !PT ;  /* 0xffff000063607812 */ /* 0x000fe200078ec0ff */
[C---:B------:R-:W-:Y:S01]  /*a870*/  FFMA R7, R73.reuse, R76, R7 ;  /* 0x0000004c49077223 */ /* 0x040fe20000000007 */
[C---:B------:R-:W-:Y:S01]  /*a880*/  SHF.L.U32 R97, R104.reuse, 0x10, RZ ;  /* 0x0000001068617819 */ /* 0x040fe200000006ff */
[----:B------:R-:W-:Y:S01]  /*a890*/  FFMA R8, R73, R77, R8 ;  /* 0x0000004d49087223 */ /* 0x000fe20000000008 */
[----:B------:R-:W-:Y:S01]  /*a8a0*/  LOP3.LUT R98, R104, 0xffff0000, RZ, 0xc0, !PT ;  /* 0xffff000068627812 */ /* 0x000fe200078ec0ff */
[C---:B------:R-:W-:Y:S01]  /*a8b0*/  FMUL R9, R70.reuse, R9 ;  /* 0x0000000946097220 */ /* 0x040fe20000400000 */
[----:B------:R-:W-:Y:S01]  /*a8c0*/  F2FP.BF16.F32.PACK_AB R5, R7, R6 ;  /* 0x000000060705723e */ /* 0x000fe200000010ff */
[----:B------:R-:W-:Y:S01]  /*a8d0*/  FMUL R10, R70, R10 ;  /* 0x0000000a460a7220 */ /* 0x000fe20000400000 */
        /* <DEDUP_REMOVED lines=8> */
[----:B------:R-:W-:Y:S01]  /*a960*/  LOP3.LUT R102, R106, 0xffff0000, RZ, 0xc0, !PT ;  /* 0xffff00006a667812 */ /* 0x000fe200078ec0ff */
[----:B------:R-:W-:Y:S01]  /*a970*/  FFMA R11, R73, R80, R11 ;  /* 0x00000050490b7223 */ /* 0x000fe2000000000b */
[----:B------:R-:W-:Y:S01]  /*a980*/  SHF.L.U32 R103, R107, 0x10, RZ ;  /* 0x000000106b677819 */ /* 0x000fe200000006ff */
[----:B------:R-:W-:Y:S01]  /*a990*/  FFMA R0, R73, R81, R0 ;  /* 0x0000005149007223 */ /* 0x000fe20000000000 */
[----:B------:R-:W-:Y:S01]  /*a9a0*/  LOP3.LUT R104, R107, 0xffff0000, RZ, 0xc0, !PT ;  /* 0xffff00006b687812 */ /* 0x000fe200078ec0ff */
[C---:B------:R-:W-:Y:S01]  /*a9b0*/  FMUL R2, R70.reuse, R13 ;  /* 0x0000000d46027220 */ /* 0x040fe20000400000 */
[----:B------:R-:W-:Y:S01]  /*a9c0*/  F2FP.BF16.F32.PACK_AB R7, R11, R10 ;  /* 0x0000000a0b07723e */ /* 0x000fe200000010ff */
[----:B------:R-:W-:Y:S01]  /*a9d0*/  FMUL R3, R70, R14 ;  /* 0x0000000e46037220 */ /* 0x000fe20000400000 */
[----:B------:R-:W-:Y:S01]  /*a9e0*/  SHF.L.U32 R105, R112, 0x10, RZ ;  /* 0x0000001070697819 */ /* 0x000fe200000006ff */
[----:B------:R-:W-:Y:S01]  /*a9f0*/  FMUL R15, R70, R15 ;  /* 0x0000000f460f7220 */ /* 0x000fe20000400000 */
[----:B------:R-:W-:Y:S01]  /*aa00*/  LOP3.LUT R106, R112, 0xffff0000, RZ, 0xc0, !PT ;  /* 0xffff0000706a7812 */ /* 0x000fe200078ec0ff */
[C---:B------:R-:W-:Y:S01]  /*aa10*/  FMUL R12, R70.reuse, R16 ;  /* 0x00000010460c7220 */ /* 0x040fe20000400000 */
[----:B------:R-:W-:Y:S01]  /*aa20*/  SHF.L.U32 R107, R113, 0x10, RZ ;  /* 0x00000010716b7819 */ /* 0x000fe200000006ff */
[----:B------:R-:W-:Y:S01]  /*aa30*/  FFMA R2, R73, R83, R2 ;  /* 0x0000005349027223 */ /* 0x000fe20000000002 */
[----:B------:R-:W-:Y:S01]  /*aa40*/  LOP3.LUT R108, R113, 0xffff0000, RZ, 0xc0, !PT ;  /* 0xffff0000716c7812 */ /* 0x000fe200078ec0ff */
[----:B------:R-:W-:Y:S01]  /*aa50*/  FMUL R13, R70, R17 ;  /* 0x00000011460d7220 */ /* 0x000fe20000400000 */
[----:B------:R-:W-:Y:S01]  /*aa60*/  SHF.L.U32 R109, R114, 0x10, RZ ;  /* 0x00000010726d7819 */ /* 0x000fe200000006ff */
[C---:B------:R-:W-:Y:S01]  /*aa70*/  FFMA R3, R73.reuse, R82, R3 ;  /* 0x0000005249037223 */ /* 0x040fe20000000003 */
[----:B------:R-:W-:Y:S01]  /*aa80*/  F2FP.BF16.F32.PACK_AB R8, R2, R0 ;  /* 0x000000000208723e */ /* 0x000fe200000010ff */
[----:B------:R-:W-:Y:S01]  /*aa90*/  FMUL R14, R70, R18 ;  /* 0x00000012460e7220 */ /* 0x000fe20000400000 */
[----:B------:R-:W-:Y:S01]  /*aaa0*/  LOP3.LUT R110, R114, 0xffff0000, RZ, 0xc0, !PT ;  /* 0xffff0000726e7812 */ /* 0x000fe200078ec0ff */
[----:B------:R-:W-:Y:S01]  /*aab0*/  FFMA R15, R73, R84, R15 ;  /* 0x00000054490f7223 */ /* 0x000fe2000000000f */
[C---:B------:R-:W-:Y:S01]  /*aac0*/  SHF.L.U32 R111, R115.reuse, 0x10, RZ ;  /* 0x00000010736f7819 */ /* 0x040fe200000006ff */
[C---:B------:R-:W-:Y:S01]  /*aad0*/  FMUL R19, R70.reuse, R19 ;  /* 0x0000001346137220 */ /* 0x040fe20000400000 */
[----:B------:R-:W-:Y:S01]  /*aae0*/  LOP3.LUT R112, R115, 0xffff0000, RZ, 0xc0, !PT ;  /* 0xffff000073707812 */ /* 0x000fe200078ec0ff */
[----:B------:R-:W-:Y:S01]  /*aaf0*/  FFMA R12, R73, R85, R12 ;  /* 0x00000055490c7223 */ /* 0x000fe2000000000c */
[----:B------:R-:W-:Y:S01]  /*ab00*/  F2FP.BF16.F32.PACK_AB R9, R15, R3 ;  /* 0x000000030f09723e */ /* 0x000fe200000010ff */
[----:B------:R-:W-:Y:S01]  /*ab10*/  FMUL R16, R70, R20 ;  /* 0x0000001446107220 */ /* 0x000fe20000400000 */
[C---:B------:R-:W-:Y:S01]  /*ab20*/  SHF.L.U32 R113, R120.reuse, 0x10, RZ ;  /* 0x0000001078717819 */ /* 0x040fe200000006ff */
[----:B------:R1:W-:Y:S01]  /*ab30*/  STS.128 [R169+UR44+0xc400], R4 ;  /* 0x00c40004a9007988 */ /* 0x0003e20008000c2c */
[C---:B------:R-:W-:Y:S01]  /*ab40*/  FFMA R13, R73.reuse, R86, R13 ;  /* 0x00000056490d7223 */ /* 0x040fe2000000000d */
[----:B------:R-:W-:Y:S01]  /*ab50*/  LOP3.LUT R114, R120, 0xffff0000, RZ, 0xc0, !PT ;  /* 0xffff000078727812 */ /* 0x000fe200078ec0ff */
[C---:B------:R-:W-:Y:S01]  /*ab60*/  FFMA R14, R73.reuse, R87, R14 ;  /* 0x00000057490e7223 */ /* 0x040fe2000000000e */
[----:B------:R-:W-:Y:S01]  /*ab70*/  FFMA R19, R73, R88, R19 ;  /* 0x0000005849137223 */ /* 0x000fe20000000013 */
[----:B------:R-:W-:Y:S01]  /*ab80*/  SHF.L.U32 R115, R121, 0x10, RZ ;  /* 0x0000001079737819 */ /* 0x000fe200000006ff */
[----:B------:R-:W-:Y:S01]  /*ab90*/  FFMA R16, R73, R89, R16 ;  /* 0x0000005949107223 */ /* 0x000fe20000000010 */
[----:B------:R-:W-:Y:S01]  /*aba0*/  F2FP.BF16.F32.PACK_AB R10, R13, R12 ;  /* 0x0000000c0d0a723e */ /* 0x000fe200000010ff */
[C---:B------:R-:W-:Y:S01]  /*abb0*/  FMUL R17, R70.reuse, R21 ;  /* 0x0000001546117220 */ /* 0x040fe20000400000 */
[----:B------:R-:W-:Y:S01]  /*abc0*/  F2FP.BF16.F32.PACK_AB R11, R19, R14 ;  /* 0x0000000e130b723e */ /* 0x000fe200000010ff */
[C---:B------:R-:W-:Y:S01]  /*abd0*/  FMUL R18, R70.reuse, R22 ;  /* 0x0000001646127220 */ /* 0x040fe20000400000 */
[C---:B------:R-:W-:Y:S01]  /*abe0*/  FMUL R23, R70.reuse, R23 ;  /* 0x0000001746177220 */ /* 0x040fe20000400000 */
[----:B------:R-:W-:Y:S01]  /*abf0*/  FFMA R17, R73, R90, R17 ;  /* 0x0000005a49117223 */ /* 0x000fe20000000011 */
[C---:B------:R-:W-:Y:S01]  /*ac00*/  FMUL R20, R70.reuse, R24 ;  /* 0x0000001846147220 */ /* 0x040fe20000400000 */
[----:B------:R-:W-:Y:S01]  /*ac10*/  LOP3.LUT R116, R121, 0xffff0000, RZ, 0xc0, !PT ;  /* 0xffff000079747812 */ /* 0x000fe200078ec0ff */
[----:B------:R1:W-:Y:S01]  /*ac20*/  STS.128 [R168+0xc400], R8 ;  /* 0x00c40008a8007388 */ /* 0x0003e20000000c00 */
[----:B------:R-:W-:Y:S01]  /*ac30*/  FFMA R18, R73, R91, R18 ;  /* 0x0000005b49127223 */ /* 0x000fe20000000012 */
[----:B------:R-:W-:Y:S01]  /*ac40*/  F2FP.BF16.F32.PACK_AB R16, R17, R16 ;  /* 0x000000101110723e */ /* 0x000fe200000010ff */
[C---:B------:R-:W-:Y:S01]  /*ac50*/  FFMA R23, R73.reuse, R92, R23 ;  /* 0x0000005c49177223 */ /* 0x040fe20000000017 */
[----:B------:R-:W-:Y:S01]  /*ac60*/  FFMA R20, R73, R93, R20 ;  /* 0x0000005d49147223 */ /* 0x000fe20000000014 */
[----:B------:R-:W-:Y:S01]  /*ac70*/  FMUL R21, R70, R25 ;  /* 0x0000001946157220 */ /* 0x000fe20000400000 */
[----:B------:R-:W-:Y:S01]  /*ac80*/  SHF.L.U32 R117, R122, 0x10, RZ ;  /* 0x000000107a757819 */ /* 0x000fe200000006ff */
[C---:B------:R-:W-:Y:S01]  /*ac90*/  FMUL R22, R70.reuse, R26 ;  /* 0x0000001a46167220 */ /* 0x040fe20000400000 */
[----:B------:R-:W-:Y:S01]  /*aca0*/  F2FP.BF16.F32.PACK_AB R17, R23, R18 ;  /* 0x000000121711723e */ /* 0x000fe200000010ff */
[C---:B------:R-:W-:Y:S01]  /*acb0*/  FFMA R21, R73.reuse, R94, R21 ;  /* 0x0000005e49157223 */ /* 0x040fe20000000015 */
[----:B------:R-:W-:Y:S01]  /*acc0*/  FMUL R27, R70, R27 ;  /* 0x0000001b461b7220 */ /* 0x000fe20000400000 */
[----:B------:R-:W-:Y:S01]  /*acd0*/  FFMA R22, R73, R95, R22 ;  /* 0x0000005f49167223 */ /* 0x000fe20000000016 */
[----:B------:R-:W-:Y:S01]  /*ace0*/  LOP3.LUT R118, R122, 0xffff0000, RZ, 0xc0, !PT ;  /* 0xffff00007a767812 */ /* 0x000fe200078ec0ff */
[C---:B------:R-:W-:Y:S01]  /*acf0*/  FMUL R24, R70.reuse, R28 ;  /* 0x0000001c46187220 */ /* 0x040fe20000400000 */
[----:B------:R-:W-:Y:S01]  /*ad00*/  F2FP.BF16.F32.PACK_AB R18, R21, R20 ;  /* 0x000000141512723e */ /* 0x000fe200000010ff */
[C---:B------:R-:W-:Y:S01]  /*ad10*/  FFMA R27, R73.reuse, R96, R27 ;  /* 0x00000060491b7223 */ /* 0x040fe2000000001b */
[C---:B------:R-:W-:Y:S01]  /*ad20*/  FMUL R25, R70.reuse, R29 ;  /* 0x0000001d46197220 */ /* 0x040fe20000400000 */
[----:B------:R-:W-:Y:S01]  /*ad30*/  FFMA R24, R73, R97, R24 ;  /* 0x0000006149187223 */ /* 0x000fe20000000018 */
[----:B------:R-:W-:Y:S01]  /*ad40*/  SHF.L.U32 R119, R123, 0x10, RZ ;  /* 0x000000107b777819 */ /* 0x000fe200000006ff */
[C---:B------:R-:W-:Y:S01]  /*ad50*/  FMUL R26, R70.reuse, R30 ;  /* 0x0000001e461a7220 */ /* 0x040fe20000400000 */
[----:B------:R-:W-:Y:S01]  /*ad60*/  F2FP.BF16.F32.PACK_AB R19, R27, R22 ;  /* 0x000000161b13723e */ /* 0x000fe200000010ff */
[C---:B------:R-:W-:Y:S01]  /*ad70*/  FFMA R25, R73.reuse, R98, R25 ;  /* 0x0000006249197223 */ /* 0x040fe20000000019 */
[C---:B------:R-:W-:Y:S01]  /*ad80*/  FMUL R31, R70.reuse, R31 ;  /* 0x0000001f461f7220 */ /* 0x040fe20000400000 */
[----:B------:R-:W-:Y:S01]  /*ad90*/  FFMA R26, R73, R99, R26 ;  /* 0x00000063491a7223 */ /* 0x000fe2000000001a */
[----:B------:R-:W-:Y:S01]  /*ada0*/  LOP3.LUT R120, R123, 0xffff0000, RZ, 0xc0, !PT ;  /* 0xffff00007b787812 */ /* 0x000fe200078ec0ff */
[----:B------:R1:W-:Y:S01]  /*adb0*/  STS.128 [R167+0xc400], R16 ;  /* 0x00c40010a7007388 */ /* 0x0003e20000000c00 */
[----:B------:R-:W-:Y:S01]  /*adc0*/  F2FP.BF16.F32.PACK_AB R24, R25, R24 ;  /* 0x000000181918723e */ /* 0x000fe200000010ff */
[C---:B------:R-:W-:Y:S01]  /*add0*/  FFMA R31, R73.reuse, R100, R31 ;  /* 0x00000064491f7223 */ /* 0x040fe2000000001f */
[C---:B------:R-:W-:Y:S01]  /*ade0*/  FMUL R28, R70.reuse, R32 ;  /* 0x00000020461c7220 */ /* 0x040fe20000400000 */
[C---:B------:R-:W-:Y:S01]  /*adf0*/  FMUL R29, R70.reuse, R33 ;  /* 0x00000021461d7220 */ /* 0x040fe20000400000 */
[----:B------:R-:W-:Y:S01]  /*ae00*/  FMUL R30, R70, R34 ;  /* 0x00000022461e7220 */ /* 0x000fe20000400000 */
[----:B------:R-:W-:Y:S01]  /*ae10*/  SHF.L.U32 R121, R128, 0x10, RZ ;  /* 0x0000001080797819 */ /* 0x000fe200000006ff */
[----:B------:R-:W-:Y:S01]  /*ae20*/  FFMA R28, R73, R101, R28 ;  /* 0x00000065491c7223 */ /* 0x000fe2000000001c */
[----:B------:R-:W-:Y:S01]  /*ae30*/  F2FP.BF16.F32.PACK_AB R25, R31, R26 ;  /* 0x0000001a1f19723e */ /* 0x000fe200000010ff */
[C---:B------:R-:W-:Y:S01]  /*ae40*/  FFMA R29, R73.reuse, R102, R29 ;  /* 0x00000066491d7223 */ /* 0x040fe2000000001d */
[----:B------:R-:W-:Y:S01]  /*ae50*/  FFMA R30, R73, R103, R30 ;  /* 0x00000067491e7223 */ /* 0x000fe2000000001e */
[----:B------:R-:W-:Y:S01]  /*ae60*/  FMUL R35, R70, R35 ;  /* 0x0000002346237220 */ /* 0x000fe20000400000 */
        /* <DEDUP_REMOVED lines=34> */
[----:B------:R-:W-:Y:S01]  /*b090*/  FFMA R41, R73, R114, R41 ;  /* 0x0000007249297223 */ /* 0x000fe20000000029 */
[C---:B------:R-:W-:Y:S01]  /*b0a0*/  FMUL R47, R70.reuse, R47 ;  /* 0x0000002f462f7220 */ /* 0x040fe20000400000 */
[C---:B------:R-:W-:Y:S01]  /*b0b0*/  FMUL R44, R70.reuse, R48 ;  /* 0x00000030462c7220 */ /* 0x040fe20000400000 */
[----:B------:R-:W-:Y:S01]  /*b0c0*/  FMUL R45, R70, R49 ;  /* 0x00000031462d7220 */ /* 0x000fe20000400000 */
[----:B------:R1:W-:Y:S01]  /*b0d0*/  STS.128 [R156+0xc400], R32 ;  /* 0x00c400209c007388 */ /* 0x0003e20000000c00 */
[----:B------:R-:W-:Y:S01]  /*b0e0*/  LOP3.LUT R128, R131, 0xffff0000, RZ, 0xc0, !PT ;  /* 0xffff000083807812 */ /* 0x000fe200078ec0ff */
[----:B------:R-:W-:Y:S01]  /*b0f0*/  FFMA R42, R73, R115, R42 ;  /* 0x00000073492a7223 */ /* 0x000fe2000000002a */
[----:B------:R-:W-:Y:S01]  /*b100*/  F2FP.BF16.F32.PACK_AB R40, R41, R40 ;  /* 0x000000282928723e */ /* 0x000fe200000010ff */
[C---:B------:R-:W-:Y:S01]  /*b110*/  FFMA R47, R73.reuse, R116, R47 ;  /* 0x00000074492f7223 */ /* 0x040fe2000000002f */
[C---:B------:R-:W-:Y:S01]  /*b120*/  FFMA R44, R73.reuse, R117, R44 ;  /* 0x00000075492c7223 */ /* 0x040fe2000000002c */
[----:B------:R-:W-:Y:S01]  /*b130*/  SHF.L.U32 R129, R136, 0x10, RZ ;  /* 0x0000001088817819 */ /* 0x000fe200000006ff */
[C---:B------:R-:W-:Y:S01]  /*b140*/  FFMA R45, R73.reuse, R118, R45 ;  /* 0x00000076492d7223 */ /* 0x040fe2000000002d */
[C---:B------:R-:W-:Y:S01]  /*b150*/  FMUL R46, R70.reuse, R50 ;  /* 0x00000032462e7220 */ /* 0x040fe20000400000 */
[C---:B------:R-:W-:Y:S01]  /*b160*/  FMUL R51, R70.reuse, R51 ;  /* 0x0000003346337220 */ /* 0x040fe20000400000 */
[C---:B------:R-:W-:Y:S01]  /*b170*/  FMUL R48, R70.reuse, R52 ;  /* 0x0000003446307220 */ /* 0x040fe20000400000 */
[C---:B------:R-:W-:Y:S01]  /*b180*/  FMUL R49, R70.reuse, R53 ;  /* 0x0000003546317220 */ /* 0x040fe20000400000 */
[C---:B------:R-:W-:Y:S01]  /*b190*/  FFMA R46, R73.reuse, R119, R46 ;  /* 0x00000077492e7223 */ /* 0x040fe2000000002e */
[C---:B------:R-:W-:Y:S01]  /*b1a0*/  FMUL R50, R70.reuse, R54 ;  /* 0x0000003646327220 */ /* 0x040fe20000400000 */
[C---:B------:R-:W-:Y:S01]  /*b1b0*/  FFMA R51, R73.reuse, R120, R51 ;  /* 0x0000007849337223 */ /* 0x040fe20000000033 */
[C---:B------:R-:W-:Y:S01]  /*b1c0*/  FMUL R55, R70.reuse, R55 ;  /* 0x0000003746377220 */ /* 0x040fe20000400000 */
[C---:B------:R-:W-:Y:S01]  /*b1d0*/  FFMA R48, R73.reuse, R121, R48 ;  /* 0x0000007949307223 */ /* 0x040fe20000000030 */
[C---:B------:R-:W-:Y:S01]  /*b1e0*/  FMUL R52, R70.reuse, R56 ;  /* 0x0000003846347220 */ /* 0x040fe20000400000 */
[C---:B------:R-:W-:Y:S01]  /*b1f0*/  FFMA R49, R73.reuse, R122, R49 ;  /* 0x0000007a49317223 */ /* 0x040fe20000000031 */
[C---:B------:R-:W-:Y:S01]  /*b200*/  FMUL R53, R70.reuse, R57 ;  /* 0x0000003946357220 */ /* 0x040fe20000400000 */
[----:B------:R-:W-:Y:S01]  /*b210*/  FFMA R50, R73, R123, R50 ;  /* 0x0000007b49327223 */ /* 0x000fe20000000032 */
[C---:B------:R-:W-:Y:S01]  /*b220*/  FMUL R54, R70.reuse, R58 ;  /* 0x0000003a46367220 */ /* 0x040fe20000400000 */
[----:B------:R-:W-:Y:S01]  /*b230*/  F2FP.BF16.F32.PACK_AB R41, R47, R42 ;  /* 0x0000002a2f29723e */ /* 0x000fe200000010ff */
[----:B------:R-:W-:Y:S01]  /*b240*/  FFMA R55, R73, R124, R55 ;  /* 0x0000007c49377223 */ /* 0x000fe20000000037 */
[C---:B------:R-:W-:Y:S01]  /*b250*/  FMUL R59, R70.reuse, R59 ;  /* 0x0000003b463b7220 */ /* 0x040fe20000400000 */
[----:B------:R-:W-:Y:S01]  /*b260*/  F2FP.BF16.F32.PACK_AB R42, R45, R44 ;  /* 0x0000002c2d2a723e */ /* 0x000fe200000010ff */
[----:B------:R-:W-:Y:S01]  /*b270*/  FFMA R52, R73, R125, R52 ;  /* 0x0000007d49347223 */ /* 0x000fe20000000034 */
[----:B------:R-:W-:Y:S01]  /*b280*/  F2FP.BF16.F32.PACK_AB R43, R51, R46 ;  /* 0x0000002e332b723e */ /* 0x000fe200000010ff */
[----:B------:R-:W-:Y:S01]  /*b290*/  FMUL R56, R70, R60 ;  /* 0x0000003c46387220 */ /* 0x000fe20000400000 */
[----:B------:R-:W-:Y:S01]  /*b2a0*/  LOP3.LUT R130, R136, 0xffff0000, RZ, 0xc0, !PT ;  /* 0xffff000088827812 */ /* 0x000fe200078ec0ff */
[----:B------:R-:W-:Y:S01]  /*b2b0*/  FFMA R53, R73, R126, R53 ;  /* 0x0000007e49357223 */ /* 0x000fe20000000035 */
[----:B------:R-:W-:Y:S01]  /*b2c0*/  SHF.L.U32 R131, R137, 0x10, RZ ;  /* 0x0000001089837819 */ /* 0x000fe200000006ff */
[----:B------:R1:W-:Y:S01]  /*b2d0*/  STS.128 [R155+0xc400], R40 ;  /* 0x00c400289b007388 */ /* 0x0003e20000000c00 */
[C---:B------:R-:W-:Y:S01]  /*b2e0*/  FMUL R57, R70.reuse, R61 ;  /* 0x0000003d46397220 */ /* 0x040fe20000400000 */
[----:B------:R-:W-:Y:S01]  /*b2f0*/  FFMA R54, R73, R127, R54 ;  /* 0x0000007f49367223 */ /* 0x000fe20000000036 */
[----:B------:R-:W-:Y:S01]  /*b300*/  LOP3.LUT R132, R137, 0xffff0000, RZ, 0xc0, !PT ;  /* 0xffff000089847812 */ /* 0x000fe200078ec0ff */
[----:B------:R-:W-:Y:S01]  /*b310*/  FMUL R58, R70, R62 ;  /* 0x0000003e463a7220 */ /* 0x000fe20000400000 */
[C---:B------:R-:W-:Y:S01]  /*b320*/  FFMA R59, R73.reuse, R128, R59 ;  /* 0x00000080493b7223 */ /* 0x040fe2000000003b */
[----:B------:R-:W-:Y:S01]  /*b330*/  SHF.L.U32 R133, R138, 0x10, RZ ;  /* 0x000000108a857819 */ /* 0x000fe200000006ff */
[----:B------:R-:W-:Y:S01]  /*b340*/  FMUL R63, R70, R63 ;  /* 0x0000003f463f7220 */ /* 0x000fe20000400000 */
        /* <DEDUP_REMOVED lines=9> */
[C---:B------:R-:W-:Y:S01]  /*b3e0*/  FMUL R62, R70.reuse, R66 ;  /* 0x00000042463e7220 */ /* 0x040fe20000400000 */
[----:B------:R-:W-:Y:S01]  /*b3f0*/  F2FP.BF16.F32.PACK_AB R49, R55, R50 ;  /* 0x000000323731723e */ /* 0x000fe200000010ff */
[----:B------:R-:W-:Y:S01]  /*b400*/  FFMA R63, R73, R132, R63 ;  /* 0x00000084493f7223 */ /* 0x000fe2000000003f */
[----:B------:R-:W-:Y:S01]  /*b410*/  FMUL R67, R70, R67 ;  /* 0x0000004346437220 */ /* 0x000fe20000400000 */
[----:B------:R-:W-:Y:S01]  /*b420*/  F2FP.BF16.F32.PACK_AB R50, R53, R52 ;  /* 0x000000343532723e */ /* 0x000fe200000010ff */
[----:B------:R-:W-:Y:S01]  /*b430*/  FFMA R60, R73, R133, R60 ;  /* 0x00000085493c7223 */ /* 0x000fe2000000003c */
[----:B------:R-:W-:Y:S01]  /*b440*/  F2FP.BF16.F32.PACK_AB R51, R59, R54 ;  /* 0x000000363b33723e */ /* 0x000fe200000010ff */
[C---:B------:R-:W-:Y:S01]  /*b450*/  FFMA R61, R73.reuse, R134, R61 ;  /* 0x00000086493d7223 */ /* 0x040fe2000000003d */
[C---:B------:R-:W-:Y:S01]  /*b460*/  FFMA R62, R73.reuse, R135, R62 ;  /* 0x00000087493e7223 */ /* 0x040fe2000000003e */
[----:B------:R-:W-:Y:S01]  /*b470*/  FFMA R67, R73, R136, R67 ;  /* 0x0000008849437223 */ /* 0x000fe20000000043 */
[----:B------:R-:W-:Y:S01]  /*b480*/  F2FP.BF16.F32.PACK_AB R56, R57, R56 ;  /* 0x000000383938723e */ /* 0x000fe200000010ff */
[----:B------:R1:W-:Y:S01]  /*b490*/  STS.128 [R154+0xc400], R48 ;  /* 0x00c400309a007388 */ /* 0x0003e20000000c00 */
[----:B------:R-:W-:Y:S02]  /*b4a0*/  F2FP.BF16.F32.PACK_AB R57, R63, R58 ;  /* 0x0000003a3f39723e */ /* 0x000fe400000010ff */
        /* <DEDUP_REMOVED lines=21> */
.L_x_140:
[----:B------:R-:W-:Y:S05]  /*b600*/  BSYNC.RECONVERGENT B0 ;  /* 0x0000000000007941 */ /* 0x000fea0003800200 */
.L_x_139:
[----:B------:R-:W-:Y:S01]  /*b610*/  BAR.SYNC.DEFER_BLOCKING 0x1, 0x80 ;  /* 0x0042000000007b1d */ /* 0x000fe20000010000 */
[----:B------:R-:W-:Y:S01]  /*b620*/  UISETP.NE.AND UP0, UPT, UR52, -0x4, UPT ;  /* 0xfffffffc3400788c */ /* 0x000fe2000bf05270 */
[----:B------:R-:W-:Y:S08]  /*b630*/  IADD3 R68, PT, PT, R68, 0x1, RZ ;  /* 0x0000000144447810 */ /* 0x000ff00007ffe0ff */
[----:B------:R-:W-:Y:S05]  /*b640*/  BRA.U !UP0, `(.L_x_141) ;  /* 0x0000000108287547 */ /* 0x000fea000b800000 */
[----:B------:R-:W-:Y:S01]  /*b650*/  ISETP.NE.AND P0, PT, R166, RZ, PT ;  /* 0x000000ffa600720c */ /* 0x000fe20003f05270 */
[----:B------:R-:W-:Y:S01]  /*b660*/  IMAD.U32 R3, RZ, RZ, UR46 ;  /* 0x0000002eff037e24 */ /* 0x000fe2000f8e00ff */
[----:B------:R-:W-:Y:S01]  /*b670*/  UIADD3 UR4, UPT, UPT, UR46, 0x1, URZ ;  /* 0x000000012e047890 */ /* 0x000fe2000fffe0ff */
[----:B------:R-:W-:Y:S03]  /*b680*/  IMAD.U32 R0, RZ, RZ, UR47 ;  /* 0x0000002fff007e24 */ /* 0x000fe6000f8e00ff */
[----:B------:R-:W-:Y:S04]  /*b690*/  UISETP.NE.AND UP0, UPT, UR4, 0x4, UPT ;  /* 0x000000040400788c */ /* 0x000fe8000bf05270 */
[----:B------:R-:W-:Y:S03]  /*b6a0*/  USEL UR46, UR4, URZ, UP0 ;  /* 0x000000ff042e7287 */ /* 0x000fe60008000000 */
[----:B------:R-:W-:Y:S05]  /*b6b0*/  @P0 LEA R3, R3, UR44, 0x3 ;  /* 0x0000002c03030c11 */ /* 0x000fea000f8e18ff */
[----:B------:R-:W-:Y:S05]  /*b6c0*/  @P0 VIADD R3, R3, 0x60 ;  /* 0x0000006003030836 */ /* 0x000fea0000000000 */
[----:B------:R-:W-:Y:S04]  /*b6d0*/  @P0 PRMT R0, R0, 0x654, R3 ;  /* 0x0000065400000816 */ /* 0x000fe80000000003 */
[----:B------:R2:W-:Y:S03]  /*b6e0*/  @P0 SYNCS.ARRIVE.TRANS64.RED.A1T0 RZ, [R0+URZ], RZ ;  /* 0x000000ff00ff09a7 */ /* 0x0005e600081004ff */
.L_x_141:
[----:B------:R-:W-:Y:S01]  /*b6f0*/  R2UR UR4, R148 ;  /* 0x00000000940472ca */ /* 0x000fe200000e0000 */
[----:B------:R-:W-:Y:S01]  /*b700*/  UISETP.NE.AND UP0, UPT, UR62, URZ, UPT ;  /* 0x000000ff3e00728c */ /* 0x000fe2000bf05270 */
[----:B------:R-:W-:Y:S01]  /*b710*/  ISETP.NE.AND P0, PT, R152, 0x2, PT ;  /* 0x000000029800780c */ /* 0x000fe20003f05270 */
[----:B------:R-:W-:Y:S01]  /*b720*/  UIADD3 UR20, UPT, UPT, UR37, UR63, URZ ;  /* 0x0000003f25147290 */ /* 0x000fe2000fffe0ff */
[----:B------:R-:W-:Y:S01]  /*b730*/  ISETP.NE.AND P1, PT, R68, 0x2, PT ;  /* 0x000000024400780c */ /* 0x000fe20003f25270 */
[----:B------:R-:W-:Y:S01]  /*b740*/  UIADD3 UR52, UPT, UPT, UR52, 0x4, URZ ;  /* 0x0000000434347890 */ /* 0x000fe2000fffe0ff */
[----:B------:R-:W-:Y:S01]  /*b750*/  SEL R3, RZ, 0x1, P0 ;  /* 0x00000001ff037807 */ /* 0x000fe20000000000 */
[----:B------:R-:W-:Y:S01]  /*b760*/  UMOV UR36, UR61 ;  /* 0x0000003d00247c82 */ /* 0x000fe20008000000 */
[----:B--2---:R-:W-:Y:S02]  /*b770*/  SEL R0, RZ, 0x1, P1 ;  /* 0x00000001ff007807 */ /* 0x004fe40000800000 */
[----:B------:R-:W-:Y:S02]  /*b780*/  LOP3.LUT R158, R158, R3, RZ, 0x3c, !PT ;  /* 0x000000039e9e7212 */ /* 0x000fe400078e3cff */
[----:B------:R-:W-:Y:S01]  /*b790*/  LOP3.LUT R159, R159, R0, RZ, 0x3c, !PT ;  /* 0x000000009f9f7212 */ /* 0x000fe200078e3cff */
[----:B------:R-:W-:Y:S01]  /*b7a0*/  UIADD3 UR16, UPT, UPT, UR38, UR4, URZ ;  /* 0x0000000426107290 */ /* 0x000fe2000fffe0ff */
[----:B------:R-:W-:Y:S02]  /*b7b0*/  SEL R152, R152, RZ, P0 ;  /* 0x000000ff98987207 */ /* 0x000fe40000000000 */
[----:B------:R-:W-:Y:S01]  /*b7c0*/  SEL R68, R68, RZ, P1 ;  /* 0x000000ff44447207 */ /* 0x000fe20000800000 */
[----:B------:R-:W-:Y:S08]  /*b7d0*/  BRA.U UP0, `(.L_x_142) ;  /* 0xffffff9d00b47547 */ /* 0x000ff0000b83ffff */
[----:B------:R-:W-:-:S13]  /*b7e0*/  R2UR UR4, R149 ;  /* 0x00000000950472ca */ /* 0x000fda00000e0000 */
[----:B------:R-:W-:-:S09]  /*b7f0*/  UISETP.NE.AND UP0, UPT, UR4, URZ, UPT ;  /* 0x000000ff0400728c */ /* 0x000fd2000bf05270 */
[----:B------:R-:W-:Y:S05]  /*b800*/  BRA.U !UP0, `(.L_x_143) ;  /* 0x0000000108487547 */ /* 0x000fea000b800000 */
[----:B------:R-:W2:Y:S02]  /*b810*/  LDCU.64 UR4, c[0x0][0x890] ;  /* 0x00011200ff0477ac */ /* 0x000ea40008000a00 */
[----:B--2---:R-:W-:-:S04]  /*b820*/  UISETP.NE.U32.AND UP0, UPT, UR4, URZ, UPT ;  /* 0x000000ff0400728c */ /* 0x004fc8000bf05070 */
[----:B------:R-:W-:-:S09]  /*b830*/  UISETP.NE.AND.EX UP0, UPT, UR5, URZ, UPT, UP0 ;  /* 0x000000ff0500728c */ /* 0x000fd2000bf05300 */
[----:B------:R-:W-:Y:S05]  /*b840*/  BRA.U UP0, `(.L_x_144) ;  /* 0x00000001000c7547 */ /* 0x000fea000b800000 */
[----:B------:R-:W-:-:S13]  /*b850*/  FSETP.NEU.AND P0, PT, R73, RZ, PT ;  /* 0x000000ff4900720b */ /* 0x000fda0003f0d000 */
[----:B------:R-:W-:Y:S05]  /*b860*/  @!P0 EXIT ;  /* 0x000000000000894d */ /* 0x000fea0003800000 */
[----:B------:R-:W-:Y:S05]  /*b870*/  BRA `(.L_x_143) ;  /* 0x00000000002c7947 */ /* 0x000fea0003800000 */
.L_x_144:
[----:B------:R-:W-:Y:S01]  /*b880*/  ISETP.NE.AND P0, PT, R151, RZ, PT ;  /* 0x000000ff9700720c */ /* 0x000fe20003f05270 */
[----:B------:R-:W-:-:S12]  /*b890*/  BSSY.RECONVERGENT B0, `(.L_x_143) ;  /* 0x0000009000007945 */ /* 0x000fd80003800200 */
[----:B------:R-:W-:Y:S05]  /*b8a0*/  @P0 BRA `(.L_x_145) ;  /* 0x0000000000140947 */ /* 0x000fea0003800000 */
[----:B------:R-:W2:Y:S02]  /*b8b0*/  LDCU.64 UR4, c[0x0][0x888] ;  /* 0x00011100ff0477ac */ /* 0x000ea40008000a00 */
[----:B--2---:R-:W-:-:S04]  /*b8c0*/  ISETP.NE.U32.AND P0, PT, RZ, UR4, PT ;  /* 0x00000004ff007c0c */ /* 0x004fc8000bf05070 */
[----:B------:R-:W-:-:S13]  /*b8d0*/  ISETP.NE.AND.EX P0, PT, RZ, UR5, PT, P0 ;  /* 0x00000005ff007c0c */ /* 0x000fda000bf05300 */
[----:B------:R-:W-:Y:S05]  /*b8e0*/  @!P0 EXIT ;  /* 0x000000000000894d */ /* 0x000fea0003800000 */
[----:B------:R-:W-:Y:S05]  /*b8f0*/  BRA `(.L_x_146) ;  /* 0x0000000000087947 */ /* 0x000fea0003800000 */
.L_x_145:
[----:B------:R-:W-:-:S13]  /*b900*/  FSETP.NEU.AND P0, PT, R73, RZ, PT ;  /* 0x000000ff4900720b */ /* 0x000fda0003f0d000 */
[----:B------:R-:W-:Y:S05]  /*b910*/  @!P0 EXIT ;  /* 0x000000000000894d */ /* 0x000fea0003800000 */
.L_x_146:
[----:B------:R-:W-:Y:S05]  /*b920*/  BSYNC.RECONVERGENT B0 ;  /* 0x0000000000007941 */ /* 0x000fea0003800200 */
.L_x_143:
[----:B------:R-:W-:Y:S01]  /*b930*/  ULEA UR4, UR46, UR44, 0x3 ;  /* 0x0000002c2e047291 */ /* 0x000fe2000f8e18ff */
[----:B------:R-:W-:-:S04]  /*b940*/  DEPBAR.LE SB0, 0x0 ;  /* 0x000080000000791a */ /* 0x000fc80000000000 */
[----:B------:R-:W-:-:S04]  /*b950*/  UIADD3 UR4, UPT, UPT, UR4, 0x60, URZ ;  /* 0x0000006004047890 */ /* 0x000fc8000fffe0ff */
[----:B------:R-:W-:-:S09]  /*b960*/  UPRMT UR4, UR47, 0x654, UR4 ;  /* 0x000006542f047896 */ /* 0x000fd20008000004 */
[----:B------:R-:W-:Y:S01]  /*b970*/  SYNCS.ARRIVE.TRANS64.RED.A1T0 RZ, [UR4], RZ ;  /* 0x000000ffffff79a7 */ /* 0x000fe20008100404 */
[----:B------:R-:W-:Y:S05]  /*b980*/  EXIT ;  /* 0x000000000000794d */ /* 0x000fea0003800000 */
.L_x_24:
[----:B--2---:R2:W3:Y:S02]  /*b990*/  SYNCS.PHASECHK.TRANS64.TRYWAIT P0, [R3+URZ+0xe0], R2 ;  /* 0x0000e002030075a7 */ /* 0x0044e400080011ff */
[----:B---3--:R-:W-:Y:S05]  /*b9a0*/  @!P0 NANOSLEEP.SYNCS 0x989680 ;  /* 0x009896800000895d */ /* 0x008fea0003900000 */
[----:B------:R-:W3:Y:S02]  /*b9b0*/  @!P0 SYNCS.PHASECHK.TRANS64 P0, [R3+URZ+0xe0], R2 ;  /* 0x0000e002030085a7 */ /* 0x000ee400080010ff */
[----:B---3--:R-:W-:Y:S05]  /*b9c0*/  @!P0 BRA `(.L_x_24) ;  /* 0xfffffffc00f08947 */ /* 0x008fea000383ffff */
[----:B------:R-:W-:Y:S05]  /*b9d0*/  BRA `(.L_x_147) ;  /* 0xffffff6000007947 */ /* 0x000fea000383ffff */
.L_x_27:
[----:B-1----:R-:W-:-:S07]  /*b9e0*/  MOV R0, UR33 ;  /* 0x0000002100007c02 */ /* 0x002fce0008000f00 */
.L_x_148:
[----:B-1----:R1:W2:Y:S02]  /*b9f0*/  SYNCS.PHASECHK.TRANS64.TRYWAIT P0, [R0+URZ+0x20], R3 ;  /* 0x00002003000075a7 */ /* 0x0022a400080011ff */
[----:B--2---:R-:W-:Y:S05]  /*ba00*/  @!P0 NANOSLEEP.SYNCS 0x989680 ;  /* 0x009896800000895d */ /* 0x004fea0003900000 */
[----:B------:R-:W2:Y:S02]  /*ba10*/  @!P0 SYNCS.PHASECHK.TRANS64 P0, [R0+URZ+0x20], R3 ;  /* 0x00002003000085a7 */ /* 0x000ea400080010ff */
[----:B--2---:R-:W-:Y:S05]  /*ba20*/  @!P0 BRA `(.L_x_148) ;  /* 0xfffffffc00f08947 */ /* 0x004fea000383ffff */
[----:B------:R-:W-:Y:S05]  /*ba30*/  BRA `(.L_x_26) ;  /* 0xffffff6000587947 */ /* 0x000fea000383ffff */
.L_x_34:
[----:B-1----:R-:W-:-:S07]  /*ba40*/  MOV R0, UR17 ;  /* 0x0000001100007c02 */ /* 0x002fce0008000f00 */
.L_x_149:
[----:B-1----:R1:W2:Y:S02]  /*ba50*/  SYNCS.PHASECHK.TRANS64.TRYWAIT P0, [R0+URZ+0x20], R3 ;  /* 0x00002003000075a7 */ /* 0x0022a400080011ff */
[----:B--2---:R-:W-:Y:S05]  /*ba60*/  @!P0 NANOSLEEP.SYNCS 0x989680 ;  /* 0x009896800000895d */ /* 0x004fea0003900000 */
[----:B------:R-:W2:Y:S02]  /*ba70*/  @!P0 SYNCS.PHASECHK.TRANS64 P0, [R0+URZ+0x20], R3 ;  /* 0x00002003000085a7 */ /* 0x000ea400080010ff */
[----:B--2---:R-:W-:Y:S05]  /*ba80*/  @!P0 BRA `(.L_x_149) ;  /* 0xfffffffc00f08947 */ /* 0x004fea000383ffff */
[----:B------:R-:W-:Y:S05]  /*ba90*/  BRA `(.L_x_33) ;  /* 0xffffff6400187947 */ /* 0x000fea000383ffff */
.L_x_39:
[----:B-1----:R1:W2:Y:S02]  /*baa0*/  SYNCS.PHASECHK.TRANS64.TRYWAIT P0, [R3+URZ+0x90], R0 ;  /* 0x00009000030075a7 */ /* 0x0022a400080011ff */
[----:B--2---:R-:W-:Y:S05]  /*bab0*/  @!P0 NANOSLEEP.SYNCS 0x989680 ;  /* 0x009896800000895d */ /* 0x004fea0003900000 */
[----:B------:R-:W2:Y:S02]  /*bac0*/  @!P0 SYNCS.PHASECHK.TRANS64 P0, [R3+URZ+0x90], R0 ;  /* 0x00009000030085a7 */ /* 0x000ea400080010ff */
[----:B--2---:R-:W-:Y:S05]  /*bad0*/  @!P0 BRA `(.L_x_39) ;  /* 0xfffffffc00f08947 */ /* 0x004fea000383ffff */
[----:B------:R-:W-:Y:S05]  /*bae0*/  BRA `(.L_x_150) ;  /* 0xffffff6400c07947 */ /* 0x000fea000383ffff */
.L_x_43:
[----:B-1----:R-:W-:-:S07]  /*baf0*/  MOV R0, UR4 ;  /* 0x0000000400007c02 */ /* 0x002fce0008000f00 */
.L_x_151:
[----:B-1----:R1:W2:Y:S02]  /*bb00*/  SYNCS.PHASECHK.TRANS64.TRYWAIT P0, [R0+URZ], R3 ;  /* 0x00000003000075a7 */ /* 0x0022a400080011ff */
[----:B--2---:R-:W-:Y:S05]  /*bb10*/  @!P0 NANOSLEEP.SYNCS 0x989680 ;  /* 0x009896800000895d */ /* 0x004fea0003900000 */
[----:B------:R-:W2:Y:S02]  /*bb20*/  @!P0 SYNCS.PHASECHK.TRANS64 P0, [R0+URZ], R3 ;  /* 0x00000003000085a7 */ /* 0x000ea400080010ff */
[----:B--2---:R-:W-:Y:S05]  /*bb30*/  @!P0 BRA `(.L_x_151) ;  /* 0xfffffffc00f08947 */ /* 0x004fea000383ffff */
[----:B------:R-:W-:Y:S05]  /*bb40*/  BRA `(.L_x_152) ;  /* 0xffffff6c00687947 */ /* 0x000fea000383ffff */
.L_x_44:
[----:B------:R-:W-:-:S07]  /*bb50*/  MOV R0, UR5 ;  /* 0x0000000500007c02 */ /* 0x000fce0008000f00 */
.L_x_153:
[----:B-1----:R1:W2:Y:S02]  /*bb60*/  SYNCS.PHASECHK.TRANS64.TRYWAIT P0, [R0+URZ], R3 ;  /* 0x00000003000075a7 */ /* 0x0022a400080011ff */
[----:B--2---:R-:W-:Y:S05]  /*bb70*/  @!P0 NANOSLEEP.SYNCS 0x989680 ;  /* 0x009896800000895d */ /* 0x004fea0003900000 */
[----:B------:R-:W2:Y:S02]  /*bb80*/  @!P0 SYNCS.PHASECHK.TRANS64 P0, [R0+URZ], R3 ;  /* 0x00000003000085a7 */ /* 0x000ea400080010ff */
[----:B--2---:R-:W-:Y:S05]  /*bb90*/  @!P0 BRA `(.L_x_153) ;  /* 0xfffffffc00f08947 */ /* 0x004fea000383ffff */
[----:B------:R-:W-:Y:S05]  /*bba0*/  BRA `(.L_x_154) ;  /* 0xffffff6c00747947 */ /* 0x000fea000383ffff */
.L_x_45:
[----:B------:R-:W-:-:S07]  /*bbb0*/  MOV R0, UR5 ;  /* 0x0000000500007c02 */ /* 0x000fce0008000f00 */
.L_x_155:
[----:B-1----:R1:W2:Y:S02]  /*bbc0*/  SYNCS.PHASECHK.TRANS64.TRYWAIT P0, [R0+URZ], R3 ;  /* 0x00000003000075a7 */ /* 0x0022a400080011ff */
[----:B--2---:R-:W-:Y:S05]  /*bbd0*/  @!P0 NANOSLEEP.SYNCS 0x989680 ;  /* 0x009896800000895d */ /* 0x004fea0003900000 */
[----:B------:R-:W2:Y:S02]  /*bbe0*/  @!P0 SYNCS.PHASECHK.TRANS64 P0, [R0+URZ], R3 ;  /* 0x00000003000085a7 */ /* 0x000ea400080010ff */
[----:B--2---:R-:W-:Y:S05]  /*bbf0*/  @!P0 BRA `(.L_x_155) ;  /* 0xfffffffc00f08947 */ /* 0x004fea000383ffff */
[----:B------:R-:W-:Y:S05]  /*bc00*/  BRA `(.L_x_156) ;  /* 0xffffff6c00807947 */ /* 0x000fea000383ffff */
.L_x_48:
[----:B-1----:R1:W2:Y:S02]  /*bc10*/  SYNCS.PHASECHK.TRANS64.TRYWAIT P0, [R2+URZ+0xd0], R5 ;  /* 0x0000d005020075a7 */ /* 0x0022a400080011ff */
[----:B--2---:R-:W-:Y:S05]  /*bc20*/  @!P0 NANOSLEEP.SYNCS 0x989680 ;  /* 0x009896800000895d */ /* 0x004fea0003900000 */
[----:B------:R-:W2:Y:S02]  /*bc30*/  @!P0 SYNCS.PHASECHK.TRANS64 P0, [R2+URZ+0xd0], R5 ;  /* 0x0000d005020085a7 */ /* 0x000ea400080010ff */
[----:B--2---:R-:W-:Y:S05]  /*bc40*/  @!P0 BRA `(.L_x_48) ;  /* 0xfffffffc00f08947 */ /* 0x004fea000383ffff */
[----:B------:R-:W-:Y:S05]  /*bc50*/  BRA `(.L_x_157) ;  /* 0xffffff6c00dc7947 */ /* 0x000fea000383ffff */
.L_x_49:
[----:B------:R-:W-:-:S07]  /*bc60*/  MOV R2, UR4 ;  /* 0x0000000400027c02 */ /* 0x000fce0008000f00 */
.L_x_158:
[----:B-1----:R1:W2:Y:S02]  /*bc70*/  SYNCS.PHASECHK.TRANS64.TRYWAIT P0, [R2+URZ+0xa0], R5 ;  /* 0x0000a005020075a7 */ /* 0x0022a400080011ff */
[----:B--2---:R-:W-:Y:S05]  /*bc80*/  @!P0 NANOSLEEP.SYNCS 0x989680 ;  /* 0x009896800000895d */ /* 0x004fea0003900000 */
[----:B------:R-:W2:Y:S02]  /*bc90*/  @!P0 SYNCS.PHASECHK.TRANS64 P0, [R2+URZ+0xa0], R5 ;  /* 0x0000a005020085a7 */ /* 0x000ea400080010ff */
[----:B--2---:R-:W-:Y:S05]  /*bca0*/  @!P0 BRA `(.L_x_158) ;  /* 0xfffffffc00f08947 */ /* 0x004fea000383ffff */
[----:B------:R-:W-:Y:S05]  /*bcb0*/  BRA `(.L_x_159) ;  /* 0xffffff6c00ec7947 */ /* 0x000fea000383ffff */
.L_x_50:
[----:B-1----:R1:W2:Y:S02]  /*bcc0*/  SYNCS.PHASECHK.TRANS64.TRYWAIT P1, [R2+URZ+0x90], R5 ;  /* 0x00009005020075a7 */ /* 0x0022a400080211ff */
[----:B--2---:R-:W-:Y:S05]  /*bcd0*/  @!P1 NANOSLEEP.SYNCS 0x989680 ;  /* 0x009896800000995d */ /* 0x004fea0003900000 */
[----:B------:R-:W2:Y:S02]  /*bce0*/  @!P1 SYNCS.PHASECHK.TRANS64 P1, [R2+URZ+0x90], R5 ;  /* 0x00009005020095a7 */ /* 0x000ea400080210ff */
[----:B--2---:R-:W-:Y:S05]  /*bcf0*/  @!P1 BRA `(.L_x_50) ;  /* 0xfffffffc00f09947 */ /* 0x004fea000383ffff */
[----:B------:R-:W-:Y:S05]  /*bd00*/  BRA `(.L_x_160) ;  /* 0xffffff70001c7947 */ /* 0x000fea000383ffff */
.L_x_53:
[----:B------:R-:W-:-:S07]  /*bd10*/  MOV R0, UR4 ;  /* 0x0000000400007c02 */ /* 0x000fce0008000f00 */
.L_x_161:
[----:B-1----:R1:W2:Y:S02]  /*bd20*/  SYNCS.PHASECHK.TRANS64.TRYWAIT P0, [R0+URZ+0xa0], R3 ;  /* 0x0000a003000075a7 */ /* 0x0022a400080011ff */
[----:B--2---:R-:W-:Y:S05]  /*bd30*/  @!P0 NANOSLEEP.SYNCS 0x989680 ;  /* 0x009896800000895d */ /* 0x004fea0003900000 */
[----:B------:R-:W2:Y:S02]  /*bd40*/  @!P0 SYNCS.PHASECHK.TRANS64 P0, [R0+URZ+0xa0], R3 ;  /* 0x0000a003000085a7 */ /* 0x000ea400080010ff */
[----:B--2---:R-:W-:Y:S05]  /*bd50*/  @!P0 BRA `(.L_x_161) ;  /* 0xfffffffc00f08947 */ /* 0x004fea000383ffff */
[----:B------:R-:W-:Y:S05]  /*bd60*/  BRA `(.L_x_52) ;  /* 0xffffff7000707947 */ /* 0x000fea000383ffff */
.L_x_62:
[----:B-1----:R-:W-:-:S04]  /*bd70*/  MOV R0, UR5 ;  /* 0x0000000500007c02 */ /* 0x002fc80008000f00 */
[----:B------:R1:W2:Y:S03]  /*bd80*/  SYNCS.PHASECHK.TRANS64.TRYWAIT P0, [R0+URZ+0x8], R7 ;  /* 0x00000807000075a7 */ /* 0x0002a600080011ff */
[----:B--2---:R-:W-:Y:S05]  /*bd90*/  @!P0 NANOSLEEP.SYNCS 0x989680 ;  /* 0x009896800000895d */ /* 0x004fea0003900000 */
[----:B------:R-:W2:Y:S02]  /*bda0*/  @!P0 SYNCS.PHASECHK.TRANS64 P0, [R0+URZ+0x8], R7 ;  /* 0x00000807000085a7 */ /* 0x000ea400080010ff */
[----:B--2---:R-:W-:Y:S05]  /*bdb0*/  @!P0 BRA `(.L_x_62) ;  /* 0xfffffffc00ec8947 */ /* 0x004fea000383ffff */
[----:B------:R-:W-:Y:S05]  /*bdc0*/  BRA `(.L_x_61) ;  /* 0xffffff7400247947 */ /* 0x000fea000383ffff */
.L_x_64:
[----:B------:R-:W-:Y:S01]  /*bdd0*/  BSSY B0, `(.L_x_162) ;  /* 0x0000006000007945 */ /* 0x000fe20003800000 */
[----:B------:R-:W-:-:S07]  /*bde0*/  MOV R15, 0xffffffff ;  /* 0xffffffff000f7802 */ /* 0x000fce0000000f00 */
[----:B-1---5:R-:W-:Y:S05]  /*bdf0*/  WARPSYNC.COLLECTIVE R15, `(.L_x_163) ;  /* 0x000000000f0c7348 */ /* 0x022fea0003c00000 */
[----:B------:R-:W-:Y:S02]  /*be00*/  ELECT P6, UR79, PT ;  /* 0x00000000004f782f */ /* 0x000fe400038c0000 */
[----:B------:R-:W-:Y:S01]  /*be10*/  MOV R14, UR79 ;  /* 0x0000004f000e7c02 */ /* 0x000fe20008000f00 */
[----:B-1---5:R-:W-:Y:S10]  /*be20*/  ENDCOLLECTIVE ;  /* 0x000000000000791b */ /* 0x022ff40003800000 */
.L_x_163:
[----:B------:R-:W-:Y:S05]  /*be30*/  BSYNC B0 ;  /* 0x0000000000007941 */ /* 0x000fea0003800000 */
.L_x_162:
[----:B------:R-:W-:Y:S05]  /*be40*/  BRA `(.L_x_164) ;  /* 0xffffff7400547947 */ /* 0x000fea000383ffff */
.L_x_66:
[----:B-1----:R-:W-:-:S04]  /*be50*/  MOV R0, UR5 ;  /* 0x0000000500007c02 */ /* 0x002fc80008000f00 */
[----:B------:R1:W2:Y:S03]  /*be60*/  SYNCS.PHASECHK.TRANS64.TRYWAIT P0, [R0+URZ+0x8], R5 ;  /* 0x00000805000075a7 */ /* 0x0002a600080011ff */
[----:B--2---:R-:W-:Y:S05]  /*be70*/  @!P0 NANOSLEEP.SYNCS 0x989680 ;  /* 0x009896800000895d */ /* 0x004fea0003900000 */
[----:B------:R-:W2:Y:S02]  /*be80*/  @!P0 SYNCS.PHASECHK.TRANS64 P0, [R0+URZ+0x8], R5 ;  /* 0x00000805000085a7 */ /* 0x000ea400080010ff */
[----:B--2---:R-:W-:Y:S05]  /*be90*/  @!P0 BRA `(.L_x_66) ;  /* 0xfffffffc00ec8947 */ /* 0x004fea000383ffff */
[----:B------:R-:W-:Y:S05]  /*bea0*/  BRA `(.L_x_65) ;  /* 0xffffff7400587947 */ /* 0x000fea000383ffff */
.L_x_67:
[----:B-1----:R1:W2:Y:S02]  /*beb0*/  SYNCS.PHASECHK.TRANS64.TRYWAIT P0, [R0+URZ+0x90], R5 ;  /* 0x00009005000075a7 */ /* 0x0022a400080011ff */
[----:B--2---:R-:W-:Y:S05]  /*bec0*/  @!P0 NANOSLEEP.SYNCS 0x989680 ;  /* 0x009896800000895d */ /* 0x004fea0003900000 */
[----:B------:R-:W2:Y:S02]  /*bed0*/  @!P0 SYNCS.PHASECHK.TRANS64 P0, [R0+URZ+0x90], R5 ;  /* 0x00009005000085a7 */ /* 0x000ea400080010ff */
[----:B--2---:R-:W-:Y:S05]  /*bee0*/  @!P0 BRA `(.L_x_67) ;  /* 0xfffffffc00f08947 */ /* 0x004fea000383ffff */
[----:B------:R-:W-:Y:S05]  /*bef0*/  BRA `(.L_x_165) ;  /* 0xffffff7800447947 */ /* 0x000fea000383ffff */
.L_x_69:
[----:B------:R-:W-:-:S07]  /*bf00*/  MOV R0, UR31 ;  /* 0x0000001f00007c02 */ /* 0x000fce0008000f00 */
.L_x_166:
[----:B-1----:R1:W2:Y:S02]  /*bf10*/  SYNCS.PHASECHK.TRANS64.TRYWAIT P0, [R0+URZ+0xc0], R5 ;  /* 0x0000c005000075a7 */ /* 0x0022a400080011ff */
[----:B--2---:R-:W-:Y:S05]  /*bf20*/  @!P0 NANOSLEEP.SYNCS 0x989680 ;  /* 0x009896800000895d */ /* 0x004fea0003900000 */
[----:B------:R-:W2:Y:S02]  /*bf30*/  @!P0 SYNCS.PHASECHK.TRANS64 P0, [R0+URZ+0xc0], R5 ;  /* 0x0000c005000085a7 */ /* 0x000ea400080010ff */
[----:B--2---:R-:W-:Y:S05]  /*bf40*/  @!P0 BRA `(.L_x_166) ;  /* 0xfffffffc00f08947 */ /* 0x004fea000383ffff */
[----:B------:R-:W-:Y:S05]  /*bf50*/  BRA `(.L_x_167) ;  /* 0xffffff7800907947 */ /* 0x000fea000383ffff */
.L_x_72:
[----:B------:R-:W-:Y:S07]  /*bf60*/  MOV R0, UR5 ;  /* 0x0000000500007c02 */ /* 0x000fee0008000f00 */
.L_x_168:
[----:B-1----:R1:W2:Y:S02]  /*bf70*/  SYNCS.PHASECHK.TRANS64.TRYWAIT P0, [R0+URZ], R5 ;  /* 0x00000005000075a7 */ /* 0x0022a400080011ff */
[----:B--2---:R-:W-:Y:S05]  /*bf80*/  @!P0 NANOSLEEP.SYNCS 0x989680 ;  /* 0x009896800000895d */ /* 0x004fea0003900000 */
[----:B------:R-:W2:Y:S02]  /*bf90*/  @!P0 SYNCS.PHASECHK.TRANS64 P0, [R0+URZ], R5 ;  /* 0x00000005000085a7 */ /* 0x000ea400080010ff */
[----:B--2---:R-:W-:Y:S05]  /*bfa0*/  @!P0 BRA `(.L_x_168) ;  /* 0xfffffffc00f08947 */ /* 0x004fea000383ffff */
[----:B------:R-:W-:Y:S05]  /*bfb0*/  BRA `(.L_x_71) ;  /* 0xffffff7800a47947 */ /* 0x000fea000383ffff */
.L_x_76:
[----:B-1----:R-:W-:-:S07]  /*bfc0*/  MOV R0, UR4 ;  /* 0x0000000400007c02 */ /* 0x002fce0008000f00 */
.L_x_169:
[----:B-1----:R1:W2:Y:S02]  /*bfd0*/  SYNCS.PHASECHK.TRANS64.TRYWAIT P0, [R0+URZ], R3 ;  /* 0x00000003000075a7 */ /* 0x0022a400080011ff */
[----:B--2---:R-:W-:Y:S05]  /*bfe0*/  @!P0 NANOSLEEP.SYNCS 0x989680 ;  /* 0x009896800000895d */ /* 0x004fea0003900000 */
[----:B------:R-:W2:Y:S02]  /*bff0*/  @!P0 SYNCS.PHASECHK.TRANS64 P0, [R0+URZ], R3 ;  /* 0x00000003000085a7 */ /* 0x000ea400080010ff */
[----:B--2---:R-:W-:Y:S05]  /*c000*/  @!P0 BRA `(.L_x_169) ;  /* 0xfffffffc00f08947 */ /* 0x004fea000383ffff */
[----:B------:R-:W-:Y:S05]  /*c010*/  BRA `(.L_x_170) ;  /* 0xffffff7c00987947 */ /* 0x000fea000383ffff */
.L_x_79:
[----:B------:R-:W-:-:S07]  /*c020*/  MOV R0, UR26 ;  /* 0x0000001a00007c02 */ /* 0x000fce0008000f00 */
.L_x_171:
[----:B-1----:R1:W2:Y:S02]  /*c030*/  SYNCS.PHASECHK.TRANS64.TRYWAIT P1, [R0+URZ+0xf0], R3 ;  /* 0x0000f003000075a7 */ /* 0x0022a400080211ff */
[----:B--2---:R-:W-:Y:S05]  /*c040*/  @!P1 NANOSLEEP.SYNCS 0x989680 ;  /* 0x009896800000995d */ /* 0x004fea0003900000 */
[----:B------:R-:W2:Y:S02]  /*c050*/  @!P1 SYNCS.PHASECHK.TRANS64 P1, [R0+URZ+0xf0], R3 ;  /* 0x0000f003000095a7 */ /* 0x000ea400080210ff */
[----:B--2---:R-:W-:Y:S05]  /*c060*/  @!P1 BRA `(.L_x_171) ;  /* 0xfffffffc00f09947 */ /* 0x004fea000383ffff */
[----:B------:R-:W-:Y:S05]  /*c070*/  BRA `(.L_x_172) ;  /* 0xffffff7c00e47947 */ /* 0x000fea000383ffff */
.L_x_84:
[----:B--2---:R2:W3:Y:S02]  /*c080*/  SYNCS.PHASECHK.TRANS64.TRYWAIT P0, [R12+URZ+0x90], R9 ;  /* 0x000090090c0075a7 */ /* 0x0044e400080011ff */
[----:B---3--:R-:W-:Y:S05]  /*c090*/  @!P0 NANOSLEEP.SYNCS 0x989680 ;  /* 0x009896800000895d */ /* 0x008fea0003900000 */
[----:B------:R-:W3:Y:S02]  /*c0a0*/  @!P0 SYNCS.PHASECHK.TRANS64 P0, [R12+URZ+0x90], R9 ;  /* 0x000090090c0085a7 */ /* 0x000ee400080010ff */
[----:B---3--:R-:W-:Y:S05]  /*c0b0*/  @!P0 BRA `(.L_x_84) ;  /* 0xfffffffc00f08947 */ /* 0x008fea000383ffff */
[----:B------:R-:W-:Y:S05]  /*c0c0*/  BRA `(.L_x_173) ;  /* 0xffffff84000c7947 */ /* 0x000fea000383ffff */
.L_x_87:
[----:B------:R-:W-:Y:S07]  /*c0d0*/  MOV R0, UR21 ;  /* 0x0000001500007c02 */ /* 0x000fee0008000f00 */
.L_x_174:
[----:B--2---:R2:W3:Y:S02]  /*c0e0*/  SYNCS.PHASECHK.TRANS64.TRYWAIT P2, [R0+URZ+0x88], R11 ;  /* 0x0000880b000075a7 */ /* 0x0044e400080411ff */
[----:B---3--:R-:W-:Y:S05]  /*c0f0*/  @!P2 NANOSLEEP.SYNCS 0x989680 ;  /* 0x009896800000a95d */ /* 0x008fea0003900000 */
[----:B------:R-:W3:Y:S02]  /*c100*/  @!P2 SYNCS.PHASECHK.TRANS64 P2, [R0+URZ+0x88], R11 ;  /* 0x0000880b0000a5a7 */ /* 0x000ee400080410ff */
[----:B---3--:R-:W-:Y:S05]  /*c110*/  @!P2 BRA `(.L_x_174) ;  /* 0xfffffffc00f0a947 */ /* 0x008fea000383ffff */
[----:B------:R-:W-:Y:S05]  /*c120*/  BRA `(.L_x_86) ;  /* 0xffffff8800747947 */ /* 0x000fea000383ffff */
.L_x_90:
[----:B--2---:R-:W-:Y:S07]  /*c130*/  MOV R0, UR21 ;  /* 0x0000001500007c02 */ /* 0x004fee0008000f00 */
.L_x_175:
[----:B--2---:R2:W3:Y:S02]  /*c140*/  SYNCS.PHASECHK.TRANS64.TRYWAIT P0, [R0+URZ+0x60], R9 ;  /* 0x00006009000075a7 */ /* 0x0044e400080011ff */
[----:B---3--:R-:W-:Y:S05]  /*c150*/  @!P0 NANOSLEEP.SYNCS 0x989680 ;  /* 0x009896800000895d */ /* 0x008fea0003900000 */
[----:B------:R-:W3:Y:S02]  /*c160*/  @!P0 SYNCS.PHASECHK.TRANS64 P0, [R0+URZ+0x60], R9 ;  /* 0x00006009000085a7 */ /* 0x000ee400080010ff */
[----:B---3--:R-:W-:Y:S05]  /*c170*/  @!P0 BRA `(.L_x_175) ;  /* 0xfffffffc00f08947 */ /* 0x008fea000383ffff */
[----:B------:R-:W-:Y:S05]  /*c180*/  BRA `(.L_x_176) ;  /* 0xffffff8800d07947 */ /* 0x000fea000383ffff */
.L_x_91:
[----:B------:R-:W-:Y:S07]  /*c190*/  MOV R0, UR21 ;  /* 0x0000001500007c02 */ /* 0x000fee0008000f00 */
.L_x_177:
[----:B--2---:R2:W3:Y:S02]  /*c1a0*/  SYNCS.PHASECHK.TRANS64.TRYWAIT P0, [R0+URZ+0x68], R9 ;  /* 0x00006809000075a7 */ /* 0x0044e400080011ff */
[----:B---3--:R-:W-:Y:S05]  /*c1b0*/  @!P0 NANOSLEEP.SYNCS 0x989680 ;  /* 0x009896800000895d */ /* 0x008fea0003900000 */
[----:B------:R-:W3:Y:S02]  /*c1c0*/  @!P0 SYNCS.PHASECHK.TRANS64 P0, [R0+URZ+0x68], R9 ;  /* 0x00006809000085a7 */ /* 0x000ee400080010ff */
[----:B---3--:R-:W-:Y:S05]  /*c1d0*/  @!P0 BRA `(.L_x_177) ;  /* 0xfffffffc00f08947 */ /* 0x008fea000383ffff */
[----:B------:R-:W-:Y:S05]  /*c1e0*/  BRA `(.L_x_178) ;  /* 0xffffff8c000c7947 */ /* 0x000fea000383ffff */
.L_x_92:
[----:B------:R-:W-:Y:S07]  /*c1f0*/  MOV R0, UR21 ;  /* 0x0000001500007c02 */ /* 0x000fee0008000f00 */
.L_x_179:
[----:B--2---:R2:W3:Y:S02]  /*c200*/  SYNCS.PHASECHK.TRANS64.TRYWAIT P0, [R0+URZ+0x70], R9 ;  /* 0x00007009000075a7 */ /* 0x0044e400080011ff */
[----:B---3--:R-:W-:Y:S05]  /*c210*/  @!P0 NANOSLEEP.SYNCS 0x989680 ;  /* 0x009896800000895d */ /* 0x008fea0003900000 */
[----:B------:R-:W3:Y:S02]  /*c220*/  @!P0 SYNCS.PHASECHK.TRANS64 P0, [R0+URZ+0x70], R9 ;  /* 0x00007009000085a7 */ /* 0x000ee400080010ff */
[----:B---3--:R-:W-:Y:S05]  /*c230*/  @!P0 BRA `(.L_x_179) ;  /* 0xfffffffc00f08947 */ /* 0x008fea000383ffff */
[----:B------:R-:W-:Y:S05]  /*c240*/  BRA `(.L_x_180) ;  /* 0xffffff8c00547947 */ /* 0x000fea000383ffff */
.L_x_93:
[----:B------:R-:W-:Y:S07]  /*c250*/  MOV R0, UR21 ;  /* 0x0000001500007c02 */ /* 0x000fee0008000f00 */
.L_x_181:
[----:B--2---:R2:W3:Y:S02]  /*c260*/  SYNCS.PHASECHK.TRANS64.TRYWAIT P0, [R0+URZ+0x78], R9 ;  /* 0x00007809000075a7 */ /* 0x0044e400080011ff */
[----:B---3--:R-:W-:Y:S05]  /*c270*/  @!P0 NANOSLEEP.SYNCS 0x989680 ;  /* 0x009896800000895d */ /* 0x008fea0003900000 */
[----:B------:R-:W3:Y:S02]  /*c280*/  @!P0 SYNCS.PHASECHK.TRANS64 P0, [R0+URZ+0x78], R9 ;  /* 0x00007809000085a7 */ /* 0x000ee400080010ff */
[----:B---3--:R-:W-:Y:S05]  /*c290*/  @!P0 BRA `(.L_x_181) ;  /* 0xfffffffc00f08947 */ /* 0x008fea000383ffff */
[----:B------:R-:W-:Y:S05]  /*c2a0*/  BRA `(.L_x_182) ;  /* 0xffffff8c00987947 */ /* 0x000fea000383ffff */
.L_x_95:
[----:B------:R-:W-:-:S07]  /*c2b0*/  MOV R0, UR21 ;  /* 0x0000001500007c02 */ /* 0x000fce0008000f00 */
.L_x_183:
[----:B---3--:R3:W4:Y:S02]  /*c2c0*/  SYNCS.PHASECHK.TRANS64.TRYWAIT P0, [R0+URZ+0x60], R3 ;  /* 0x00006003000075a7 */ /* 0x00872400080011ff */
[----:B----4-:R-:W-:Y:S05]  /*c2d0*/  @!P0 NANOSLEEP.SYNCS 0x989680 ;  /* 0x009896800000895d */ /* 0x010fea0003900000 */
[----:B------:R-:W4:Y:S02]  /*c2e0*/  @!P0 SYNCS.PHASECHK.TRANS64 P0, [R0+URZ+0x60], R3 ;  /* 0x00006003000085a7 */ /* 0x000f2400080010ff */
[----:B----4-:R-:W-:Y:S05]  /*c2f0*/  @!P0 BRA `(.L_x_183) ;  /* 0xfffffffc00f08947 */ /* 0x010fea000383ffff */
[----:B------:R-:W-:Y:S05]  /*c300*/  BRA `(.L_x_184) ;  /* 0xffffff90000c7947 */ /* 0x000fea000383ffff */
.L_x_96:
[----:B---3--:R-:W-:-:S07]  /*c310*/  MOV R0, UR21 ;  /* 0x0000001500007c02 */ /* 0x008fce0008000f00 */
.L_x_185:
[----:B---3--:R3:W4:Y:S02]  /*c320*/  SYNCS.PHASECHK.TRANS64.TRYWAIT P0, [R0+URZ+0x68], R3 ;  /* 0x00006803000075a7 */ /* 0x00872400080011ff */
[----:B----4-:R-:W-:Y:S05]  /*c330*/  @!P0 NANOSLEEP.SYNCS 0x989680 ;  /* 0x009896800000895d */ /* 0x010fea0003900000 */
[----:B------:R-:W4:Y:S02]  /*c340*/  @!P0 SYNCS.PHASECHK.TRANS64 P0, [R0+URZ+0x68], R3 ;  /* 0x00006803000085a7 */ /* 0x000f2400080010ff */
[----:B----4-:R-:W-:Y:S05]  /*c350*/  @!P0 BRA `(.L_x_185) ;  /* 0xfffffffc00f08947 */ /* 0x010fea000383ffff */
[----:B------:R-:W-:Y:S05]  /*c360*/  BRA `(.L_x_186) ;  /* 0xffffff8c00fc7947 */ /* 0x000fea000383ffff */
.L_x_97:
[----:B---3--:R-:W-:-:S07]  /*c370*/  MOV R0, UR21 ;  /* 0x0000001500007c02 */ /* 0x008fce0008000f00 */
.L_x_187:
[----:B---3--:R3:W4:Y:S02]  /*c380*/  SYNCS.PHASECHK.TRANS64.TRYWAIT P0, [R0+URZ+0x70], R3 ;  /* 0x00007003000075a7 */ /* 0x00872400080011ff */
[----:B----4-:R-:W-:Y:S05]  /*c390*/  @!P0 NANOSLEEP.SYNCS 0x989680 ;  /* 0x009896800000895d */ /* 0x010fea0003900000 */
[----:B------:R-:W4:Y:S02]  /*c3a0*/  @!P0 SYNCS.PHASECHK.TRANS64 P0, [R0+URZ+0x70], R3 ;  /* 0x00007003000085a7 */ /* 0x000f2400080010ff */
[----:B----4-:R-:W-:Y:S05]  /*c3b0*/  @!P0 BRA `(.L_x_187) ;  /* 0xfffffffc00f08947 */ /* 0x010fea000383ffff */
[----:B------:R-:W-:Y:S05]  /*c3c0*/  BRA `(.L_x_188) ;  /* 0xffffff8c00ec7947 */ /* 0x000fea000383ffff */
.L_x_99:
[----:B-1----:R1:W2:Y:S02]  /*c3d0*/  SYNCS.PHASECHK.TRANS64.TRYWAIT P0, [R3+URZ+0x90], R0 ;  /* 0x00009000030075a7 */ /* 0x0022a400080011ff */
[----:B--2---:R-:W-:Y:S05]  /*c3e0*/  @!P0 NANOSLEEP.SYNCS 0x989680 ;  /* 0x009896800000895d */ /* 0x004fea0003900000 */
[----:B------:R-:W2:Y:S02]  /*c3f0*/  @!P0 SYNCS.PHASECHK.TRANS64 P0, [R3+URZ+0x90], R0 ;  /* 0x00009000030085a7 */ /* 0x000ea400080010ff */
[----:B--2---:R-:W-:Y:S05]  /*c400*/  @!P0 BRA `(.L_x_99) ;  /* 0xfffffffc00f08947 */ /* 0x004fea000383ffff */
[----:B------:R-:W-:Y:S05]  /*c410*/  BRA `(.L_x_189) ;  /* 0xffffff9000b87947 */ /* 0x000fea000383ffff */
.L_x_110:
[----:B-1----:R-:W-:Y:S04]  /*c420*/  MOV R0, UR44 ;  /* 0x0000002c00007c02 */ /* 0x002fe80008000f00 */
[----:B------:R1:W2:Y:S03]  /*c430*/  SYNCS.PHASECHK.TRANS64.TRYWAIT P1, [R0+URZ+0x40], R5 ;  /* 0x00004005000075a7 */ /* 0x0002a600080211ff */
[----:B--2---:R-:W-:Y:S05]  /*c440*/  @!P1 NANOSLEEP.SYNCS 0x989680 ;  /* 0x009896800000995d */ /* 0x004fea0003900000 */
[----:B------:R-:W2:Y:S02]  /*c450*/  @!P1 SYNCS.PHASECHK.TRANS64 P1, [R0+URZ+0x40], R5 ;  /* 0x00004005000095a7 */ /* 0x000ea400080210ff */
[----:B--2---:R-:W-:Y:S05]  /*c460*/  @!P1 BRA `(.L_x_110) ;  /* 0xfffffffc00ec9947 */ /* 0x004fea000383ffff */
[----:B------:R-:W-:Y:S05]  /*c470*/  BRA `(.L_x_109) ;  /* 0xffffffa0009c7947 */ /* 0x000fea000383ffff */
.L_x_112:
[----:B-1----:R1:W4:Y:S02]  /*c480*/  SYNCS.PHASECHK.TRANS64.TRYWAIT P0, [R170+URZ+0xb0], R3 ;  /* 0x0000b003aa0075a7 */ /* 0x00232400080011ff */
[----:B----4-:R-:W-:Y:S05]  /*c490*/  @!P0 NANOSLEEP.SYNCS 0x989680 ;  /* 0x009896800000895d */ /* 0x010fea0003900000 */
[----:B------:R-:W4:Y:S02]  /*c4a0*/  @!P0 SYNCS.PHASECHK.TRANS64 P0, [R170+URZ+0xb0], R3 ;  /* 0x0000b003aa0085a7 */ /* 0x000f2400080010ff */
[----:B----4-:R-:W-:Y:S05]  /*c4b0*/  @!P0 BRA `(.L_x_112) ;  /* 0xfffffffc00f08947 */ /* 0x010fea000383ffff */
[----:B------:R-:W-:Y:S05]  /*c4c0*/  BRA `(.L_x_111) ;  /* 0xffffffa000d47947 */ /* 0x000fea000383ffff */
.L_x_121:
[----:B---3--:R3:W4:Y:S02]  /*c4d0*/  SYNCS.PHASECHK.TRANS64.TRYWAIT P0, [R3+URZ+0x40], R0 ;  /* 0x00004000030075a7 */ /* 0x00872400080011ff */
[----:B----4-:R-:W-:Y:S05]  /*c4e0*/  @!P0 NANOSLEEP.SYNCS 0x989680 ;  /* 0x009896800000895d */ /* 0x010fea0003900000 */
[----:B------:R-:W4:Y:S02]  /*c4f0*/  @!P0 SYNCS.PHASECHK.TRANS64 P0, [R3+URZ+0x40], R0 ;  /* 0x00004000030085a7 */ /* 0x000f2400080010ff */
[----:B----4-:R-:W-:Y:S05]  /*c500*/  @!P0 BRA `(.L_x_121) ;  /* 0xfffffffc00f08947 */ /* 0x010fea000383ffff */
[----:B------:R-:W-:Y:S05]  /*c510*/  BRA `(.L_x_120) ;  /* 0xffffffb400807947 */ /* 0x000fea000383ffff */
.L_x_129:
[----:B-1----:R1:W4:Y:S02]  /*c520*/  SYNCS.PHASECHK.TRANS64.TRYWAIT P0, [R0+URZ+0x40], R7 ;  /* 0x00004007000075a7 */ /* 0x00232400080011ff */
[----:B----4-:R-:W-:Y:S05]  /*c530*/  @!P0 NANOSLEEP.SYNCS 0x989680 ;  /* 0x009896800000895d */ /* 0x010fea0003900000 */
[----:B------:R-:W4:Y:S02]  /*c540*/  @!P0 SYNCS.PHASECHK.TRANS64 P0, [R0+URZ+0x40], R7 ;  /* 0x00004007000085a7 */ /* 0x000f2400080010ff */
[----:B----4-:R-:W-:Y:S05]  /*c550*/  @!P0 BRA `(.L_x_129) ;  /* 0xfffffffc00f08947 */ /* 0x010fea000383ffff */
[----:B------:R-:W-:Y:S05]  /*c560*/  BRA `(.L_x_128) ;  /* 0xffffffc800787947 */ /* 0x000fea000383ffff */
.L_x_137:
[----:B--2---:R2:W3:Y:S02]  /*c570*/  SYNCS.PHASECHK.TRANS64.TRYWAIT P0, [R3+URZ+0x40], R0 ;  /* 0x00004000030075a7 */ /* 0x0044e400080011ff */
[----:B---3--:R-:W-:Y:S05]  /*c580*/  @!P0 NANOSLEEP.SYNCS 0x989680 ;  /* 0x009896800000895d */ /* 0x008fea0003900000 */
[----:B------:R-:W3:Y:S02]  /*c590*/  @!P0 SYNCS.PHASECHK.TRANS64 P0, [R3+URZ+0x40], R0 ;  /* 0x00004000030085a7 */ /* 0x000ee400080010ff */
[----:B---3--:R-:W-:Y:S05]  /*c5a0*/  @!P0 BRA `(.L_x_137) ;  /* 0xfffffffc00f08947 */ /* 0x008fea000383ffff */
[----:B------:R-:W-:Y:S05]  /*c5b0*/  BRA `(.L_x_136) ;  /* 0xffffffdc00707947 */ /* 0x000fea000383ffff */
        .weak           $__internal_0_$__cuda_sm10x_tcgen05_guardrail_trap_col_being_dealloced_not_returned_by_alloc
        .type           $__internal_0_$__cuda_sm10x_tcgen05_guardrail_trap_col_being_dealloced_not_returned_by_alloc,@function
        .size           $__internal_0_$__cuda_sm10x_tcgen05_guardrail_trap_col_being_dealloced_not_returned_by_alloc,($__internal_1_$__cuda_sm10x_tcgen05_guardrail_trap_phase_invalid_during_alloc - $__internal_0_$__cuda_sm10x_tcgen05_guardrail_trap_col_being_dealloced_not_returned_by_alloc)
$__internal_0_$__cuda_sm10x_tcgen05_guardrail_trap_col_being_dealloced_not_returned_by_alloc:
[----:B------:R-:W-:Y:S05]  /*c5c0*/  BPT.TRAP 0x1 ;  /* 0x000000040000795c */ /* 0x000fea0000300000 */
[----:B------:R-:W-:-:S04]  /*c5d0*/  HFMA2 R3, -RZ, RZ, 0, 0 ;  /* 0x00000000ff037431 */ /* 0x000fc800000001ff */
[----:B------:R-:W-:Y:S05]  /*c5e0*/  RET.REL.NODEC R2 `(_ZN7cutlass13device_kernelINS_4gemm6kernel13GemmUniversalIN4cute5tupleIJiiiiEEENS1_10collective13CollectiveMmaINS1_35MainloopSm100TmaUmmaWarpSpecializedILi4ELi2ELi2ENS5_IJNS4_1CILi2EEESB_NSA_ILi1EEEEEEEENS5_IJNSA_ILi256EEESF_NSA_ILi64EEEEEENS_10bfloat16_tENS5_IJlSC_lEEESI_SJ_NS4_8TiledMMAINS4_8MMA_AtomIJNS4_26SM100_MMA_F16BF16_2x1SM_SSISI_SI_fLi256ELi256ELNS4_4UMMA5MajorE0ELSO_0ELNSN_7ScaleInE0ELSP_0EEEEEENS4_6LayoutINS5_IJSC_SC_SC_EEENS5_IJNSA_ILi0EEESU_SU_EEEEENS5_IJNS4_10UnderscoreESX_SX_EEEEENS4_28SM100_TMA_2SM_LOAD_MULTICASTENS4_14ComposedLayoutINS4_7SwizzleILi3ELi4ELi3EEENS4_18smem_ptr_flag_bitsILi16EEENSS_INS5_IJNSA_ILi8EEESG_EEENS5_IJSG_SC_EEEEEEEvNS4_8identityENS4_18SM100_TMA_2SM_LOADES1A_vS1B_EENS_8epilogue10collective18CollectiveEpilogueINS1E_23Sm100TmaWarpSpecializedILi4ELi2ELi64ELb1ELb0EEEJNS5_IJNSA_ILi128EEESF_SG_EEENS5_IJNSS_IS1J_SC_EENSS_ISG_SC_EEEEESI_SJ_SI_SJ_NS1E_6fusion15FusionCallbacksIS1I_NS1O_17LinearCombinationISI_fSI_fLNS_15FloatRoundStyleE2EEES1K_S1N_JEEENS4_5SM1004TMEM4LOAD26SM100_TMEM_LOAD_32dp32b64xENS4_13SM90_TMA_LOADES1A_NS4_39AutoVectorizingCopyWithAssumedAlignmentILi128EEENS4_14SM90_TMA_STOREES1A_S20_S20_EEEvvEEEEvNT_6ParamsE) ;  /* 0xffffff3802847950 */ /* 0x000fea0003c3ffff */
        .weak           $__internal_1_$__cuda_sm10x_tcgen05_guardrail_trap_phase_invalid_during_alloc
        .type           $__internal_1_$__cuda_sm10x_tcgen05_guardrail_trap_phase_invalid_during_alloc,@function
        .size           $__internal_1_$__cuda_sm10x_tcgen05_guardrail_trap_phase_invalid_during_alloc,($__internal_2_$__cuda_sm10x_tcgen05_guardrail_trap_unallocated_columns_being_dealloced - $__internal_1_$__cuda_sm10x_tcgen05_guardrail_trap_phase_invalid_during_alloc)
$__internal_1_$__cuda_sm10x_tcgen05_guardrail_trap_phase_invalid_during_alloc:
[----:B------:R-:W-:Y:S05]  /*c5f0*/  BPT.TRAP 0x1 ;  /* 0x000000040000795c */ /* 0x000fea0000300000 */
[----:B------:R-:W-:-:S04]  /*c600*/  MOV R5, 0x0 ;  /* 0x0000000000057802 */ /* 0x000fc80000000f00 */
[----:B------:R-:W-:Y:S05]  /*c610*/  RET.REL.NODEC R4 `(_ZN7cutlass13device_kernelINS_4gemm6kernel13GemmUniversalIN4cute5tupleIJiiiiEEENS1_10collective13CollectiveMmaINS1_35MainloopSm100TmaUmmaWarpSpecializedILi4ELi2ELi2ENS5_IJNS4_1CILi2EEESB_NSA_ILi1EEEEEEEENS5_IJNSA_ILi256EEESF_NSA_ILi64EEEEEENS_10bfloat16_tENS5_IJlSC_lEEESI_SJ_NS4_8TiledMMAINS4_8MMA_AtomIJNS4_26SM100_MMA_F16BF16_2x1SM_SSISI_SI_fLi256ELi256ELNS4_4UMMA5MajorE0ELSO_0ELNSN_7ScaleInE0ELSP_0EEEEEENS4_6LayoutINS5_IJSC_SC_SC_EEENS5_IJNSA_ILi0EEESU_SU_EEEEENS5_IJNS4_10UnderscoreESX_SX_EEEEENS4_28SM100_TMA_2SM_LOAD_MULTICASTENS4_14ComposedLayoutINS4_7SwizzleILi3ELi4ELi3EEENS4_18smem_ptr_flag_bitsILi16EEENSS_INS5_IJNSA_ILi8EEESG_EEENS5_IJSG_SC_EEEEEEEvNS4_8identityENS4_18SM100_TMA_2SM_LOADES1A_vS1B_EENS_8epilogue10collective18CollectiveEpilogueINS1E_23Sm100TmaWarpSpecializedILi4ELi2ELi64ELb1ELb0EEEJNS5_IJNSA_ILi128EEESF_SG_EEENS5_IJNSS_IS1J_SC_EENSS_ISG_SC_EEEEESI_SJ_SI_SJ_NS1E_6fusion15FusionCallbacksIS1I_NS1O_17LinearCombinationISI_fSI_fLNS_15FloatRoundStyleE2EEES1K_S1N_JEEENS4_5SM1004TMEM4LOAD26SM100_TMEM_LOAD_32dp32b64xENS4_13SM90_TMA_LOADES1A_NS4_39AutoVectorizingCopyWithAssumedAlignmentILi128EEENS4_14SM90_TMA_STOREES1A_S20_S20_EEEvvEEEEvNT_6ParamsE) ;  /* 0xffffff3804787950 */ /* 0x000fea0003c3ffff */
        .weak           $__internal_2_$__cuda_sm10x_tcgen05_guardrail_trap_unallocated_columns_being_dealloced
        .type           $__internal_2_$__cuda_sm10x_tcgen05_guardrail_trap_unallocated_columns_being_dealloced,@function
        .size           $__internal_2_$__cuda_sm10x_tcgen05_guardrail_trap_unallocated_columns_being_dealloced,(.L_x_191 - $__internal_2_$__cuda_sm10x_tcgen05_guardrail_trap_unallocated_columns_being_dealloced)
$__internal_2_$__cuda_sm10x_tcgen05_guardrail_trap_unallocated_columns_being_dealloced:
[----:B------:R-:W-:Y:S05]  /*c620*/  BPT.TRAP 0x1 ;  /* 0x000000040000795c */ /* 0x000fea0000300000 */
[----:B------:R-:W-:-:S04]  /*c630*/  HFMA2 R3, -RZ, RZ, 0, 0 ;  /* 0x00000000ff037431 */ /* 0x000fc800000001ff */
[----:B------:R-:W-:Y:S05]  /*c640*/  RET.REL.NODEC R2 `(_ZN7cutlass13device_kernelINS_4gemm6kernel13GemmUniversalIN4cute5tupleIJiiiiEEENS1_10collective13CollectiveMmaINS1_35MainloopSm100TmaUmmaWarpSpecializedILi4ELi2ELi2ENS5_IJNS4_1CILi2EEESB_NSA_ILi1EEEEEEEENS5_IJNSA_ILi256EEESF_NSA_ILi64EEEEEENS_10bfloat16_tENS5_IJlSC_lEEESI_SJ_NS4_8TiledMMAINS4_8MMA_AtomIJNS4_26SM100_MMA_F16BF16_2x1SM_SSISI_SI_fLi256ELi256ELNS4_4UMMA5MajorE0ELSO_0ELNSN_7ScaleInE0ELSP_0EEEEEENS4_6LayoutINS5_IJSC_SC_SC_EEENS5_IJNSA_ILi0EEESU_SU_EEEEENS5_IJNS4_10UnderscoreESX_SX_EEEEENS4_28SM100_TMA_2SM_LOAD_MULTICASTENS4_14ComposedLayoutINS4_7SwizzleILi3ELi4ELi3EEENS4_18smem_ptr_flag_bitsILi16EEENSS_INS5_IJNSA_ILi8EEESG_EEENS5_IJSG_SC_EEEEEEEvNS4_8identityENS4_18SM100_TMA_2SM_LOADES1A_vS1B_EENS_8epilogue10collective18CollectiveEpilogueINS1E_23Sm100TmaWarpSpecializedILi4ELi2ELi64ELb1ELb0EEEJNS5_IJNSA_ILi128EEESF_SG_EEENS5_IJNSS_IS1J_SC_EENSS_ISG_SC_EEEEESI_SJ_SI_SJ_NS1E_6fusion15FusionCallbacksIS1I_NS1O_17LinearCombinationISI_fSI_fLNS_15FloatRoundStyleE2EEES1K_S1N_JEEENS4_5SM1004TMEM4LOAD26SM100_TMEM_LOAD_32dp32b64xENS4_13SM90_TMA_LOADES1A_NS4_39AutoVectorizingCopyWithAssumedAlignmentILi128EEENS4_14SM90_TMA_STOREES1A_S20_S20_EEEvvEEEEvNT_6ParamsE) ;  /* 0xffffff38026c7950 */ /* 0x000fea0003c3ffff */
.L_x_190:
[----:B------:R-:W-:-:S00]  /*c650*/  BRA `(.L_x_190) ;  /* 0xfffffffc00fc7947 */ /* 0x000fc0000383ffff */
[----:B------:R-:W-:-:S00]  /*c660*/  NOP ;  /* 0x0000000000007918 */ /* 0x000fc00000000000 */
        /* <DEDUP_REMOVED lines=9> */
.L_x_191:


//--------------------- .nv.global.init           --------------------------
	.section	.nv.global.init,"aw",@progbits
.nv.global.init:
	.type		$str$27,@object
	.size		$str$27,($str$28 - $str$27)
$str$27:
        /*0000*/ 	.byte	0x28, 0x61, 0x64, 0x64, 0x72, 0x65, 0x73, 0x73, 0x20, 0x26, 0x20, 0x6d, 0x61, 0x73, 0x6b, 0x29
        /*0010*/ 	.byte	0x20, 0x3d, 0x3d, 0x20, 0x30, 0x00
	.type		$str$28,@object
	.size		$str$28,($str$26 - $str$28)
$str$28:
        /*0016*/ 	.byte	0x2f, 0x74, 0x6d, 0x70, 0x2f, 0x63, 0x75, 0x74, 0x6c, 0x61, 0x73, 0x73, 0x5f, 0x73, 0x77, 0x65
        /*0026*/ 	.byte	0x65, 0x70, 0x5f, 0x73, 0x72, 0x63, 0x2f, 0x69, 0x6e, 0x63, 0x6c, 0x75, 0x64, 0x65, 0x2f, 0x63
        /*0036*/ 	.byte	0x75, 0x74, 0x65, 0x2f, 0x70, 0x6f, 0x69, 0x6e, 0x74, 0x65, 0x72, 0x5f, 0x66, 0x6c, 0x61, 0x67
        /*0046*/ 	.byte	0x67, 0x65, 0x64, 0x2e, 0x68, 0x70, 0x70, 0x00
	.type		$str$26,@object
	.size		$str$26,($str$25 - $str$26)
$str$26:
        /*004e*/ 	.byte	0x2f, 0x74, 0x6d, 0x70, 0x2f, 0x63, 0x75, 0x74, 0x6c, 0x61, 0x73, 0x73, 0x5f, 0x73, 0x77, 0x65
        /*005e*/ 	.byte	0x65, 0x70, 0x5f, 0x73, 0x72, 0x63, 0x2f, 0x69, 0x6e, 0x63, 0x6c, 0x75, 0x64, 0x65, 0x2f, 0x63
        /*006e*/ 	.byte	0x75, 0x74, 0x65, 0x2f, 0x61, 0x74, 0x6f, 0x6d, 0x2f, 0x63, 0x6f, 0x70, 0x79, 0x5f, 0x74, 0x72
        /*007e*/ 	.byte	0x61, 0x69, 0x74, 0x73, 0x5f, 0x73, 0x6d, 0x31, 0x30, 0x30, 0x2e, 0x68, 0x70, 0x70, 0x00
	.type		$str$25,@object
	.size		$str$25,(__unnamed_1 - $str$25)
$str$25:
        /*008d*/ 	.byte	0x28, 0x28, 0x75, 0x69, 0x6e, 0x74, 0x33, 0x32, 0x5f, 0x74, 0x28, 0x74, 0x68, 0x72, 0x65, 0x61
        /*009d*/ 	.byte	0x64, 0x49, 0x64, 0x78, 0x2e, 0x78, 0x29, 0x20, 0x2f, 0x20, 0x33, 0x32, 0x29, 0x20, 0x25, 0x20
        /*00ad*/ 	.byte	0x34, 0x29, 0x20, 0x3d, 0x3d, 0x20, 0x28, 0x28, 0x28, 0x74, 0x6d, 0x65, 0x6d, 0x5f, 0x61, 0x64
        /*00bd*/ 	.byte	0x64, 0x72, 0x20, 0x3e, 0x3e, 0x20, 0x31, 0x36, 0x29, 0x20, 0x2f, 0x20, 0x33, 0x32, 0x29, 0x20
        /*00cd*/ 	.byte	0x25, 0x20, 0x34, 0x29, 0x00
	.type		__unnamed_1,@object
	.size		__unnamed_1,(__unnamed_2 - __unnamed_1)
__unnamed_1:
        /*00d2*/ 	.byte	0x61, 0x75, 0x74, 0x6f, 0x20, 0x63, 0x75, 0x74, 0x65, 0x3a, 0x3a, 0x61, 0x73, 0x5f, 0x70, 0x6f
        /* <DEDUP_REMOVED lines=24> */
        /*0262*/ 	.byte	0x38, 0x31, 0x39, 0x32, 0x3e, 0x3e, 0x3e, 0x3e, 0x5d, 0x00
	.type		__unnamed_2,@object
	.size		__unnamed_2,(.L_2 - __unnamed_2)
__unnamed_2:
        /* <DEDUP_REMOVED lines=43> */
        /*051c*/ 	.byte	0x74, 0x65, 0x3a, 0x3a, 0x43, 0x3c, 0x30, 0x3e, 0x3e, 0x3e, 0x3e, 0x5d, 0x00
.L_2:


//--------------------- .nv.shared._ZN7cutlass13device_kernelINS_4gemm6kernel13GemmUniversalIN4cute5tupleIJiiiiEEENS1_10collective13CollectiveMmaINS1_35MainloopSm100TmaUmmaWarpSpecializedILi4ELi2ELi2ENS5_IJNS4_1CILi2EEESB_NSA_ILi1EEEEEEEENS5_IJNSA_ILi256EEESF_NSA_ILi64EEEEEENS_10bfloat16_tENS5_IJlSC_lEEESI_SJ_NS4_8TiledMMAINS4_8MMA_AtomIJNS4_26SM100_MMA_F16BF16_2x1SM_SSISI_SI_fLi256ELi256ELNS4_4UMMA5MajorE0ELSO_0ELNSN_7ScaleInE0ELSP_0EEEEEENS4_6LayoutINS5_IJSC_SC_SC_EEENS5_IJNSA_ILi0EEESU_SU_EEEEENS5_IJNS4_10UnderscoreESX_SX_EEEEENS4_28SM100_TMA_2SM_LOAD_MULTICASTENS4_14ComposedLayoutINS4_7SwizzleILi3ELi4ELi3EEENS4_18smem_ptr_flag_bitsILi16EEENSS_INS5_IJNSA_ILi8EEESG_EEENS5_IJSG_SC_EEEEEEEvNS4_8identityENS4_18SM100_TMA_2SM_LOADES1A_vS1B_EENS_8epilogue10collective18CollectiveEpilogueINS1E_23Sm100TmaWarpSpecializedILi4ELi2ELi64ELb1ELb0EEEJNS5_IJNSA_ILi128EEESF_SG_EEENS5_IJNSS_IS1J_SC_EENSS_ISG_SC_EEEEESI_SJ_SI_SJ_NS1E_6fusion15FusionCallbacksIS1I_NS1O_17LinearCombinationISI_fSI_fLNS_15FloatRoundStyleE2EEES1K_S1N_JEEENS4_5SM1004TMEM4LOAD26SM100_TMEM_LOAD_32dp32b64xENS4_13SM90_TMA_LOADES1A_NS4_39AutoVectorizingCopyWithAssumedAlignmentILi128EEENS4_14SM90_TMA_STOREES1A_S20_S20_EEEvvEEEEvNT_6ParamsE --------------------------
	.section	.nv.shared._ZN7cutlass13device_kernelINS_4gemm6kernel13GemmUniversalIN4cute5tupleIJiiiiEEENS1_10collective13CollectiveMmaINS1_35MainloopSm100TmaUmmaWarpSpecializedILi4ELi2ELi2ENS5_IJNS4_1CILi2EEESB_NSA_ILi1EEEEEEEENS5_IJNSA_ILi256EEESF_NSA_ILi64EEEEEENS_10bfloat16_tENS5_IJlSC_lEEESI_SJ_NS4_8TiledMMAINS4_8MMA_AtomIJNS4_26SM100_MMA_F16BF16_2x1SM_SSISI_SI_fLi256ELi256ELNS4_4UMMA5MajorE0ELSO_0ELNSN_7ScaleInE0ELSP_0EEEEEENS4_6LayoutINS5_IJSC_SC_SC_EEENS5_IJNSA_ILi0EEESU_SU_EEEEENS5_IJNS4_10UnderscoreESX_SX_EEEEENS4_28SM100_TMA_2SM_LOAD_MULTICASTENS4_14ComposedLayoutINS4_7SwizzleILi3ELi4ELi3EEENS4_18smem_ptr_flag_bitsILi16EEENSS_INS5_IJNSA_ILi8EEESG_EEENS5_IJSG_SC_EEEEEEEvNS4_8identityENS4_18SM100_TMA_2SM_LOADES1A_vS1B_EENS_8epilogue10collective18CollectiveEpilogueINS1E_23Sm100TmaWarpSpecializedILi4ELi2ELi64ELb1ELb0EEEJNS5_IJNSA_ILi128EEESF_SG_EEENS5_IJNSS_IS1J_SC_EENSS_ISG_SC_EEEEESI_SJ_SI_SJ_NS1E_6fusion15FusionCallbacksIS1I_NS1O_17LinearCombinationISI_fSI_fLNS_15FloatRoundStyleE2EEES1K_S1N_JEEENS4_5SM1004TMEM4LOAD26SM100_TMEM_LOAD_32dp32b64xENS4_13SM90_TMA_LOADES1A_NS4_39AutoVectorizingCopyWithAssumedAlignmentILi128EEENS4_14SM90_TMA_STOREES1A_S20_S20_EEEvvEEEEvNT_6ParamsE,"aw",@nobits
	.sectionflags	@""
	.align	16
	.zero		1024


//--------------------- .nv.shared.reserved.0     --------------------------
	.section	.nv.shared.reserved.0,"aw",@nobits
	.weak		__nv_reservedSMEM_offset_0_alias
	.size		__nv_reservedSMEM_offset_0_alias, 0, 64
	.other		__nv_reservedSMEM_offset_0_alias,@"STO_CUDA_RESERVED_SHARED STV_DEFAULT"
__nv_reservedSMEM_offset_0_alias:
	.zero		0
.nv.shared.reserved.0:
	.zero		64
	.weak		__nv_reservedSMEM_tcgen05_partition
	.type		__nv_reservedSMEM_tcgen05_partition,@object
	.size		__nv_reservedSMEM_tcgen05_partition,(.L_0 - __nv_reservedSMEM_tcgen05_partition)
__nv_reservedSMEM_tcgen05_partition:
	.zero		32
.L_0:


//--------------------- .nv.global                --------------------------
	.section	.nv.global,"aw",@nobits
.nv.global:
	.type		_ZN39_INTERNAL_798fb2da_4_k_cu_d965a708_80714cute1_E,@object
	.size		_ZN39_INTERNAL_798fb2da_4_k_cu_d965a708_80714cute1_E,(_ZN39_INTERNAL_798fb2da_4_k_cu_d965a708_80714cuda3std3__45__cpo6cbeginE - _ZN39_INTERNAL_798fb2da_4_k_cu_d965a708_80714cute1_E)
_ZN39_INTERNAL_798fb2da_4_k_cu_d965a708_80714cute1_E:
	.zero		1
	.type		_ZN39_INTERNAL_798fb2da_4_k_cu_d965a708_80714cuda3std3__45__cpo6cbeginE,@object
	.size		_ZN39_INTERNAL_798fb2da_4_k_cu_d965a708_80714cuda3std3__45__cpo6cbeginE,(_ZN39_INTERNAL_798fb2da_4_k_cu_d965a708_80714cuda3std3__48in_placeE - _ZN39_INTERNAL_798fb2da_4_k_cu_d965a708_80714cuda3std3__45__cpo6cbeginE)
_ZN39_INTERNAL_798fb2da_4_k_cu_d965a708_80714cuda3std3__45__cpo6cbeginE:
	.zero		1
	.type		_ZN39_INTERNAL_798fb2da_4_k_cu_d965a708_80714cuda3std3__48in_placeE,@object
	.size		_ZN39_INTERNAL_798fb2da_4_k_cu_d965a708_80714cuda3std3__48in_placeE,(_ZN39_INTERNAL_798fb2da_4_k_cu_d965a708_80714cuda3std6ranges3__45__cpo9iter_moveE - _ZN39_INTERNAL_798fb2da_4_k_cu_d965a708_80714cuda3std3__48in_placeE)
_ZN39_INTERNAL_798fb2da_4_k_cu_d965a708_80714cuda3std3__48in_placeE:
	.zero		1
	.type		_ZN39_INTERNAL_798fb2da_4_k_cu_d965a708_80714cuda3std6ranges3__45__cpo9iter_moveE,@object
	.size		_ZN39_INTERNAL_798fb2da_4_k_cu_d965a708_80714cuda3std6ranges3__45__cpo9iter_moveE,(_ZN39_INTERNAL_798fb2da_4_k_cu_d965a708_80714cuda3std3__45__cpo5beginE - _ZN39_INTERNAL_798fb2da_4_k_cu_d965a708_80714cuda3std6ranges3__45__cpo9iter_moveE)
_ZN39_INTERNAL_798fb2da_4_k_cu_d965a708_80714cuda3std6ranges3__45__cpo9iter_moveE:
	.zero		1
	.type		_ZN39_INTERNAL_798fb2da_4_k_cu_d965a708_80714cuda3std3__45__cpo5beginE,@object
	.size		_ZN39_INTERNAL_798fb2da_4_k_cu_d965a708_80714cuda3std3__45__cpo5beginE,(_ZN39_INTERNAL_798fb2da_4_k_cu_d965a708_80714cuda3std3__441_GLOBAL__N__798fb2da_4_k_cu_d965a708_80716ignoreE - _ZN39_INTERNAL_798fb2da_4_k_cu_d965a708_80714cuda3std3__45__cpo5beginE)
_ZN39_INTERNAL_798fb2da_4_k_cu_d965a708_80714cuda3std3__45__cpo5beginE:
	.zero		1
	.type		_ZN39_INTERNAL_798fb2da_4_k_cu_d965a708_80714cuda3std3__441_GLOBAL__N__798fb2da_4_k_cu_d965a708_80716ignoreE,@object
	.size		_ZN39_INTERNAL_798fb2da_4_k_cu_d965a708_80714cuda3std3__441_GLOBAL__N__798fb2da_4_k_cu_d965a708_80716ignoreE,(_ZN39_INTERNAL_798fb2da_4_k_cu_d965a708_80714cute7productE - _ZN39_INTERNAL_798fb2da_4_k_cu_d965a708_80714cuda3std3__441_GLOBAL__N__798fb2da_4_k_cu_d965a708_80716ignoreE)
_ZN39_INTERNAL_798fb2da_4_k_cu_d965a708_80714cuda3std3__441_GLOBAL__N__798fb2da_4_k_cu_d965a708_80716ignoreE:
	.zero		1
	.type		_ZN39_INTERNAL_798fb2da_4_k_cu_d965a708_80714cute7productE,@object
	.size		_ZN39_INTERNAL_798fb2da_4_k_cu_d965a708_80714cute7productE,(_ZN39_INTERNAL_798fb2da_4_k_cu_d965a708_80714cuda3std3__45__cpo3endE - _ZN39_INTERNAL_798fb2da_4_k_cu_d965a708_80714cute7productE)
_ZN39_INTERNAL_798fb2da_4_k_cu_d965a708_80714cute7productE:
	.zero		1
	.type		_ZN39_INTERNAL_798fb2da_4_k_cu_d965a708_80714cuda3std3__45__cpo3endE,@object
	.size		_ZN39_INTERNAL_798fb2da_4_k_cu_d965a708_80714cuda3std3__45__cpo3endE,(_ZN39_INTERNAL_798fb2da_4_k_cu_d965a708_80714cuda3std3__419piecewise_constructE - _ZN39_INTERNAL_798fb2da_4_k_cu_d965a708_80714cuda3std3__45__cpo3endE)
_ZN39_INTERNAL_798fb2da_4_k_cu_d965a708_80714cuda3std3__45__cpo3endE:
	.zero		1
	.type		_ZN39_INTERNAL_798fb2da_4_k_cu_d965a708_80714cuda3std3__419piecewise_constructE,@object
	.size		_ZN39_INTERNAL_798fb2da_4_k_cu_d965a708_80714cuda3std3__419piecewise_constructE,(_ZN39_INTERNAL_798fb2da_4_k_cu_d965a708_80714cuda3std3__45__cpo4cendE - _ZN39_INTERNAL_798fb2da_4_k_cu_d965a708_80714cuda3std3__419piecewise_constructE)
_ZN39_INTERNAL_798fb2da_4_k_cu_d965a708_80714cuda3std3__419piecewise_constructE:
	.zero		1
	.type		_ZN39_INTERNAL_798fb2da_4_k_cu_d965a708_80714cuda3std3__45__cpo4cendE,@object
	.size		_ZN39_INTERNAL_798fb2da_4_k_cu_d965a708_80714cuda3std3__45__cpo4cendE,(_ZN39_INTERNAL_798fb2da_4_k_cu_d965a708_80714cuda3std6ranges3__45__cpo4swapE - _ZN39_INTERNAL_798fb2da_4_k_cu_d965a708_80714cuda3std3__45__cpo4cendE)
_ZN39_INTERNAL_798fb2da_4_k_cu_d965a708_80714cuda3std3__45__cpo4cendE:
	.zero		1
	.type		_ZN39_INTERNAL_798fb2da_4_k_cu_d965a708_80714cuda3std6ranges3__45__cpo4swapE,@object
	.size		_ZN39_INTERNAL_798fb2da_4_k_cu_d965a708_80714cuda3std6ranges3__45__cpo4swapE,(.L_10 - _ZN39_INTERNAL_798fb2da_4_k_cu_d965a708_80714cuda3std6ranges3__45__cpo4swapE)
_ZN39_INTERNAL_798fb2da_4_k_cu_d965a708_80714cuda3std6ranges3__45__cpo4swapE:
	.zero		1
.L_10:


//--------------------- .nv.constant0._ZN7cutlass13device_kernelINS_4gemm6kernel13GemmUniversalIN4cute5tupleIJiiiiEEENS1_10collective13CollectiveMmaINS1_35MainloopSm100TmaUmmaWarpSpecializedILi4ELi2ELi2ENS5_IJNS4_1CILi2EEESB_NSA_ILi1EEEEEEEENS5_IJNSA_ILi256EEESF_NSA_ILi64EEEEEENS_10bfloat16_tENS5_IJlSC_lEEESI_SJ_NS4_8TiledMMAINS4_8MMA_AtomIJNS4_26SM100_MMA_F16BF16_2x1SM_SSISI_SI_fLi256ELi256ELNS4_4UMMA5MajorE0ELSO_0ELNSN_7ScaleInE0ELSP_0EEEEEENS4_6LayoutINS5_IJSC_SC_SC_EEENS5_IJNSA_ILi0EEESU_SU_EEEEENS5_IJNS4_10UnderscoreESX_SX_EEEEENS4_28SM100_TMA_2SM_LOAD_MULTICASTENS4_14ComposedLayoutINS4_7SwizzleILi3ELi4ELi3EEENS4_18smem_ptr_flag_bitsILi16EEENSS_INS5_IJNSA_ILi8EEESG_EEENS5_IJSG_SC_EEEEEEEvNS4_8identityENS4_18SM100_TMA_2SM_LOADES1A_vS1B_EENS_8epilogue10collective18CollectiveEpilogueINS1E_23Sm100TmaWarpSpecializedILi4ELi2ELi64ELb1ELb0EEEJNS5_IJNSA_ILi128EEESF_SG_EEENS5_IJNSS_IS1J_SC_EENSS_ISG_SC_EEEEESI_SJ_SI_SJ_NS1E_6fusion15FusionCallbacksIS1I_NS1O_17LinearCombinationISI_fSI_fLNS_15FloatRoundStyleE2EEES1K_S1N_JEEENS4_5SM1004TMEM4LOAD26SM100_TMEM_LOAD_32dp32b64xENS4_13SM90_TMA_LOADES1A_NS4_39AutoVectorizingCopyWithAssumedAlignmentILi128EEENS4_14SM90_TMA_STOREES1A_S20_S20_EEEvvEEEEvNT_6ParamsE --------------------------
	.section	.nv.constant0._ZN7cutlass13device_kernelINS_4gemm6kernel13GemmUniversalIN4cute5tupleIJiiiiEEENS1_10collective13CollectiveMmaINS1_35MainloopSm100TmaUmmaWarpSpecializedILi4ELi2ELi2ENS5_IJNS4_1CILi2EEESB_NSA_ILi1EEEEEEEENS5_IJNSA_ILi256EEESF_NSA_ILi64EEEEEENS_10bfloat16_tENS5_IJlSC_lEEESI_SJ_NS4_8TiledMMAINS4_8MMA_AtomIJNS4_26SM100_MMA_F16BF16_2x1SM_SSISI_SI_fLi256ELi256ELNS4_4UMMA5MajorE0ELSO_0ELNSN_7ScaleInE0ELSP_0EEEEEENS4_6LayoutINS5_IJSC_SC_SC_EEENS5_IJNSA_ILi0EEESU_SU_EEEEENS5_IJNS4_10UnderscoreESX_SX_EEEEENS4_28SM100_TMA_2SM_LOAD_MULTICASTENS4_14ComposedLayoutINS4_7SwizzleILi3ELi4ELi3EEENS4_18smem_ptr_flag_bitsILi16EEENSS_INS5_IJNSA_ILi8EEESG_EEENS5_IJSG_SC_EEEEEEEvNS4_8identityENS4_18SM100_TMA_2SM_LOADES1A_vS1B_EENS_8epilogue10collective18CollectiveEpilogueINS1E_23Sm100TmaWarpSpecializedILi4ELi2ELi64ELb1ELb0EEEJNS5_IJNSA_ILi128EEESF_SG_EEENS5_IJNSS_IS1J_SC_EENSS_ISG_SC_EEEEESI_SJ_SI_SJ_NS1E_6fusion15FusionCallbacksIS1I_NS1O_17LinearCombinationISI_fSI_fLNS_15FloatRoundStyleE2EEES1K_S1N_JEEENS4_5SM1004TMEM4LOAD26SM100_TMEM_LOAD_32dp32b64xENS4_13SM90_TMA_LOADES1A_NS4_39AutoVectorizingCopyWithAssumedAlignmentILi128EEENS4_14SM90_TMA_STOREES1A_S20_S20_EEEvvEEEEvNT_6ParamsE,"a",@progbits
	.sectionflags	@""
	.align	4
.nv.constant0._ZN7cutlass13device_kernelINS_4gemm6kernel13GemmUniversalIN4cute5tupleIJiiiiEEENS1_10collective13CollectiveMmaINS1_35MainloopSm100TmaUmmaWarpSpecializedILi4ELi2ELi2ENS5_IJNS4_1CILi2EEESB_NSA_ILi1EEEEEEEENS5_IJNSA_ILi256EEESF_NSA_ILi64EEEEEENS_10bfloat16_tENS5_IJlSC_lEEESI_SJ_NS4_8TiledMMAINS4_8MMA_AtomIJNS4_26SM100_MMA_F16BF16_2x1SM_SSISI_SI_fLi256ELi256ELNS4_4UMMA5MajorE0ELSO_0ELNSN_7ScaleInE0ELSP_0EEEEEENS4_6LayoutINS5_IJSC_SC_SC_EEENS5_IJNSA_ILi0EEESU_SU_EEEEENS5_IJNS4_10UnderscoreESX_SX_EEEEENS4_28SM100_TMA_2SM_LOAD_MULTICASTENS4_14ComposedLayoutINS4_7SwizzleILi3ELi4ELi3EEENS4_18smem_ptr_flag_bitsILi16EEENSS_INS5_IJNSA_ILi8EEESG_EEENS5_IJSG_SC_EEEEEEEvNS4_8identityENS4_18SM100_TMA_2SM_LOADES1A_vS1B_EENS_8epilogue10collective18CollectiveEpilogueINS1E_23Sm100TmaWarpSpecializedILi4ELi2ELi64ELb1ELb0EEEJNS5_IJNSA_ILi128EEESF_SG_EEENS5_IJNSS_IS1J_SC_EENSS_ISG_SC_EEEEESI_SJ_SI_SJ_NS1E_6fusion15FusionCallbacksIS1I_NS1O_17LinearCombinationISI_fSI_fLNS_15FloatRoundStyleE2EEES1K_S1N_JEEENS4_5SM1004TMEM4LOAD26SM100_TMEM_LOAD_32dp32b64xENS4_13SM90_TMA_LOADES1A_NS4_39AutoVectorizingCopyWithAssumedAlignmentILi128EEENS4_14SM90_TMA_STOREES1A_S20_S20_EEEvvEEEEvNT_6ParamsE:
	.zero		2944


//--------------------- SYMBOLS --------------------------

	.type		.nv.reservedSmem.offset0,@object
	.size		.nv.reservedSmem.offset0,0x4
	.type		.nv.reservedSmem.cap,@object
	.size		.nv.reservedSmem.cap,0x4
	.type		__assertfail,@function
